	.target	sm_90a

	.elftype	@"ET_EXEC"


//--------------------- .note.nv.tkinfo           --------------------------
	.section	.note.nv.tkinfo,"",@"SHT_NOTE"
	.sectionflags	@"SHF_NOTE_NV_TKINFO"
	.tkinfo
        /*0018*/ 	.word	0x00000002
        /*0030*/ 	.string	""
        /*0030*/ 	.string	"ptxas"
        /*0030*/ 	.string	"Cuda compilation tools, release 13.0, V13.0.88"
        /*0030*/ 	.string	"Build cuda_13.0.r13.0/compiler.36424714_0"
        /*0030*/ 	.string	"-v  -suppress-debug-info  -lineinfo  -arch sm_90a "



//--------------------- .note.nv.cuinfo           --------------------------
	.section	.note.nv.cuinfo,"",@"SHT_NOTE"
	.sectionflags	@"SHF_NOTE_NV_CUINFO"
        /*0018*/ 	.short	0x0002
        /*001a*/ 	.short	0x005a
        /*001c*/ 	.short	0x0082
	.zero		2


//--------------------- .nv.info                  --------------------------
	.section	.nv.info,"",@"SHT_CUDA_INFO"
	.align	4


	//----- nvinfo : EIATTR_REGCOUNT
	.align		4
        /*0000*/ 	.byte	0x04, 0x2f
        /*0002*/ 	.short	(.L_1 - .L_0)
	.align		4
.L_0:
        /*0004*/ 	.word	index@(matmul_kernel)
        /*0008*/ 	.word	0x00000020


	//----- nvinfo : EIATTR_FRAME_SIZE
	.align		4
.L_1:
        /*000c*/ 	.byte	0x04, 0x11
        /*000e*/ 	.short	(.L_3 - .L_2)
	.align		4
.L_2:
        /*0010*/ 	.word	index@(matmul_kernel)
        /*0014*/ 	.word	0x00002c88


	//----- nvinfo : EIATTR_MIN_STACK_SIZE
	.align		4
.L_3:
        /*0018*/ 	.byte	0x04, 0x12
        /*001a*/ 	.short	(.L_5 - .L_4)
	.align		4
.L_4:
        /*001c*/ 	.word	index@(matmul_kernel)
        /*0020*/ 	.word	0x00002c88
.L_5:


//--------------------- .nv.compat                --------------------------
	.section	.nv.compat,"",@"SHT_CUDA_COMPAT_INFO"
	.align	4
        /*0000*/ 	.byte	0x02, 0x09, 0x01, 0x00, 0x02, 0x02, 0x01, 0x00, 0x02, 0x05, 0x05, 0x00, 0x03, 0x07, 0x01, 0x01
        /*0010*/ 	.byte	0x02, 0x03, 0x00, 0x00, 0x02, 0x06, 0x01, 0x00, 0x04, 0x0b, 0x08, 0x00, 0x00, 0x00, 0x00, 0x00
        /*0020*/ 	.byte	0x00, 0x00, 0x00, 0x00


//--------------------- .nv.info.matmul_kernel    --------------------------
	.section	.nv.info.matmul_kernel,"",@"SHT_CUDA_INFO"
	.sectionflags	@""
	.align	4


	//----- nvinfo : EIATTR_CUDA_API_VERSION
	.align		4
        /*0000*/ 	.byte	0x04, 0x37
        /*0002*/ 	.short	(.L_7 - .L_6)
.L_6:
        /*0004*/ 	.word	0x00000082


	//----- nvinfo : EIATTR_KPARAM_INFO
	.align		4
.L_7:
        /*0008*/ 	.byte	0x04, 0x17
        /*000a*/ 	.short	(.L_9 - .L_8)
.L_8:
        /*000c*/ 	.word	0x00000000
        /*0010*/ 	.short	0x000d
        /*0012*/ 	.short	0x0048
        /*0014*/ 	.byte	0x00, 0xf4, 0x21, 0x00


	//----- nvinfo : EIATTR_KPARAM_INFO
	.align		4
.L_9:
        /*0018*/ 	.byte	0x04, 0x17
        /*001a*/ 	.short	(.L_11 - .L_10)
.L_10:
        /*001c*/ 	.word	0x00000000
        /*0020*/ 	.short	0x000c
        /*0022*/ 	.short	0x0040
        /*0024*/ 	.byte	0x00, 0xf4, 0x21, 0x00


	//----- nvinfo : EIATTR_KPARAM_INFO
	.align		4
.L_11:
        /*0028*/ 	.byte	0x04, 0x17
        /*002a*/ 	.short	(.L_13 - .L_12)
.L_12:
        /*002c*/ 	.word	0x00000000
        /*0030*/ 	.short	0x000b
        /*0032*/ 	.short	0x0038
        /*0034*/ 	.byte	0x00, 0xf0, 0x11, 0x00


	//----- nvinfo : EIATTR_KPARAM_INFO
	.align		4
.L_13:
        /*0038*/ 	.byte	0x04, 0x17
        /*003a*/ 	.short	(.L_15 - .L_14)
.L_14:
        /*003c*/ 	.word	0x00000000
        /*0040*/ 	.short	0x000a
        /*0042*/ 	.short	0x0034
        /*0044*/ 	.byte	0x00, 0xf0, 0x11, 0x00


	//----- nvinfo : EIATTR_KPARAM_INFO
	.align		4
.L_15:
        /*0048*/ 	.byte	0x04, 0x17
        /*004a*/ 	.short	(.L_17 - .L_16)
.L_16:
        /*004c*/ 	.word	0x00000000
        /*0050*/ 	.short	0x0009
        /*0052*/ 	.short	0x0030
        /*0054*/ 	.byte	0x00, 0xf0, 0x11, 0x00


	//----- nvinfo : EIATTR_KPARAM_INFO
	.align		4
.L_17:
        /*0058*/ 	.byte	0x04, 0x17
        /*005a*/ 	.short	(.L_19 - .L_18)
.L_18:
        /*005c*/ 	.word	0x00000000
        /*0060*/ 	.short	0x0008
        /*0062*/ 	.short	0x002c
        /*0064*/ 	.byte	0x00, 0xf0, 0x11, 0x00


	//----- nvinfo : EIATTR_KPARAM_INFO
	.align		4
.L_19:
        /*0068*/ 	.byte	0x04, 0x17
        /*006a*/ 	.short	(.L_21 - .L_20)
.L_20:
        /*006c*/ 	.word	0x00000000
        /*0070*/ 	.short	0x0007
        /*0072*/ 	.short	0x0028
        /*0074*/ 	.byte	0x00, 0xf0, 0x11, 0x00


	//----- nvinfo : EIATTR_KPARAM_INFO
	.align		4
.L_21:
        /*0078*/ 	.byte	0x04, 0x17
        /*007a*/ 	.short	(.L_23 - .L_22)
.L_22:
        /*007c*/ 	.word	0x00000000
        /*0080*/ 	.short	0x0006
        /*0082*/ 	.short	0x0024
        /*0084*/ 	.byte	0x00, 0xf0, 0x11, 0x00


	//----- nvinfo : EIATTR_KPARAM_INFO
	.align		4
.L_23:
        /*0088*/ 	.byte	0x04, 0x17
        /*008a*/ 	.short	(.L_25 - .L_24)
.L_24:
        /*008c*/ 	.word	0x00000000
        /*0090*/ 	.short	0x0005
        /*0092*/ 	.short	0x0020
        /*0094*/ 	.byte	0x00, 0xf0, 0x11, 0x00


	//----- nvinfo : EIATTR_KPARAM_INFO
	.align		4
.L_25:
        /*0098*/ 	.byte	0x04, 0x17
        /*009a*/ 	.short	(.L_27 - .L_26)
.L_26:
        /*009c*/ 	.word	0x00000000
        /*00a0*/ 	.short	0x0004
        /*00a2*/ 	.short	0x001c
        /*00a4*/ 	.byte	0x00, 0xf0, 0x11, 0x00


	//----- nvinfo : EIATTR_KPARAM_INFO
	.align		4
.L_27:
        /*00a8*/ 	.byte	0x04, 0x17
        /*00aa*/ 	.short	(.L_29 - .L_28)
.L_28:
        /*00ac*/ 	.word	0x00000000
        /*00b0*/ 	.short	0x0003
        /*00b2*/ 	.short	0x0018
        /*00b4*/ 	.byte	0x00, 0xf0, 0x11, 0x00


	//----- nvinfo : EIATTR_KPARAM_INFO
	.align		4
.L_29:
        /*00b8*/ 	.byte	0x04, 0x17
        /*00ba*/ 	.short	(.L_31 - .L_30)
.L_30:
        /*00bc*/ 	.word	0x00000000
        /*00c0*/ 	.short	0x0002
        /*00c2*/ 	.short	0x0010
        /*00c4*/ 	.byte	0x00, 0xf4, 0x21, 0x00


	//----- nvinfo : EIATTR_KPARAM_INFO
	.align		4
.L_31:
        /*00c8*/ 	.byte	0x04, 0x17
        /*00ca*/ 	.short	(.L_33 - .L_32)
.L_32:
        /*00cc*/ 	.word	0x00000000
        /*00d0*/ 	.short	0x0001
        /*00d2*/ 	.short	0x0008
        /*00d4*/ 	.byte	0x00, 0xf4, 0x21, 0x00


	//----- nvinfo : EIATTR_KPARAM_INFO
	.align		4
.L_33:
        /*00d8*/ 	.byte	0x04, 0x17
        /*00da*/ 	.short	(.L_35 - .L_34)
.L_34:
        /*00dc*/ 	.word	0x00000000
        /*00e0*/ 	.short	0x0000
        /*00e2*/ 	.short	0x0000
        /*00e4*/ 	.byte	0x00, 0xf4, 0x21, 0x00


	//----- nvinfo : EIATTR_SPARSE_MMA_MASK
	.align		4
.L_35:
        /*00e8*/ 	.byte	0x03, 0x50
        /*00ea*/ 	.short	0x0000


	//----- nvinfo : EIATTR_MAXREG_COUNT
	.align		4
        /*00ec*/ 	.byte	0x03, 0x1b
        /*00ee*/ 	.short	0x00ff


	//----- nvinfo : EIATTR_NUM_BARRIERS
	.align		4
        /*00f0*/ 	.byte	0x02, 0x4c
        /*00f2*/ 	.byte	0x01
	.zero		1


	//----- nvinfo : EIATTR_ANNOTATIONS
	.align		4
        /*00f4*/ 	.byte	0x04, 0x55
        /*00f6*/ 	.short	(.L_37 - .L_36)


	//   ....[0]....
.L_36:
        /*00f8*/ 	.word	0x00000001
        /*00fc*/ 	.byte	0xc0, 0x00, 0x00, 0x00, 0x01, 0x00, 0x00, 0x00, 0xe0, 0x00, 0x00, 0x00, 0x01, 0x00, 0x00, 0x00
        /* <DEDUP_REMOVED lines=80> */
        /*060c*/ 	.byte	0x30, 0x26, 0x00, 0x00


	//----- nvinfo : EIATTR_MERCURY_ISA_VERSION
	.align		4
.L_37:
        /*0610*/ 	.byte	0x03, 0x5f
        /*0612*/ 	.short	0x0101


	//----- nvinfo : EIATTR_EXIT_INSTR_OFFSETS
	.align		4
        /*0614*/ 	.byte	0x04, 0x1c
        /*0616*/ 	.short	(.L_39 - .L_38)


	//   ....[0]....
.L_38:
        /*0618*/ 	.word	0x0003a9b0


	//   ....[1]....
        /*061c*/ 	.word	0x0003a9e0


	//----- nvinfo : EIATTR_REQNTID
	.align		4
.L_39:
        /*0620*/ 	.byte	0x04, 0x10
        /*0622*/ 	.short	(.L_41 - .L_40)
.L_40:
        /*0624*/ 	.word	0x00000040
        /*0628*/ 	.word	0x00000001
        /*062c*/ 	.word	0x00000001


	//----- nvinfo : EIATTR_CBANK_PARAM_SIZE
	.align		4
.L_41:
        /*0630*/ 	.byte	0x03, 0x19
        /*0632*/ 	.short	0x0050


	//----- nvinfo : EIATTR_PARAM_CBANK
	.align		4
        /*0634*/ 	.byte	0x04, 0x0a
        /*0636*/ 	.short	(.L_43 - .L_42)
	.align		4
.L_42:
        /*0638*/ 	.word	index@(.nv.constant0.matmul_kernel)
        /*063c*/ 	.short	0x0210
        /*063e*/ 	.short	0x0050


	//----- nvinfo : EIATTR_SW_WAR
	.align		4
.L_43:
        /*0640*/ 	.byte	0x04, 0x36
        /*0642*/ 	.short	(.L_45 - .L_44)
.L_44:
        /*0644*/ 	.word	0x00000008
.L_45:


//--------------------- .nv.callgraph             --------------------------
	.section	.nv.callgraph,"",@"SHT_CUDA_CALLGRAPH"
	.align	4
	.sectionentsize	8
	.align		4
        /*0000*/ 	.word	0x00000000
	.align		4
        /*0004*/ 	.word	0xffffffff
	.align		4
        /*0008*/ 	.word	0x00000000
	.align		4
        /*000c*/ 	.word	0xfffffffe
	.align		4
        /*0010*/ 	.word	0x00000000
	.align		4
        /*0014*/ 	.word	0xfffffffd
	.align		4
        /*0018*/ 	.word	0x00000000
	.align		4
        /*001c*/ 	.word	0xfffffffc


//--------------------- .text.matmul_kernel       --------------------------
	.section	.text.matmul_kernel,"ax",@progbits
	.align	128
        .global         matmul_kernel
        .type           matmul_kernel,@function
        .size           matmul_kernel,(.L_x_3 - matmul_kernel)
        .other          matmul_kernel,@"STO_CUDA_ENTRY STV_DEFAULT"
matmul_kernel:
.text.matmul_kernel:
[----:B------:R-:W0:Y:S08]  /*0000*/  LDC R1, c[0x0][0x28] ;  /* 0x00000a00ff017b82 */ /* 0x000e300000000800 */
[----:B------:R-:W1:Y:S01]  /*0010*/  LDC.64 R2, c[0x0][0x228] ;  /* 0x00008a00ff027b82 */ /* 0x000e620000000a00 */
[----:B------:R-:W2:Y:S01]  /*0020*/  S2R R29, SR_TID.X ;  /* 0x00000000001d7919 */ /* 0x000ea20000002100 */
[----:B0-----:R-:W-:Y:S01]  /*0030*/  VIADD R1, R1, 0xffffd378 ;  /* 0xffffd37801017836 */ /* 0x001fe20000000000 */
[----:B------:R-:W-:-:S02]  /*0040*/  CS2R R14, SRZ ;  /* 0x00000000000e7805 */ /* 0x000fc4000001ff00 */
[----:B------:R-:W-:Y:S02]  /*0050*/  CS2R R16, SRZ ;  /* 0x0000000000107805 */ /* 0x000fe4000001ff00 */
[----:B------:R-:W-:Y:S02]  /*0060*/  CS2R R18, SRZ ;  /* 0x0000000000127805 */ /* 0x000fe4000001ff00 */
[----:B------:R-:W-:Y:S02]  /*0070*/  CS2R R20, SRZ ;  /* 0x0000000000147805 */ /* 0x000fe4000001ff00 */
[----:B------:R-:W-:Y:S02]  /*0080*/  CS2R R22, SRZ ;  /* 0x0000000000167805 */ /* 0x000fe4000001ff00 */
[----:B------:R-:W-:Y:S02]  /*0090*/  CS2R R24, SRZ ;  /* 0x0000000000187805 */ /* 0x000fe4000001ff00 */
[----:B------:R-:W-:Y:S01]  /*00a0*/  CS2R R26, SRZ ;  /* 0x00000000001a7805 */ /* 0x000fe2000001ff00 */
[----:B-1----:R-:W-:Y:S01]  /*00b0*/  VIADD R0, R3, 0xf ;  /* 0x0000000f03007836 */ /* 0x002fe20000000000 */
[----:B------:R-:W-:Y:S04]  /*00c0*/  STL [R1+0x19b0], R3 ;  /* 0x0019b00301007387 */ /* 0x000fe80000100800 */
[----:B------:R-:W-:Y:S01]  /*00d0*/  SHF.R.S32.HI R5, RZ, 0x1f, R0 ;  /* 0x0000001fff057819 */ /* 0x000fe20000011400 */
[----:B------:R0:W-:Y:S03]  /*00e0*/  STL [R1+0x19b4], R2 ;  /* 0x0019b40201007387 */ /* 0x0001e60000100800 */
[----:B------:R-:W-:Y:S01]  /*00f0*/  LEA.HI R5, R5, R0, RZ, 0x4 ;  /* 0x0000000005057211 */ /* 0x000fe200078f20ff */
[----:B------:R-:W-:Y:S03]  /*0100*/  STL [R1+0x10], RZ ;  /* 0x000010ff01007387 */ /* 0x000fe60000100800 */
[----:B------:R-:W-:Y:S01]  /*0110*/  SHF.R.S32.HI R0, RZ, 0x4, R5 ;  /* 0x00000004ff007819 */ /* 0x000fe20000011405 */
[----:B------:R-:W-:Y:S04]  /*0120*/  STL [R1+0x14], RZ ;  /* 0x000014ff01007387 */ /* 0x000fe80000100800 */
[----:B------:R-:W-:Y:S01]  /*0130*/  IMAD.SHL.U32 R0, R0, 0x8, RZ ;  /* 0x0000000800007824 */ /* 0x000fe200078e00ff */
[----:B------:R-:W1:Y:S04]  /*0140*/  S2R R5, SR_CTAID.X ;  /* 0x0000000000057919 */ /* 0x000e680000002500 */
[-C--:B------:R-:W-:Y:S01]  /*0150*/  IABS R9, R0.reuse ;  /* 0x0000000000097213 */ /* 0x080fe20000000000 */
[----:B------:R-:W-:Y:S01]  /*0160*/  STL [R1+0x18], RZ ;  /* 0x000018ff01007387 */ /* 0x000fe20000100800 */
[----:B------:R-:W-:-:S02]  /*0170*/  IABS R12, R0 ;  /* 0x00000000000c7213 */ /* 0x000fc40000000000 */
[----:B------:R-:W3:Y:S01]  /*0180*/  I2F.RP R4, R9 ;  /* 0x0000000900047306 */ /* 0x000ee20000209400 */
[----:B------:R-:W-:Y:S04]  /*0190*/  STL [R1+0x1c], RZ ;  /* 0x00001cff01007387 */ /* 0x000fe80000100800 */
[----:B------:R-:W-:Y:S04]  /*01a0*/  STL [R1], RZ ;  /* 0x000000ff01007387 */ /* 0x000fe80000100800 */
[----:B------:R-:W-:Y:S04]  /*01b0*/  STL [R1+0x4], RZ ;  /* 0x000004ff01007387 */ /* 0x000fe80000100800 */
[----:B------:R-:W-:Y:S01]  /*01c0*/  STL [R1+0x8], RZ ;  /* 0x000008ff01007387 */ /* 0x000fe20000100800 */
[----:B---3--:R-:W3:Y:S03]  /*01d0*/  MUFU.RCP R4, R4 ;  /* 0x0000000400047308 */ /* 0x008ee60000001000 */
[----:B------:R-:W-:Y:S01]  /*01e0*/  STL [R1+0xc], RZ ;  /* 0x00000cff01007387 */ /* 0x000fe20000100800 */
[----:B-1----:R-:W-:Y:S01]  /*01f0*/  IABS R10, R5 ;  /* 0x00000005000a7213 */ /* 0x002fe20000000000 */
[----:B---3--:R-:W-:-:S02]  /*0200*/  VIADD R6, R4, 0xffffffe ;  /* 0x0ffffffe04067836 */ /* 0x008fc40000000000 */
[----:B------:R-:W-:Y:S01]  /*0210*/  IMAD.MOV R4, RZ, RZ, -R12 ;  /* 0x000000ffff047224 */ /* 0x000fe200078e0a0c */
[----:B------:R-:W-:Y:S01]  /*0220*/  ULDC.64 UR10, c[0x0][0x208] ;  /* 0x00008200000a7ab9 */ /* 0x000fe20000000a00 */
[----:B------:R1:W3:Y:S01]  /*0230*/  F2I.FTZ.U32.TRUNC.NTZ R7, R6 ;  /* 0x0000000600077305 */ /* 0x0002e2000021f000 */
[----:B------:R-:W-:Y:S01]  /*0240*/  CS2R R12, SRZ ;  /* 0x00000000000c7805 */ /* 0x000fe2000001ff00 */
[----:B-1----:R-:W-:Y:S02]  /*0250*/  IMAD.MOV.U32 R6, RZ, RZ, RZ ;  /* 0x000000ffff067224 */ /* 0x002fe400078e00ff */
[----:B---3--:R-:W-:-:S04]  /*0260*/  IMAD.MOV R8, RZ, RZ, -R7 ;  /* 0x000000ffff087224 */ /* 0x008fc800078e0a07 */
[----:B------:R-:W-:Y:S02]  /*0270*/  IMAD R11, R8, R9, RZ ;  /* 0x00000009080b7224 */ /* 0x000fe400078e02ff */
[----:B------:R-:W-:Y:S02]  /*0280*/  IMAD.MOV.U32 R8, RZ, RZ, R10 ;  /* 0x000000ffff087224 */ /* 0x000fe400078e000a */
[----:B------:R-:W-:-:S06]  /*0290*/  IMAD.HI.U32 R7, R7, R11, R6 ;  /* 0x0000000b07077227 */ /* 0x000fcc00078e0006 */
[----:B------:R-:W-:-:S04]  /*02a0*/  IMAD.HI.U32 R7, R7, R8, RZ ;  /* 0x0000000807077227 */ /* 0x000fc800078e00ff */
[----:B------:R-:W-:-:S05]  /*02b0*/  IMAD R4, R7, R4, R8 ;  /* 0x0000000407047224 */ /* 0x000fca00078e0208 */
[----:B------:R-:W-:-:S13]  /*02c0*/  ISETP.GT.U32.AND P1, PT, R9, R4, PT ;  /* 0x000000040900720c */ /* 0x000fda0003f24070 */
[----:B------:R-:W-:Y:S02]  /*02d0*/  @!P1 IMAD.IADD R4, R4, 0x1, -R9 ;  /* 0x0000000104049824 */ /* 0x000fe400078e0a09 */
[----:B------:R-:W-:Y:S01]  /*02e0*/  @!P1 VIADD R7, R7, 0x1 ;  /* 0x0000000107079836 */ /* 0x000fe20000000000 */
[----:B------:R-:W-:Y:S02]  /*02f0*/  ISETP.NE.AND P1, PT, R0, RZ, PT ;  /* 0x000000ff0000720c */ /* 0x000fe40003f25270 */
[----:B------:R-:W-:Y:S02]  /*0300*/  ISETP.GE.U32.AND P0, PT, R4, R9, PT ;  /* 0x000000090400720c */ /* 0x000fe40003f06070 */
[----:B------:R-:W-:-:S04]  /*0310*/  LOP3.LUT R4, R5, R0, RZ, 0x3c, !PT ;  /* 0x0000000005047212 */ /* 0x000fc800078e3cff */
[----:B------:R-:W-:Y:S01]  /*0320*/  ISETP.GE.AND P2, PT, R4, RZ, PT ;  /* 0x000000ff0400720c */ /* 0x000fe20003f46270 */
[----:B------:R-:W-:-:S06]  /*0330*/  VIADD R4, R2, 0xff ;  /* 0x000000ff02047836 */ /* 0x000fcc0000000000 */
[----:B------:R-:W-:-:S04]  /*0340*/  @P0 VIADD R7, R7, 0x1 ;  /* 0x0000000107070836 */ /* 0x000fc80000000000 */
[----:B------:R-:W-:Y:S01]  /*0350*/  IMAD.MOV.U32 R6, RZ, RZ, R7 ;  /* 0x000000ffff067224 */ /* 0x000fe200078e0007 */
[----:B------:R-:W-:-:S03]  /*0360*/  SHF.R.S32.HI R7, RZ, 0x1f, R4 ;  /* 0x0000001fff077819 */ /* 0x000fc60000011404 */
[----:B------:R-:W-:Y:S01]  /*0370*/  @!P2 IMAD.MOV R6, RZ, RZ, -R6 ;  /* 0x000000ffff06a224 */ /* 0x000fe200078e0a06 */
[----:B------:R-:W-:Y:S02]  /*0380*/  @!P1 LOP3.LUT R6, RZ, R0, RZ, 0x33, !PT ;  /* 0x00000000ff069212 */ /* 0x000fe400078e33ff */
[----:B------:R-:W-:-:S03]  /*0390*/  LEA.HI R7, R7, R4, RZ, 0x8 ;  /* 0x0000000407077211 */ /* 0x000fc600078f40ff */
[----:B------:R-:W-:Y:S02]  /*03a0*/  IMAD.SHL.U32 R28, R6, 0x8, RZ ;  /* 0x00000008061c7824 */ /* 0x000fe400078e00ff */
[----:B------:R-:W-:-:S03]  /*03b0*/  IMAD.MOV R6, RZ, RZ, -R6 ;  /* 0x000000ffff067224 */ /* 0x000fc600078e0a06 */
[----:B------:R-:W-:Y:S01]  /*03c0*/  LEA.HI.SX32 R4, R7, -R28, 0x18 ;  /* 0x8000001c07047211 */ /* 0x000fe200078fc2ff */
[----:B------:R-:W-:Y:S02]  /*03d0*/  IMAD R11, R0, R6, R5 ;  /* 0x00000006000b7224 */ /* 0x000fe400078e0205 */
[----:B------:R-:W-:Y:S01]  /*03e0*/  IMAD.MOV.U32 R6, RZ, RZ, RZ ;  /* 0x000000ffff067224 */ /* 0x000fe200078e00ff */
[----:B------:R-:W-:-:S04]  /*03f0*/  VIMNMX R4, R4, 0x8, PT ;  /* 0x0000000804047848 */ /* 0x000fc80003fe0100 */
[-C--:B------:R-:W-:Y:S02]  /*0400*/  IABS R10, R4.reuse ;  /* 0x00000004000a7213 */ /* 0x080fe40000000000 */
[----:B------:R-:W-:Y:S02]  /*0410*/  IABS R0, R4 ;  /* 0x0000000400007213 */ /* 0x000fe40000000000 */
[----:B------:R-:W1:Y:S08]  /*0420*/  I2F.RP R8, R10 ;  /* 0x0000000a00087306 */ /* 0x000e700000209400 */
[----:B-1----:R-:W1:Y:S02]  /*0430*/  MUFU.RCP R8, R8 ;  /* 0x0000000800087308 */ /* 0x002e640000001000 */
[----:B-1----:R-:W-:-:S06]  /*0440*/  VIADD R7, R8, 0xffffffe ;  /* 0x0ffffffe08077836 */ /* 0x002fcc0000000000 */
[----:B------:R-:W1:Y:S02]  /*0450*/  F2I.FTZ.U32.TRUNC.NTZ R7, R7 ;  /* 0x0000000700077305 */ /* 0x000e64000021f000 */
[----:B-1----:R-:W-:-:S04]  /*0460*/  IMAD.MOV R9, RZ, RZ, -R7 ;  /* 0x000000ffff097224 */ /* 0x002fc800078e0a07 */
[----:B------:R-:W-:Y:S01]  /*0470*/  IMAD.MOV.U32 R5, RZ, RZ, R9 ;  /* 0x000000ffff057224 */ /* 0x000fe200078e0009 */
[----:B------:R-:W-:-:S03]  /*0480*/  IABS R9, R11 ;  /* 0x0000000b00097213 */ /* 0x000fc60000000000 */
[----:B------:R-:W-:-:S04]  /*0490*/  IMAD R5, R5, R10, RZ ;  /* 0x0000000a05057224 */ /* 0x000fc800078e02ff */
[----:B------:R-:W-:-:S04]  /*04a0*/  IMAD.HI.U32 R6, R7, R5, R6 ;  /* 0x0000000507067227 */ /* 0x000fc800078e0006 */
[----:B------:R-:W-:Y:S02]  /*04b0*/  IMAD.MOV R5, RZ, RZ, -R0 ;  /* 0x000000ffff057224 */ /* 0x000fe400078e0a00 */
[----:B------:R-:W-:Y:S02]  /*04c0*/  IMAD.HI.U32 R0, R6, R9, RZ ;  /* 0x0000000906007227 */ /* 0x000fe400078e00ff */
[----:B------:R-:W1:Y:S02]  /*04d0*/  LDC R6, c[0x0][0x230] ;  /* 0x00008c00ff067b82 */ /* 0x000e640000000800 */
[----:B------:R-:W-:Y:S01]  /*04e0*/  IMAD R5, R0, R5, R9 ;  /* 0x0000000500057224 */ /* 0x000fe200078e0209 */
[----:B------:R-:W-:-:S04]  /*04f0*/  CS2R R8, SRZ ;  /* 0x0000000000087805 */ /* 0x000fc8000001ff00 */
[----:B------:R-:W-:-:S13]  /*0500*/  ISETP.GT.U32.AND P1, PT, R10, R5, PT ;  /* 0x000000050a00720c */ /* 0x000fda0003f24070 */
[----:B------:R-:W-:Y:S02]  /*0510*/  @!P1 IMAD.IADD R5, R5, 0x1, -R10 ;  /* 0x0000000105059824 */ /* 0x000fe400078e0a0a */
[----:B------:R-:W-:Y:S01]  /*0520*/  @!P1 VIADD R0, R0, 0x1 ;  /* 0x0000000100009836 */ /* 0x000fe20000000000 */
[----:B------:R-:W-:Y:S01]  /*0530*/  ISETP.NE.AND P1, PT, R4, RZ, PT ;  /* 0x000000ff0400720c */ /* 0x000fe20003f25270 */
[----:B-1----:R-:W-:Y:S01]  /*0540*/  VIADD R6, R6, 0x7f ;  /* 0x0000007f06067836 */ /* 0x002fe20000000000 */
[----:B------:R-:W-:Y:S02]  /*0550*/  ISETP.GE.U32.AND P0, PT, R5, R10, PT ;  /* 0x0000000a0500720c */ /* 0x000fe40003f06070 */
[----:B------:R-:W-:-:S04]  /*0560*/  LOP3.LUT R5, R11, R4, RZ, 0x3c, !PT ;  /* 0x000000040b057212 */ /* 0x000fc800078e3cff */
[----:B------:R-:W-:-:S07]  /*0570*/  ISETP.GE.AND P2, PT, R5, RZ, PT ;  /* 0x000000ff0500720c */ /* 0x000fce0003f46270 */
[----:B------:R-:W-:Y:S01]  /*0580*/  @P0 VIADD R0, R0, 0x1 ;  /* 0x0000000100000836 */ /* 0x000fe20000000000 */
[----:B------:R-:W-:Y:S02]  /*0590*/  ISETP.GE.AND P0, PT, R6, 0x80, PT ;  /* 0x000000800600780c */ /* 0x000fe40003f06270 */
[----:B------:R-:W-:-:S03]  /*05a0*/  CS2R R6, SRZ ;  /* 0x0000000000067805 */ /* 0x000fc6000001ff00 */
[----:B------:R-:W-:Y:S01]  /*05b0*/  @!P2 IMAD.MOV R0, RZ, RZ, -R0 ;  /* 0x000000ffff00a224 */ /* 0x000fe200078e0a00 */
[----:B------:R-:W-:-:S05]  /*05c0*/  @!P1 LOP3.LUT R0, RZ, R4, RZ, 0x33, !PT ;  /* 0x00000004ff009212 */ /* 0x000fca00078e33ff */
[----:B------:R-:W-:Y:S02]  /*05d0*/  IMAD.MOV R5, RZ, RZ, -R0 ;  /* 0x000000ffff057224 */ /* 0x000fe400078e0a00 */
[----:B------:R-:W-:Y:S02]  /*05e0*/  IMAD.SHL.U32 R0, R0, 0x10, RZ ;  /* 0x0000001000007824 */ /* 0x000fe400078e00ff */
[----:B------:R-:W-:Y:S01]  /*05f0*/  IMAD R5, R4, R5, R11 ;  /* 0x0000000504057224 */ /* 0x000fe200078e020b */
[----:B------:R-:W-:Y:S01]  /*0600*/  CS2R R10, SRZ ;  /* 0x00000000000a7805 */ /* 0x000fe2000001ff00 */
[----:B0-----:R-:W-:Y:S02]  /*0610*/  VIADD R2, R0, 0x2 ;  /* 0x0000000200027836 */ /* 0x001fe40000000000 */
[----:B------:R-:W-:Y:S01]  /*0620*/  IMAD.IADD R28, R28, 0x1, R5 ;  /* 0x000000011c1c7824 */ /* 0x000fe200078e0205 */
[----:B------:R-:W-:Y:S01]  /*0630*/  CS2R R4, SRZ ;  /* 0x0000000000047805 */ /* 0x000fe2000001ff00 */
[----:B------:R-:W-:-:S04]  /*0640*/  VIADD R3, R0, 0x3 ;  /* 0x0000000300037836 */ /* 0x000fc80000000000 */
[----:B------:R2:W-:Y:S04]  /*0650*/  STL [R1+0x19b8], R4 ;  /* 0x0019b80401007387 */ /* 0x0005e80000100800 */
[----:B------:R-:W-:Y:S01]  /*0660*/  STL [R1+0x199c], R0 ;  /* 0x00199c0001007387 */ /* 0x000fe20000100800 */
[----:B--2---:R-:W-:Y:S01]  /*0670*/  LOP3.LUT R4, R29, 0x3f, RZ, 0xc0, !PT ;  /* 0x0000003f1d047812 */ /* 0x004fe200078ec0ff */
[----:B------:R-:W-:-:S05]  /*0680*/  VIADD R29, R0, 0x1 ;  /* 0x00000001001d7836 */ /* 0x000fca0000000000 */
[----:B------:R0:W-:Y:S04]  /*0690*/  STL [R1+0x50], R29 ;  /* 0x0000501d01007387 */ /* 0x0001e80000100800 */
[----:B------:R1:W-:Y:S04]  /*06a0*/  STL [R1+0x4c], R2 ;  /* 0x00004c0201007387 */ /* 0x0003e80000100800 */
[----:B------:R2:W-:Y:S01]  /*06b0*/  STL [R1+0x48], R3 ;  /* 0x0000480301007387 */ /* 0x0005e20000100800 */
[C---:B0-----:R-:W-:Y:S02]  /*06c0*/  VIADD R29, R0.reuse, 0x4 ;  /* 0x00000004001d7836 */ /* 0x041fe40000000000 */
[----:B-1----:R-:W-:-:S03]  /*06d0*/  VIADD R2, R0, 0x5 ;  /* 0x0000000500027836 */ /* 0x002fc60000000000 */
[----:B------:R0:W-:Y:S01]  /*06e0*/  STL [R1+0x40], R29 ;  /* 0x0000401d01007387 */ /* 0x0001e20000100800 */
[----:B--2---:R-:W-:-:S03]  /*06f0*/  VIADD R3, R0, 0x6 ;  /* 0x0000000600037836 */ /* 0x004fc60000000000 */
        /* <DEDUP_REMOVED lines=14> */
[----:B0-----:R-:W-:Y:S02]  /*07e0*/  VIADD R29, R0, 0xd ;  /* 0x0000000d001d7836 */ /* 0x001fe40000000000 */
[----:B-1----:R-:W-:Y:S01]  /*07f0*/  IMAD.SHL.U32 R2, R28, 0x100, RZ ;  /* 0x000001001c027824 */ /* 0x002fe200078e00ff */
[----:B--2---:R-:W-:Y:S01]  /*0800*/  PRMT R3, R4, 0x6540, R28 ;  /* 0x0000654004037816 */ /* 0x004fe2000000001c */
[----:B------:R-:W-:-:S03]  /*0810*/  VIADD R28, R0, 0xe ;  /* 0x0000000e001c7836 */ /* 0x000fc60000000000 */
[----:B------:R-:W-:Y:S01]  /*0820*/  LOP3.LUT R2, R2, 0x40, R4, 0xfe, !PT ;  /* 0x0000004002027812 */ /* 0x000fe200078efe04 */
[----:B------:R-:W-:Y:S01]  /*0830*/  VIADD R0, R0, 0xf ;  /* 0x0000000f00007836 */ /* 0x000fe20000000000 */
[----:B------:R0:W5:Y:S04]  /*0840*/  LDL.LU R4, [R1+0x19b8] ;  /* 0x0019b80001047983 */ /* 0x0001680000300800 */
[----:B------:R-:W-:Y:S04]  /*0850*/  STL [R1+0x19a0], R3 ;  /* 0x0019a00301007387 */ /* 0x000fe80000100800 */
[----:B------:R1:W-:Y:S02]  /*0860*/  STL [R1+0x19a4], R2 ;  /* 0x0019a40201007387 */ /* 0x0003e40000100800 */
[----:B-1----:R-:W-:-:S02]  /*0870*/  LOP3.LUT R2, R3, 0x80, RZ, 0xfc, !PT ;  /* 0x0000008003027812 */ /* 0x002fc400078efcff */
[----:B------:R-:W-:-:S03]  /*0880*/  LOP3.LUT R3, R3, 0xc0, RZ, 0xfc, !PT ;  /* 0x000000c003037812 */ /* 0x000fc600078efcff */
[----:B------:R1:W-:Y:S04]  /*0890*/  STL [R1+0x19ac], R2 ;  /* 0x0019ac0201007387 */ /* 0x0003e80000100800 */
[----:B-1----:R0:W5:Y:S04]  /*08a0*/  LDL.LU R2, [R1+0x19b4] ;  /* 0x0019b40001027983 */ /* 0x0021680000300800 */
[----:B------:R1:W-:Y:S04]  /*08b0*/  STL [R1+0x19a8], R3 ;  /* 0x0019a80301007387 */ /* 0x0003e80000100800 */
[----:B-1----:R0:W5:Y:S01]  /*08c0*/  LDL.LU R3, [R1+0x19b0] ;  /* 0x0019b00001037983 */ /* 0x0021620000300800 */
[----:B------:R-:W-:Y:S05]  /*08d0*/  @!P0 BRA `(.L_x_0) ;  /* 0x0000038400c88947 */ /* 0x000fea0003800000 */
[----:B------:R-:W2:Y:S04]  /*08e0*/  LDL R21, [R1+0x19a0] ;  /* 0x0019a00001157983 */ /* 0x000ea80000100800 */
[----:B------:R-:W3:Y:S04]  /*08f0*/  LDL R22, [R1+0x19a4] ;  /* 0x0019a40001167983 */ /* 0x000ee80000100800 */
[----:B------:R-:W4:Y:S04]  /*0900*/  LDL R23, [R1+0x19ac] ;  /* 0x0019ac0001177983 */ /* 0x000f280000100800 */
[----:B------:R-:W4:Y:S04]  /*0910*/  LDL R24, [R1+0x19a8] ;  /* 0x0019a80001187983 */ /* 0x000f280000100800 */
[----:B------:R-:W4:Y:S01]  /*0920*/  LDL R27, [R1+0x28] ;  /* 0x00002800011b7983 */ /* 0x000f220000100800 */
[----:B-----5:R-:W-:-:S02]  /*0930*/  IABS R9, R2 ;  /* 0x0000000200097213 */ /* 0x020fc40000000000 */
[----:B------:R-:W-:Y:S01]  /*0940*/  IABS R8, R3 ;  /* 0x0000000300087213 */ /* 0x000fe20000000000 */
[----:B------:R-:W4:Y:S01]  /*0950*/  LDL.LU R26, [R1+0x24] ;  /* 0x00002400011a7983 */ /* 0x000f220000300800 */
[----:B------:R-:W1:Y:S01]  /*0960*/  I2F.RP R10, R9 ;  /* 0x00000009000a7306 */ /* 0x000e620000209400 */
[----:B------:R-:W-:Y:S01]  /*0970*/  IMAD.MOV.U32 R4, RZ, RZ, RZ ;  /* 0x000000ffff047224 */ /* 0x000fe200078e00ff */
[----:B------:R-:W-:Y:S01]  /*0980*/  ULDC UR4, c[0x0][0x23c] ;  /* 0x00008f0000047ab9 */ /* 0x000fe20000000800 */
[----:B------:R-:W4:Y:S01]  /*0990*/  LDL.LU R25, [R1+0x20] ;  /* 0x0000200001197983 */ /* 0x000f220000300800 */
[----:B------:R-:W-:Y:S01]  /*09a0*/  ULDC.64 UR6, c[0x0][0x218] ;  /* 0x0000860000067ab9 */ /* 0x000fe20000000a00 */
[----:B------:R-:W-:Y:S01]  /*09b0*/  ULDC UR9, c[0x0][0x238] ;  /* 0x00008e0000097ab9 */ /* 0x000fe20000000800 */
[----:B------:R-:W-:Y:S01]  /*09c0*/  ULDC UR15, c[0x0][0x230] ;  /* 0x00008c00000f7ab9 */ /* 0x000fe20000000800 */
[----:B------:R0:W-:Y:S01]  /*09d0*/  STL [R1+0x1a30], R3 ;  /* 0x001a300301007387 */ /* 0x0001e20000100800 */
[----:B------:R-:W-:Y:S01]  /*09e0*/  ULDC UR13, c[0x0][0x23c] ;  /* 0x00008f00000d7ab9 */ /* 0x000fe20000000800 */
[----:B-1----:R-:W1:Y:S02]  /*09f0*/  MUFU.RCP R10, R10 ;  /* 0x0000000a000a7308 */ /* 0x002e640000001000 */
[----:B0-----:R-:W4:Y:S06]  /*0a00*/  LDL.LU R3, [R1+0x2c] ;  /* 0x00002c0001037983 */ /* 0x001f2c0000300800 */
[----:B------:R-:W0:Y:S01]  /*0a10*/  I2F.RP R13, R8 ;  /* 0x00000008000d7306 */ /* 0x000e220000209400 */
[----:B-1----:R-:W-:-:S07]  /*0a20*/  VIADD R5, R10, 0xffffffe ;  /* 0x0ffffffe0a057836 */ /* 0x002fce0000000000 */
[----:B------:R-:W1:Y:S08]  /*0a30*/  F2I.FTZ.U32.TRUNC.NTZ R5, R5 ;  /* 0x0000000500057305 */ /* 0x000e70000021f000 */
[----:B0-----:R-:W0:Y:S01]  /*0a40*/  MUFU.RCP R7, R13 ;  /* 0x0000000d00077308 */ /* 0x001e220000001000 */
[----:B-1----:R-:W-:-:S04]  /*0a50*/  IMAD.MOV R6, RZ, RZ, -R5 ;  /* 0x000000ffff067224 */ /* 0x002fc800078e0a05 */
[----:B------:R-:W-:-:S04]  /*0a60*/  IMAD R6, R6, R9, RZ ;  /* 0x0000000906067224 */ /* 0x000fc800078e02ff */
[----:B------:R-:W-:-:S04]  /*0a70*/  IMAD.HI.U32 R4, R5, R6, R4 ;  /* 0x0000000605047227 */ /* 0x000fc800078e0004 */
[----:B0-----:R-:W-:-:S06]  /*0a80*/  VIADD R7, R7, 0xffffffe ;  /* 0x0ffffffe07077836 */ /* 0x001fcc0000000000 */
[----:B------:R-:W0:Y:S01]  /*0a90*/  F2I.FTZ.U32.TRUNC.NTZ R7, R7 ;  /* 0x0000000700077305 */ /* 0x000e22000021f000 */
[----:B--2---:R-:W-:Y:S02]  /*0aa0*/  IABS R12, R21 ;  /* 0x00000015000c7213 */ /* 0x004fe40000000000 */
[----:B---3--:R-:W-:-:S03]  /*0ab0*/  IABS R11, R22 ;  /* 0x00000016000b7213 */ /* 0x008fc60000000000 */
[----:B------:R-:W-:Y:S01]  /*0ac0*/  IMAD.HI.U32 R15, R4, R12, RZ ;  /* 0x0000000c040f7227 */ /* 0x000fe200078e00ff */
[----:B----4-:R-:W-:-:S03]  /*0ad0*/  IABS R10, R23 ;  /* 0x00000017000a7213 */ /* 0x010fc60000000000 */
[----:B------:R-:W-:Y:S02]  /*0ae0*/  IMAD.MOV R15, RZ, RZ, -R15 ;  /* 0x000000ffff0f7224 */ /* 0x000fe400078e0a0f */
[----:B------:R-:W-:Y:S01]  /*0af0*/  IMAD.HI.U32 R14, R4, R11, RZ ;  /* 0x0000000b040e7227 */ /* 0x000fe200078e00ff */
[----:B------:R-:W-:-:S03]  /*0b00*/  IABS R5, R24 ;  /* 0x0000001800057213 */ /* 0x000fc60000000000 */
[----:B------:R-:W-:Y:S02]  /*0b10*/  IMAD R12, R9, R15, R12 ;  /* 0x0000000f090c7224 */ /* 0x000fe400078e020c */
[----:B------:R-:W-:-:S03]  /*0b20*/  IMAD.HI.U32 R13, R4, R10, RZ ;  /* 0x0000000a040d7227 */ /* 0x000fc600078e00ff */
[----:B------:R-:W-:Y:S01]  /*0b30*/  ISETP.GT.U32.AND P0, PT, R9, R12, PT ;  /* 0x0000000c0900720c */ /* 0x000fe20003f04070 */
[----:B------:R-:W-:-:S04]  /*0b40*/  IMAD.HI.U32 R6, R4, R5, RZ ;  /* 0x0000000504067227 */ /* 0x000fc800078e00ff */
[----:B------:R-:W-:Y:S02]  /*0b50*/  IMAD.MOV R14, RZ, RZ, -R14 ;  /* 0x000000ffff0e7224 */ /* 0x000fe400078e0a0e */
[----:B------:R-:W-:Y:S02]  /*0b60*/  IMAD.MOV R13, RZ, RZ, -R13 ;  /* 0x000000ffff0d7224 */ /* 0x000fe400078e0a0d */
[----:B------:R-:W-:Y:S02]  /*0b70*/  IMAD.MOV R6, RZ, RZ, -R6 ;  /* 0x000000ffff067224 */ /* 0x000fe400078e0a06 */
[C---:B------:R-:W-:Y:S02]  /*0b80*/  IMAD R11, R9.reuse, R14, R11 ;  /* 0x0000000e090b7224 */ /* 0x040fe400078e020b */
[C---:B------:R-:W-:Y:S01]  /*0b90*/  IMAD R10, R9.reuse, R13, R10 ;  /* 0x0000000d090a7224 */ /* 0x040fe200078e020a */
[----:B------:R-:W-:Y:S01]  /*0ba0*/  IABS R13, R0 ;  /* 0x00000000000d7213 */ /* 0x000fe20000000000 */
[C---:B------:R-:W-:Y:S01]  /*0bb0*/  IMAD R5, R9.reuse, R6, R5 ;  /* 0x0000000609057224 */ /* 0x040fe200078e0205 */
[C---:B------:R-:W-:Y:S01]  /*0bc0*/  ISETP.GT.U32.AND P1, PT, R9.reuse, R11, PT ;  /* 0x0000000b0900720c */ /* 0x040fe20003f24070 */
[----:B------:R-:W-:Y:S01]  /*0bd0*/  @!P0 IMAD.IADD R12, R12, 0x1, -R9 ;  /* 0x000000010c0c8824 */ /* 0x000fe200078e0a09 */
[C---:B------:R-:W-:Y:S01]  /*0be0*/  ISETP.GT.U32.AND P2, PT, R9.reuse, R10, PT ;  /* 0x0000000a0900720c */ /* 0x040fe20003f44070 */
[----:B0-----:R-:W-:Y:S01]  /*0bf0*/  IMAD.MOV R4, RZ, RZ, -R7 ;  /* 0x000000ffff047224 */ /* 0x001fe200078e0a07 */
[C---:B------:R-:W-:Y:S01]  /*0c00*/  ISETP.GT.U32.AND P3, PT, R9.reuse, R5, PT ;  /* 0x000000050900720c */ /* 0x040fe20003f64070 */
[----:B------:R-:W-:Y:S01]  /*0c10*/  IMAD.MOV.U32 R6, RZ, RZ, RZ ;  /* 0x000000ffff067224 */ /* 0x000fe200078e00ff */
[----:B------:R-:W-:Y:S01]  /*0c20*/  ISETP.GT.U32.AND P0, PT, R9, R12, PT ;  /* 0x0000000c0900720c */ /* 0x000fe20003f04070 */
[----:B------:R-:W-:-:S04]  /*0c30*/  IMAD R4, R4, R8, RZ ;  /* 0x0000000804047224 */ /* 0x000fc800078e02ff */
[----:B------:R-:W-:Y:S01]  /*0c40*/  IMAD.HI.U32 R6, R7, R4, R6 ;  /* 0x0000000407067227 */ /* 0x000fe200078e0006 */
[----:B------:R-:W-:-:S03]  /*0c50*/  IABS R4, R28 ;  /* 0x0000001c00047213 */ /* 0x000fc60000000000 */
[--C-:B------:R-:W-:Y:S01]  /*0c60*/  @!P1 IMAD.IADD R11, R11, 0x1, -R9.reuse ;  /* 0x000000010b0b9824 */ /* 0x100fe200078e0a09 */
[----:B------:R-:W-:Y:S01]  /*0c70*/  IABS R15, R3 ;  /* 0x00000003000f7213 */ /* 0x000fe20000000000 */
[--C-:B------:R-:W-:Y:S01]  /*0c80*/  @!P2 IMAD.IADD R10, R10, 0x1, -R9.reuse ;  /* 0x000000010a0aa824 */ /* 0x100fe200078e0a09 */
[----:B------:R-:W-:Y:S01]  /*0c90*/  ISETP.GE.AND P2, PT, R21, RZ, PT ;  /* 0x000000ff1500720c */ /* 0x000fe20003f46270 */
[--C-:B------:R-:W-:Y:S01]  /*0ca0*/  @!P3 IMAD.IADD R5, R5, 0x1, -R9.reuse ;  /* 0x000000010505b824 */ /* 0x100fe200078e0a09 */
[C---:B------:R-:W-:Y:S01]  /*0cb0*/  ISETP.GT.U32.AND P4, PT, R9.reuse, R11, PT ;  /* 0x0000000b0900720c */ /* 0x040fe20003f84070 */
[----:B------:R-:W-:Y:S01]  /*0cc0*/  @!P0 IMAD.IADD R12, R12, 0x1, -R9 ;  /* 0x000000010c0c8824 */ /* 0x000fe200078e0a09 */
[C---:B------:R-:W-:Y:S01]  /*0cd0*/  ISETP.GT.U32.AND P5, PT, R9.reuse, R10, PT ;  /* 0x0000000a0900720c */ /* 0x040fe20003fa4070 */
[----:B------:R-:W-:Y:S01]  /*0ce0*/  IMAD.MOV.U32 R7, RZ, RZ, R13 ;  /* 0x000000ffff077224 */ /* 0x000fe200078e000d */
[----:B------:R-:W-:Y:S01]  /*0cf0*/  ISETP.GT.U32.AND P6, PT, R9, R5, PT ;  /* 0x000000050900720c */ /* 0x000fe20003fc4070 */
[----:B------:R-:W-:Y:S01]  /*0d00*/  IMAD.HI.U32 R13, R6, R4, RZ ;  /* 0x00000004060d7227 */ /* 0x000fe200078e00ff */
[----:B------:R-:W-:-:S02]  /*0d10*/  ISETP.GE.AND P0, PT, R22, RZ, PT ;  /* 0x000000ff1600720c */ /* 0x000fc40003f06270 */
[----:B------:R-:W-:Y:S01]  /*0d20*/  ISETP.GE.AND P3, PT, R28, RZ, PT ;  /* 0x000000ff1c00720c */ /* 0x000fe20003f66270 */
[----:B------:R-:W-:Y:S01]  /*0d30*/  IMAD.MOV R13, RZ, RZ, -R13 ;  /* 0x000000ffff0d7224 */ /* 0x000fe200078e0a0d */
[----:B------:R-:W2:Y:S01]  /*0d40*/  LDL.LU R28, [R1+0x34] ;  /* 0x00003400011c7983 */ /* 0x000ea20000300800 */
[----:B------:R-:W-:Y:S01]  /*0d50*/  IMAD.HI.U32 R14, R6, R7, RZ ;  /* 0x00000007060e7227 */ /* 0x000fe200078e00ff */
[----:B------:R-:W-:Y:S02]  /*0d60*/  ISETP.GE.AND P1, PT, R0, RZ, PT ;  /* 0x000000ff0000720c */ /* 0x000fe40003f26270 */
[----:B------:R-:W3:Y:S01]  /*0d70*/  LDL.LU R21, [R1+0x38] ;  /* 0x0000380001157983 */ /* 0x000ee20000300800 */
[--C-:B------:R-:W-:Y:S01]  /*0d80*/  @!P4 IMAD.IADD R11, R11, 0x1, -R9.reuse ;  /* 0x000000010b0bc824 */ /* 0x100fe200078e0a09 */
[----:B------:R-:W-:Y:S01]  /*0d90*/  ISETP.GE.AND P4, PT, R23, RZ, PT ;  /* 0x000000ff1700720c */ /* 0x000fe20003f86270 */
[--C-:B------:R-:W-:Y:S01]  /*0da0*/  @!P5 IMAD.IADD R10, R10, 0x1, -R9.reuse ;  /* 0x000000010a0ad824 */ /* 0x100fe200078e0a09 */
[----:B------:R-:W-:Y:S01]  /*0db0*/  ISETP.GE.AND P5, PT, R29, RZ, PT ;  /* 0x000000ff1d00720c */ /* 0x000fe20003fa6270 */
[----:B------:R-:W-:Y:S01]  /*0dc0*/  @!P6 IMAD.IADD R5, R5, 0x1, -R9 ;  /* 0x000000010505e824 */ /* 0x000fe200078e0a09 */
[----:B------:R-:W-:Y:S01]  /*0dd0*/  IABS R29, R29 ;  /* 0x0000001d001d7213 */ /* 0x000fe20000000000 */
[----:B------:R-:W-:Y:S01]  /*0de0*/  IMAD.MOV.U32 R9, RZ, RZ, R11 ;  /* 0x000000ffff097224 */ /* 0x000fe200078e000b */
[----:B------:R-:W4:Y:S01]  /*0df0*/  LDL.LU R22, [R1+0x3c] ;  /* 0x00003c0001167983 */ /* 0x000f220000300800 */
[----:B------:R-:W-:Y:S01]  /*0e00*/  IMAD R4, R8, R13, R4 ;  /* 0x0000000d08047224 */ /* 0x000fe200078e0204 */
[----:B------:R-:W-:Y:S01]  /*0e10*/  IABS R13, R26 ;  /* 0x0000001a000d7213 */ /* 0x000fe20000000000 */
[----:B------:R-:W-:Y:S01]  /*0e20*/  @!P0 IMAD.MOV R9, RZ, RZ, -R9 ;  /* 0x000000ffff098224 */ /* 0x000fe200078e0a09 */
[----:B------:R-:W-:Y:S01]  /*0e30*/  ISETP.GE.AND P0, PT, R26, RZ, PT ;  /* 0x000000ff1a00720c */ /* 0x000fe20003f06270 */
[----:B------:R-:W-:Y:S01]  /*0e40*/  IMAD.MOV.U32 R11, RZ, RZ, R29 ;  /* 0x000000ffff0b7224 */ /* 0x000fe200078e001d */
[----:B------:R-:W3:Y:S01]  /*0e50*/  LDL.LU R26, [R1+0x40] ;  /* 0x00004000011a7983 */ /* 0x000ee20000300800 */
[----:B------:R-:W-:Y:S01]  /*0e60*/  IMAD.MOV R14, RZ, RZ, -R14 ;  /* 0x000000ffff0e7224 */ /* 0x000fe200078e0a0e */
[----:B------:R-:W-:Y:S01]  /*0e70*/  ISETP.GE.AND P6, PT, R24, RZ, PT ;  /* 0x000000ff1800720c */ /* 0x000fe20003fc6270 */
[----:B------:R-:W-:Y:S01]  /*0e80*/  IMAD.MOV.U32 R0, RZ, RZ, R12 ;  /* 0x000000ffff007224 */ /* 0x000fe200078e000c */
[----:B------:R-:W2:Y:S01]  /*0e90*/  LDL.LU R29, [R1+0x30] ;  /* 0x00003000011d7983 */ /* 0x000ea20000300800 */
[----:B------:R-:W-:Y:S01]  /*0ea0*/  IMAD R7, R8, R14, R7 ;  /* 0x0000000e08077224 */ /* 0x000fe200078e0207 */
[----:B------:R-:W-:Y:S01]  /*0eb0*/  IABS R14, R27 ;  /* 0x0000001b000e7213 */ /* 0x000fe20000000000 */
[----:B------:R-:W-:Y:S01]  /*0ec0*/  IMAD.HI.U32 R16, R6, R11, RZ ;  /* 0x0000000b06107227 */ /* 0x000fe200078e00ff */
[----:B------:R-:W-:-:S03]  /*0ed0*/  IABS R12, R25 ;  /* 0x00000019000c7213 */ /* 0x000fc60000000000 */
[----:B------:R-:W-:-:S04]  /*0ee0*/  IMAD.HI.U32 R18, R6, R13, RZ ;  /* 0x0000000d06127227 */ /* 0x000fc800078e00ff */
[----:B------:R-:W-:Y:S02]  /*0ef0*/  IMAD.MOV R16, RZ, RZ, -R16 ;  /* 0x000000ffff107224 */ /* 0x000fe400078e0a10 */
[----:B------:R-:W-:-:S04]  /*0f00*/  IMAD.HI.U32 R17, R6, R14, RZ ;  /* 0x0000000e06117227 */ /* 0x000fc800078e00ff */
[----:B------:R-:W-:Y:S02]  /*0f10*/  IMAD R11, R8, R16, R11 ;  /* 0x00000010080b7224 */ /* 0x000fe400078e020b */
[----:B------:R-:W-:Y:S02]  /*0f20*/  IMAD.MOV R18, RZ, RZ, -R18 ;  /* 0x000000ffff127224 */ /* 0x000fe400078e0a12 */
[----:B------:R-:W-:Y:S02]  /*0f30*/  IMAD.MOV R17, RZ, RZ, -R17 ;  /* 0x000000ffff117224 */ /* 0x000fe400078e0a11 */
[----:B------:R-:W-:-:S04]  /*0f40*/  IMAD.HI.U32 R16, R6, R15, RZ ;  /* 0x0000000f06107227 */ /* 0x000fc800078e00ff */
[C---:B------:R-:W-:Y:S02]  /*0f50*/  IMAD R13, R8.reuse, R18, R13 ;  /* 0x00000012080d7224 */ /* 0x040fe400078e020d */
[----:B------:R-:W-:Y:S02]  /*0f60*/  IMAD R14, R8, R17, R14 ;  /* 0x00000011080e7224 */ /* 0x000fe400078e020e */
[----:B------:R-:W-:Y:S01]  /*0f70*/  IMAD.MOV R18, RZ, RZ, -R16 ;  /* 0x000000ffff127224 */ /* 0x000fe200078e0a10 */
[----:B------:R-:W-:Y:S01]  /*0f80*/  LOP3.LUT R16, RZ, R2, RZ, 0x33, !PT ;  /* 0x00000002ff107212 */ /* 0x000fe200078e33ff */
[----:B------:R-:W-:Y:S01]  /*0f90*/  @!P2 IMAD.MOV R0, RZ, RZ, -R0 ;  /* 0x000000ffff00a224 */ /* 0x000fe200078e0a00 */
[----:B------:R-:W-:Y:S01]  /*0fa0*/  ISETP.GE.AND P2, PT, R25, RZ, PT ;  /* 0x000000ff1900720c */ /* 0x000fe20003f46270 */
[----:B------:R-:W-:Y:S01]  /*0fb0*/  @!P6 IMAD.MOV R5, RZ, RZ, -R5 ;  /* 0x000000ffff05e224 */ /* 0x000fe200078e0a05 */
[----:B------:R-:W-:Y:S01]  /*0fc0*/  ISETP.NE.AND P6, PT, R2, RZ, PT ;  /* 0x000000ff0200720c */ /* 0x000fe20003fc5270 */
[----:B------:R-:W-:-:S02]  /*0fd0*/  IMAD R2, R8, R18, R15 ;  /* 0x0000001208027224 */ /* 0x000fc400078e020f */
[----:B------:R-:W-:Y:S01]  /*0fe0*/  @!P4 IMAD.MOV R10, RZ, RZ, -R10 ;  /* 0x000000ffff0ac224 */ /* 0x000fe200078e0a0a */
[----:B------:R-:W-:Y:S02]  /*0ff0*/  ISETP.GT.U32.AND P4, PT, R8, R7, PT ;  /* 0x000000070800720c */ /* 0x000fe40003f84070 */
[----:B--2---:R-:W-:-:S05]  /*1000*/  IABS R17, R29 ;  /* 0x0000001d00117213 */ /* 0x004fca0000000000 */
[----:B------:R-:W-:Y:S01]  /*1010*/  IMAD.MOV.U32 R15, RZ, RZ, R17 ;  /* 0x000000ffff0f7224 */ /* 0x000fe200078e0011 */
[C---:B------:R-:W-:Y:S02]  /*1020*/  SEL R17, R16.reuse, R0, !P6 ;  /* 0x0000000010117207 */ /* 0x040fe40007000000 */
[----:B------:R-:W-:-:S03]  /*1030*/  SEL R0, R16, R9, !P6 ;  /* 0x0000000910007207 */ /* 0x000fc60007000000 */
[----:B------:R-:W-:Y:S01]  /*1040*/  STL [R1+0xa8], R17 ;  /* 0x0000a81101007387 */ /* 0x000fe20000100800 */
[----:B------:R-:W-:-:S03]  /*1050*/  SEL R9, R16, R10, !P6 ;  /* 0x0000000a10097207 */ /* 0x000fc60007000000 */
[----:B------:R-:W2:Y:S04]  /*1060*/  LDL.LU R23, [R1+0x48] ;  /* 0x0000480001177983 */ /* 0x000ea80000300800 */
[----:B------:R0:W-:Y:S04]  /*1070*/  STL [R1+0xa4], R0 ;  /* 0x0000a40001007387 */ /* 0x0001e80000100800 */
[----:B------:R1:W-:Y:S04]  /*1080*/  STL [R1+0xa0], R9 ;  /* 0x0000a00901007387 */ /* 0x0003e80000100800 */
[----:B------:R-:W2:Y:S04]  /*1090*/  LDL.LU R24, [R1+0x4c] ;  /* 0x00004c0001187983 */ /* 0x000ea80000300800 */
[----:B------:R-:W2:Y:S01]  /*10a0*/  LDL.LU R25, [R1+0x50] ;  /* 0x0000500001197983 */ /* 0x000ea20000300800 */
[----:B------:R-:W-:-:S05]  /*10b0*/  @!P4 IMAD.IADD R7, R7, 0x1, -R8 ;  /* 0x000000010707c824 */ /* 0x000fca00078e0a08 */
[----:B------:R-:W-:Y:S02]  /*10c0*/  ISETP.GT.U32.AND P4, PT, R8, R7, PT ;  /* 0x000000070800720c */ /* 0x000fe40003f84070 */
[----:B0-----:R-:W-:Y:S02]  /*10d0*/  SEL R0, R16, R5, !P6 ;  /* 0x0000000510007207 */ /* 0x001fe40007000000 */
[----:B------:R-:W-:-:S09]  /*10e0*/  ISETP.GT.U32.AND P6, PT, R8, R4, PT ;  /* 0x000000040800720c */ /* 0x000fd20003fc4070 */
[----:B------:R-:W-:Y:S01]  /*10f0*/  @!P4 IMAD.IADD R7, R7, 0x1, -R8 ;  /* 0x000000010707c824 */ /* 0x000fe200078e0a08 */
[----:B------:R-:W-:-:S03]  /*1100*/  ISETP.GT.U32.AND P4, PT, R8, R11, PT ;  /* 0x0000000b0800720c */ /* 0x000fc60003f84070 */
[--C-:B------:R-:W-:Y:S01]  /*1110*/  @!P6 IMAD.IADD R4, R4, 0x1, -R8.reuse ;  /* 0x000000010404e824 */ /* 0x100fe200078e0a08 */
[----:B------:R-:W-:Y:S01]  /*1120*/  IABS R16, R28 ;  /* 0x0000001c00107213 */ /* 0x000fe20000000000 */
[----:B------:R0:W-:Y:S04]  /*1130*/  STL [R1+0x9c], R0 ;  /* 0x00009c0001007387 */ /* 0x0001e80000100800 */
[----:B-1----:R-:W-:Y:S01]  /*1140*/  IMAD.HI.U32 R9, R6, R16, RZ ;  /* 0x0000001006097227 */ /* 0x002fe200078e00ff */
[----:B---3--:R-:W-:Y:S01]  /*1150*/  IABS R10, R26 ;  /* 0x0000001a000a7213 */ /* 0x008fe20000000000 */
[----:B------:R-:W3:Y:S02]  /*1160*/  LDL R27, [R1+0x199c] ;  /* 0x00199c00011b7983 */ /* 0x000ee40000100800 */
[----:B------:R-:W-:Y:S01]  /*1170*/  @!P4 IMAD.IADD R11, R11, 0x1, -R8 ;  /* 0x000000010b0bc824 */ /* 0x000fe200078e0a08 */
[----:B------:R-:W-:Y:S01]  /*1180*/  ISETP.GT.U32.AND P4, PT, R8, R4, PT ;  /* 0x000000040800720c */ /* 0x000fe20003f84070 */
[----:B0-----:R-:W-:-:S04]  /*1190*/  IMAD.HI.U32 R0, R6, R15, RZ ;  /* 0x0000000f06007227 */ /* 0x001fc800078e00ff */
[----:B------:R-:W-:Y:S02]  /*11a0*/  IMAD.MOV R0, RZ, RZ, -R0 ;  /* 0x000000ffff007224 */ /* 0x000fe400078e0a00 */
[----:B------:R-:W-:Y:S02]  /*11b0*/  IMAD.MOV R9, RZ, RZ, -R9 ;  /* 0x000000ffff097224 */ /* 0x000fe400078e0a09 */
[C---:B------:R-:W-:Y:S02]  /*11c0*/  IMAD R15, R8.reuse, R0, R15 ;  /* 0x00000000080f7224 */ /* 0x040fe400078e020f */
[----:B------:R-:W-:Y:S02]  /*11d0*/  IMAD R16, R8, R9, R16 ;  /* 0x0000000908107224 */ /* 0x000fe400078e0210 */
[----:B------:R-:W-:-:S04]  /*11e0*/  IMAD.HI.U32 R0, R6, R10, RZ ;  /* 0x0000000a06007227 */ /* 0x000fc800078e00ff */
[----:B------:R-:W-:Y:S01]  /*11f0*/  @!P4 IMAD.IADD R4, R4, 0x1, -R8 ;  /* 0x000000010404c824 */ /* 0x000fe200078e0a08 */
[----:B------:R-:W-:Y:S01]  /*1200*/  ISETP.GT.U32.AND P4, PT, R8, R11, PT ;  /* 0x0000000b0800720c */ /* 0x000fe20003f84070 */
[----:B------:R-:W-:-:S04]  /*1210*/  IMAD.MOV R0, RZ, RZ, -R0 ;  /* 0x000000ffff007224 */ /* 0x000fc800078e0a00 */
[C---:B------:R-:W-:Y:S02]  /*1220*/  IMAD R10, R8.reuse, R0, R10 ;  /* 0x00000000080a7224 */ /* 0x040fe400078e020a */
[----:B------:R-:W-:Y:S01]  /*1230*/  @!P1 IMAD.MOV R7, RZ, RZ, -R7 ;  /* 0x000000ffff079224 */ /* 0x000fe200078e0a07 */
[----:B------:R-:W-:-:S05]  /*1240*/  ISETP.GT.U32.AND P1, PT, R8, R13, PT ;  /* 0x0000000d0800720c */ /* 0x000fca0003f24070 */
[----:B------:R-:W-:Y:S01]  /*1250*/  @!P4 IMAD.IADD R11, R11, 0x1, -R8 ;  /* 0x000000010b0bc824 */ /* 0x000fe200078e0a08 */
[----:B------:R-:W-:Y:S02]  /*1260*/  ISETP.GT.U32.AND P4, PT, R8, R2, PT ;  /* 0x000000020800720c */ /* 0x000fe40003f84070 */
[----:B----4-:R-:W-:-:S05]  /*1270*/  IABS R18, R22 ;  /* 0x0000001600127213 */ /* 0x010fca0000000000 */
[----:B------:R-:W-:Y:S02]  /*1280*/  @!P1 IMAD.IADD R13, R13, 0x1, -R8 ;  /* 0x000000010d0d9824 */ /* 0x000fe400078e0a08 */
[----:B------:R-:W-:-:S04]  /*1290*/  IMAD.HI.U32 R5, R6, R18, RZ ;  /* 0x0000001206057227 */ /* 0x000fc800078e00ff */
[----:B------:R-:W-:Y:S01]  /*12a0*/  @!P4 IMAD.IADD R2, R2, 0x1, -R8 ;  /* 0x000000010202c824 */ /* 0x000fe200078e0a08 */
[----:B------:R-:W-:Y:S01]  /*12b0*/  ISETP.GT.U32.AND P4, PT, R8, R13, PT ;  /* 0x0000000d0800720c */ /* 0x000fe20003f84070 */
[----:B------:R-:W-:-:S04]  /*12c0*/  IMAD.MOV R5, RZ, RZ, -R5 ;  /* 0x000000ffff057224 */ /* 0x000fc800078e0a05 */
[----:B------:R-:W-:-:S08]  /*12d0*/  IMAD R18, R8, R5, R18 ;  /* 0x0000000508127224 */ /* 0x000fd000078e0212 */
[----:B------:R-:W-:Y:S01]  /*12e0*/  @!P4 IMAD.IADD R13, R13, 0x1, -R8 ;  /* 0x000000010d0dc824 */ /* 0x000fe200078e0a08 */
[----:B------:R-:W-:-:S13]  /*12f0*/  ISETP.GT.U32.AND P4, PT, R8, R18, PT ;  /* 0x000000120800720c */ /* 0x000fda0003f84070 */
[----:B------:R-:W-:Y:S01]  /*1300*/  @!P4 IMAD.IADD R18, R18, 0x1, -R8 ;  /* 0x000000011212c824 */ /* 0x000fe200078e0a08 */
[----:B------:R-:W-:Y:S02]  /*1310*/  ISETP.GE.AND P4, PT, R3, RZ, PT ;  /* 0x000000ff0300720c */ /* 0x000fe40003f86270 */
[----:B--2---:R-:W-:-:S05]  /*1320*/  IABS R9, R23 ;  /* 0x0000001700097213 */ /* 0x004fca0000000000 */
[----:B------:R-:W-:-:S04]  /*1330*/  IMAD.HI.U32 R20, R6, R9, RZ ;  /* 0x0000000906147227 */ /* 0x000fc800078e00ff */
[----:B------:R-:W-:Y:S01]  /*1340*/  IMAD.MOV R20, RZ, RZ, -R20 ;  /* 0x000000ffff147224 */ /* 0x000fe200078e0a14 */
[----:B------:R-:W-:-:S03]  /*1350*/  IABS R0, R25 ;  /* 0x0000001900007213 */ /* 0x000fc60000000000 */
[----:B------:R-:W-:Y:S02]  /*1360*/  IMAD R9, R8, R20, R9 ;  /* 0x0000001408097224 */ /* 0x000fe400078e0209 */
[----:B------:R-:W-:-:S04]  /*1370*/  IMAD.HI.U32 R20, R6, R0, RZ ;  /* 0x0000000006147227 */ /* 0x000fc800078e00ff */
[----:B------:R-:W-:-:S04]  /*1380*/  IMAD.MOV R20, RZ, RZ, -R20 ;  /* 0x000000ffff147224 */ /* 0x000fc800078e0a14 */
[----:B------:R-:W-:Y:S02]  /*1390*/  IMAD R0, R8, R20, R0 ;  /* 0x0000001408007224 */ /* 0x000fe400078e0200 */
[----:B------:R-:W2:Y:S04]  /*13a0*/  LDL.LU R20, [R1+0x28] ;  /* 0x0000280001147983 */ /* 0x000ea80000300800 */
[----:B------:R-:W4:Y:S01]  /*13b0*/  LDL.LU R3, [R1+0x1a30] ;  /* 0x001a300001037983 */ /* 0x000f220000300800 */
[----:B------:R-:W-:-:S04]  /*13c0*/  IMAD.HI.U32 R19, R6, R12, RZ ;  /* 0x0000000c06137227 */ /* 0x000fc800078e00ff */
[----:B------:R-:W-:-:S04]  /*13d0*/  IMAD.MOV R19, RZ, RZ, -R19 ;  /* 0x000000ffff137224 */ /* 0x000fc800078e0a13 */
[----:B------:R-:W-:-:S05]  /*13e0*/  IMAD R12, R8, R19, R12 ;  /* 0x00000013080c7224 */ /* 0x000fca00078e020c */
[C---:B------:R-:W-:Y:S01]  /*13f0*/  ISETP.GT.U32.AND P6, PT, R8.reuse, R12, PT ;  /* 0x0000000c0800720c */ /* 0x040fe20003fc4070 */
[----:B------:R-:W-:Y:S01]  /*1400*/  @!P3 IMAD.MOV R4, RZ, RZ, -R4 ;  /* 0x000000ffff04b224 */ /* 0x000fe200078e0a04 */
[C---:B------:R-:W-:Y:S02]  /*1410*/  ISETP.GT.U32.AND P3, PT, R8.reuse, R14, PT ;  /* 0x0000000e0800720c */ /* 0x040fe40003f64070 */
[----:B------:R-:W-:-:S09]  /*1420*/  ISETP.GT.U32.AND P1, PT, R8, R16, PT ;  /* 0x000000100800720c */ /* 0x000fd20003f24070 */
[----:B------:R-:W-:-:S05]  /*1430*/  @!P6 IMAD.IADD R12, R12, 0x1, -R8 ;  /* 0x000000010c0ce824 */ /* 0x000fca00078e0a08 */
[----:B------:R-:W-:Y:S01]  /*1440*/  ISETP.GT.U32.AND P6, PT, R8, R12, PT ;  /* 0x0000000c0800720c */ /* 0x000fe20003fc4070 */
[--C-:B------:R-:W-:Y:S02]  /*1450*/  @!P3 IMAD.IADD R14, R14, 0x1, -R8.reuse ;  /* 0x000000010e0eb824 */ /* 0x100fe400078e0a08 */
[----:B------:R-:W-:Y:S02]  /*1460*/  @!P5 IMAD.MOV R11, RZ, RZ, -R11 ;  /* 0x000000ffff0bd224 */ /* 0x000fe400078e0a0b */
[----:B------:R-:W-:Y:S01]  /*1470*/  @!P1 IMAD.IADD R16, R16, 0x1, -R8 ;  /* 0x0000000110109824 */ /* 0x000fe200078e0a08 */
[----:B------:R-:W-:-:S07]  /*1480*/  ISETP.GT.U32.AND P5, PT, R8, R14, PT ;  /* 0x0000000e0800720c */ /* 0x000fce0003fa4070 */
[----:B------:R-:W-:-:S04]  /*1490*/  @!P6 IMAD.IADD R12, R12, 0x1, -R8 ;  /* 0x000000010c0ce824 */ /* 0x000fc800078e0a08 */
[----:B------:R-:W-:Y:S01]  /*14a0*/  @!P2 IMAD.MOV R12, RZ, RZ, -R12 ;  /* 0x000000ffff0ca224 */ /* 0x000fe200078e0a0c */
[----:B------:R-:W-:Y:S01]  /*14b0*/  ISETP.GT.U32.AND P2, PT, R8, R16, PT ;  /* 0x000000100800720c */ /* 0x000fe20003f44070 */
[----:B------:R-:W-:Y:S01]  /*14c0*/  @!P5 IMAD.IADD R14, R14, 0x1, -R8 ;  /* 0x000000010e0ed824 */ /* 0x000fe200078e0a08 */
[----:B------:R-:W-:Y:S02]  /*14d0*/  IABS R17, R21 ;  /* 0x0000001500117213 */ /* 0x000fe40000000000 */
[C---:B------:R-:W-:Y:S02]  /*14e0*/  ISETP.GT.U32.AND P6, PT, R8.reuse, R15, PT ;  /* 0x0000000f0800720c */ /* 0x040fe40003fc4070 */
[----:B------:R-:W-:Y:S01]  /*14f0*/  ISETP.GT.U32.AND P5, PT, R8, R10, PT ;  /* 0x0000000a0800720c */ /* 0x000fe20003fa4070 */
[----:B------:R-:W-:-:S06]  /*1500*/  IMAD.HI.U32 R19, R6, R17, RZ ;  /* 0x0000001106137227 */ /* 0x000fcc00078e00ff */
[--C-:B------:R-:W-:Y:S01]  /*1510*/  @!P2 IMAD.IADD R16, R16, 0x1, -R8.reuse ;  /* 0x000000011010a824 */ /* 0x100fe200078e0a08 */
[C---:B------:R-:W-:Y:S01]  /*1520*/  ISETP.GT.U32.AND P2, PT, R8.reuse, R0, PT ;  /* 0x000000000800720c */ /* 0x040fe20003f44070 */
[----:B------:R-:W-:Y:S01]  /*1530*/  IMAD.MOV R19, RZ, RZ, -R19 ;  /* 0x000000ffff137224 */ /* 0x000fe200078e0a13 */
[----:B------:R-:W-:Y:S01]  /*1540*/  IABS R5, R24 ;  /* 0x0000001800057213 */ /* 0x000fe20000000000 */
[--C-:B------:R-:W-:Y:S02]  /*1550*/  @!P6 IMAD.IADD R15, R15, 0x1, -R8.reuse ;  /* 0x000000010f0fe824 */ /* 0x100fe400078e0a08 */
[----:B------:R-:W-:Y:S02]  /*1560*/  IMAD R17, R8, R19, R17 ;  /* 0x0000001308117224 */ /* 0x000fe400078e0211 */
[----:B------:R-:W-:Y:S01]  /*1570*/  @!P5 IMAD.IADD R10, R10, 0x1, -R8 ;  /* 0x000000010a0ad824 */ /* 0x000fe200078e0a08 */
[C---:B------:R-:W-:Y:S02]  /*1580*/  ISETP.GT.U32.AND P1, PT, R8.reuse, R15, PT ;  /* 0x0000000f0800720c */ /* 0x040fe40003f24070 */
[----:B------:R-:W-:Y:S01]  /*1590*/  ISETP.GT.U32.AND P3, PT, R8, R17, PT ;  /* 0x000000110800720c */ /* 0x000fe20003f64070 */
[----:B------:R-:W-:-:S04]  /*15a0*/  IMAD.HI.U32 R19, R6, R5, RZ ;  /* 0x0000000506137227 */ /* 0x000fc800078e00ff */
[----:B------:R-:W-:Y:S01]  /*15b0*/  @!P2 IMAD.IADD R0, R0, 0x1, -R8 ;  /* 0x000000010000a824 */ /* 0x000fe200078e0a08 */
[C---:B------:R-:W-:Y:S01]  /*15c0*/  ISETP.GT.U32.AND P2, PT, R8.reuse, R10, PT ;  /* 0x0000000a0800720c */ /* 0x040fe20003f44070 */
[----:B------:R-:W-:Y:S01]  /*15d0*/  IMAD.MOV R19, RZ, RZ, -R19 ;  /* 0x000000ffff137224 */ /* 0x000fe200078e0a13 */
[----:B------:R-:W-:-:S03]  /*15e0*/  ISETP.GT.U32.AND P6, PT, R8, R2, PT ;  /* 0x000000020800720c */ /* 0x000fc60003fc4070 */
[C---:B------:R-:W-:Y:S01]  /*15f0*/  IMAD R5, R8.reuse, R19, R5 ;  /* 0x0000001308057224 */ /* 0x040fe200078e0205 */
[----:B---3--:R-:W-:Y:S01]  /*1600*/  IABS R19, R27 ;  /* 0x0000001b00137213 */ /* 0x008fe20000000000 */
[--C-:B------:R-:W-:Y:S02]  /*1610*/  @!P3 IMAD.IADD R17, R17, 0x1, -R8.reuse ;  /* 0x000000011111b824 */ /* 0x100fe400078e0a08 */
[----:B------:R-:W-:Y:S01]  /*1620*/  @!P1 IMAD.IADD R15, R15, 0x1, -R8 ;  /* 0x000000010f0f9824 */ /* 0x000fe200078e0a08 */
[----:B------:R-:W-:Y:S01]  /*1630*/  ISETP.GT.U32.AND P1, PT, R8, R5, PT ;  /* 0x000000050800720c */ /* 0x000fe20003f24070 */
[----:B------:R-:W-:-:S04]  /*1640*/  IMAD.HI.U32 R6, R6, R19, RZ ;  /* 0x0000001306067227 */ /* 0x000fc800078e00ff */
[----:B------:R-:W-:Y:S01]  /*1650*/  @!P2 IMAD.IADD R10, R10, 0x1, -R8 ;  /* 0x000000010a0aa824 */ /* 0x000fe200078e0a08 */
[----:B------:R-:W-:Y:S02]  /*1660*/  ISETP.GE.AND P2, PT, R26, RZ, PT ;  /* 0x000000ff1a00720c */ /* 0x000fe40003f46270 */
[----:B------:R-:W0:Y:S01]  /*1670*/  S2R R26, SR_TID.X ;  /* 0x00000000001a7919 */ /* 0x000e220000002100 */
[----:B------:R-:W-:Y:S01]  /*1680*/  ISETP.GT.U32.AND P3, PT, R8, R17, PT ;  /* 0x000000110800720c */ /* 0x000fe20003f64070 */
[----:B------:R-:W-:Y:S02]  /*1690*/  IMAD.MOV R6, RZ, RZ, -R6 ;  /* 0x000000ffff067224 */ /* 0x000fe400078e0a06 */
[--C-:B------:R-:W-:Y:S01]  /*16a0*/  @!P6 IMAD.IADD R2, R2, 0x1, -R8.reuse ;  /* 0x000000010202e824 */ /* 0x100fe200078e0a08 */
[C---:B------:R-:W-:Y:S01]  /*16b0*/  ISETP.GT.U32.AND P6, PT, R8.reuse, R9, PT ;  /* 0x000000090800720c */ /* 0x040fe20003fc4070 */
[----:B------:R-:W-:Y:S02]  /*16c0*/  IMAD R19, R8, R6, R19 ;  /* 0x0000000608137224 */ /* 0x000fe400078e0213 */
[----:B------:R-:W-:-:S02]  /*16d0*/  @!P1 IMAD.IADD R5, R5, 0x1, -R8 ;  /* 0x0000000105059824 */ /* 0x000fc400078e0a08 */
[----:B------:R-:W-:Y:S01]  /*16e0*/  @!P0 IMAD.MOV R13, RZ, RZ, -R13 ;  /* 0x000000ffff0d8224 */ /* 0x000fe200078e0a0d */
[C---:B------:R-:W-:Y:S02]  /*16f0*/  ISETP.GT.U32.AND P1, PT, R8.reuse, R19, PT ;  /* 0x000000130800720c */ /* 0x040fe40003f24070 */
[----:B------:R-:W-:Y:S01]  /*1700*/  ISETP.GT.U32.AND P0, PT, R8, R18, PT ;  /* 0x000000120800720c */ /* 0x000fe20003f04070 */
[----:B------:R-:W-:Y:S01]  /*1710*/  @!P3 IMAD.IADD R17, R17, 0x1, -R8 ;  /* 0x000000011111b824 */ /* 0x000fe200078e0a08 */
[----:B------:R-:W-:Y:S01]  /*1720*/  ISETP.GE.AND P5, PT, R29, RZ, PT ;  /* 0x000000ff1d00720c */ /* 0x000fe20003fa6270 */
[----:B------:R-:W-:Y:S02]  /*1730*/  IMAD.MOV.U32 R6, RZ, RZ, R2 ;  /* 0x000000ffff067224 */ /* 0x000fe400078e0002 */
[----:B------:R-:W-:Y:S01]  /*1740*/  @!P6 IMAD.IADD R9, R9, 0x1, -R8 ;  /* 0x000000010909e824 */ /* 0x000fe200078e0a08 */
[----:B------:R-:W-:Y:S01]  /*1750*/  ISETP.GE.AND P6, PT, R28, RZ, PT ;  /* 0x000000ff1c00720c */ /* 0x000fe20003fc6270 */
[----:B------:R-:W-:Y:S01]  /*1760*/  @!P4 IMAD.MOV R6, RZ, RZ, -R6 ;  /* 0x000000ffff06c224 */ /* 0x000fe200078e0a06 */
[----:B------:R-:W-:-:S03]  /*1770*/  ISETP.GT.U32.AND P4, PT, R8, R5, PT ;  /* 0x000000050800720c */ /* 0x000fc60003f84070 */
[--C-:B------:R-:W-:Y:S01]  /*1780*/  @!P1 IMAD.IADD R19, R19, 0x1, -R8.reuse ;  /* 0x0000000113139824 */ /* 0x100fe200078e0a08 */
[----:B------:R-:W-:Y:S01]  /*1790*/  ISETP.GT.U32.AND P1, PT, R8, R0, PT ;  /* 0x000000000800720c */ /* 0x000fe20003f24070 */
[----:B------:R-:W-:Y:S01]  /*17a0*/  @!P0 IMAD.IADD R18, R18, 0x1, -R8 ;  /* 0x0000000112128824 */ /* 0x000fe200078e0a08 */
[----:B------:R-:W-:Y:S01]  /*17b0*/  ISETP.GE.AND P0, PT, R22, RZ, PT ;  /* 0x000000ff1600720c */ /* 0x000fe20003f06270 */
[----:B------:R-:W-:Y:S01]  /*17c0*/  @!P5 IMAD.MOV R15, RZ, RZ, -R15 ;  /* 0x000000ffff0fd224 */ /* 0x000fe200078e0a0f */
[----:B------:R-:W-:Y:S02]  /*17d0*/  ISETP.GT.U32.AND P5, PT, R8, R19, PT ;  /* 0x000000130800720c */ /* 0x000fe40003fa4070 */
[----:B0-----:R-:W-:-:S03]  /*17e0*/  LOP3.LUT R26, R26, 0x3f, RZ, 0xc0, !PT ;  /* 0x0000003f1a1a7812 */ /* 0x001fc600078ec0ff */
[----:B------:R-:W-:Y:S01]  /*17f0*/  @!P4 IMAD.IADD R5, R5, 0x1, -R8 ;  /* 0x000000010505c824 */ /* 0x000fe200078e0a08 */
[----:B------:R-:W-:-:S03]  /*1800*/  ISETP.GE.AND P4, PT, R24, RZ, PT ;  /* 0x000000ff1800720c */ /* 0x000fc60003f86270 */
[----:B------:R-:W-:Y:S01]  /*1810*/  @!P1 IMAD.IADD R0, R0, 0x1, -R8 ;  /* 0x0000000100009824 */ /* 0x000fe200078e0a08 */
[----:B------:R-:W-:Y:S01]  /*1820*/  ISETP.GE.AND P1, PT, R25, RZ, PT ;  /* 0x000000ff1900720c */ /* 0x000fe20003f26270 */
[----:B------:R-:W-:Y:S01]  /*1830*/  @!P0 IMAD.MOV R18, RZ, RZ, -R18 ;  /* 0x000000ffff128224 */ /* 0x000fe200078e0a12 */
[----:B------:R-:W-:Y:S01]  /*1840*/  ISETP.GE.AND P0, PT, R27, RZ, PT ;  /* 0x000000ff1b00720c */ /* 0x000fe20003f06270 */
[----:B------:R-:W-:Y:S02]  /*1850*/  @!P5 IMAD.IADD R19, R19, 0x1, -R8 ;  /* 0x000000011313d824 */ /* 0x000fe400078e0a08 */
[----:B------:R-:W-:-:S04]  /*1860*/  IMAD R22, R26, UR4, RZ ;  /* 0x000000041a167c24 */ /* 0x000fc8000f8e02ff */
[----:B------:R-:W-:-:S04]  /*1870*/  @!P4 IMAD.MOV R5, RZ, RZ, -R5 ;  /* 0x000000ffff05c224 */ /* 0x000fc800078e0a05 */
[----:B------:R-:W-:Y:S02]  /*1880*/  @!P1 IMAD.MOV R0, RZ, RZ, -R0 ;  /* 0x000000ffff009224 */ /* 0x000fe400078e0a00 */
[----:B------:R-:W-:Y:S02]  /*1890*/  @!P0 IMAD.MOV R19, RZ, RZ, -R19 ;  /* 0x000000ffff138224 */ /* 0x000fe400078e0a13 */
[----:B------:R-:W-:Y:S01]  /*18a0*/  @!P2 IMAD.MOV R10, RZ, RZ, -R10 ;  /* 0x000000ffff0aa224 */ /* 0x000fe200078e0a0a */
[----:B--2---:R-:W-:Y:S01]  /*18b0*/  ISETP.GE.AND P3, PT, R20, RZ, PT ;  /* 0x000000ff1400720c */ /* 0x004fe20003f66270 */
[----:B------:R-:W-:-:S04]  /*18c0*/  IMAD.MOV.U32 R20, RZ, RZ, R16 ;  /* 0x000000ffff147224 */ /* 0x000fc800078e0010 */
[----:B------:R-:W-:Y:S01]  /*18d0*/  @!P6 IMAD.MOV R20, RZ, RZ, -R20 ;  /* 0x000000ffff14e224 */ /* 0x000fe200078e0a14 */
[----:B------:R-:W-:-:S07]  /*18e0*/  ISETP.GE.AND P6, PT, R21, RZ, PT ;  /* 0x000000ff1500720c */ /* 0x000fce0003fc6270 */
[----:B------:R-:W-:Y:S01]  /*18f0*/  @!P3 IMAD.MOV R14, RZ, RZ, -R14 ;  /* 0x000000ffff0eb224 */ /* 0x000fe200078e0a0e */
[----:B------:R-:W-:Y:S02]  /*1900*/  ISETP.GT.U32.AND P3, PT, R8, R9, PT ;  /* 0x000000090800720c */ /* 0x000fe40003f64070 */
[----:B------:R-:W-:-:S05]  /*1910*/  LOP3.LUT R21, R26, 0x40, RZ, 0xfc, !PT ;  /* 0x000000401a157812 */ /* 0x000fca00078efcff */
[----:B------:R-:W-:Y:S01]  /*1920*/  IMAD R21, R21, UR4, RZ ;  /* 0x0000000415157c24 */ /* 0x000fe2000f8e02ff */
[----:B------:R-:W-:-:S05]  /*1930*/  ULDC UR4, c[0x0][0x240] ;  /* 0x0000900000047ab9 */ /* 0x000fca0000000800 */
[----:B------:R-:W-:Y:S01]  /*1940*/  @!P3 IMAD.IADD R9, R9, 0x1, -R8 ;  /* 0x000000010909b824 */ /* 0x000fe200078e0a08 */
[----:B------:R-:W-:Y:S02]  /*1950*/  ISETP.GE.AND P3, PT, R23, RZ, PT ;  /* 0x000000ff1700720c */ /* 0x000fe40003f66270 */
[----:B------:R-:W-:Y:S01]  /*1960*/  LEA R16, P5, R21, UR6, 0x1 ;  /* 0x0000000615107c11 */ /* 0x000fe2000f8a08ff */
[----:B------:R-:W-:-:S03]  /*1970*/  IMAD.MOV.U32 R8, RZ, RZ, R17 ;  /* 0x000000ffff087224 */ /* 0x000fc600078e0011 */
[----:B------:R-:W-:Y:S01]  /*1980*/  LEA.HI.X.SX32 R17, R21, UR7, 0x1, P5 ;  /* 0x0000000715117c11 */ /* 0x000fe2000a8f0eff */
[----:B------:R-:W-:Y:S01]  /*1990*/  @!P6 IMAD.MOV R8, RZ, RZ, -R8 ;  /* 0x000000ffff08e224 */ /* 0x000fe200078e0a08 */
[----:B----4-:R-:W-:Y:S02]  /*19a0*/  ISETP.NE.AND P5, PT, R3, RZ, PT ;  /* 0x000000ff0300720c */ /* 0x010fe40003fa5270 */
[----:B------:R-:W-:Y:S02]  /*19b0*/  LOP3.LUT R21, RZ, R3, RZ, 0x33, !PT ;  /* 0x00000003ff157212 */ /* 0x000fe400078e33ff */
[C---:B------:R-:W-:Y:S02]  /*19c0*/  LEA R2, P6, R22.reuse, UR6, 0x1 ;  /* 0x0000000616027c11 */ /* 0x040fe4000f8c08ff */
[C---:B------:R-:W-:Y:S01]  /*19d0*/  SEL R7, R21.reuse, R7, !P5 ;  /* 0x0000000715077207 */ /* 0x040fe20006800000 */
[----:B------:R-:W-:Y:S01]  /*19e0*/  @!P3 IMAD.MOV R9, RZ, RZ, -R9 ;  /* 0x000000ffff09b224 */ /* 0x000fe200078e0a09 */
[----:B------:R-:W-:Y:S01]  /*19f0*/  LEA.HI.X.SX32 R3, R22, UR7, 0x1, P6 ;  /* 0x0000000716037c11 */ /* 0x000fe2000b0f0eff */
[----:B------:R-:W-:Y:S01]  /*1a00*/  ULDC.64 UR6, c[0x0][0x210] ;  /* 0x0000840000067ab9 */ /* 0x000fe20000000a00 */
[----:B------:R-:W-:-:S02]  /*1a10*/  SEL R25, R21, R4, !P5 ;  /* 0x0000000415197207 */ /* 0x000fc40006800000 */
[C---:B------:R-:W-:Y:S02]  /*1a20*/  SEL R11, R21.reuse, R11, !P5 ;  /* 0x0000000b150b7207 */ /* 0x040fe40006800000 */
[C---:B------:R-:W-:Y:S02]  /*1a30*/  SEL R22, R21.reuse, R14, !P5 ;  /* 0x0000000e15167207 */ /* 0x040fe40006800000 */
[C---:B------:R-:W-:Y:S02]  /*1a40*/  SEL R4, R21.reuse, R20, !P5 ;  /* 0x0000001415047207 */ /* 0x040fe40006800000 */
[C---:B------:R-:W-:Y:S02]  /*1a50*/  SEL R5, R21.reuse, R5, !P5 ;  /* 0x0000000515057207 */ /* 0x040fe40006800000 */
[----:B------:R-:W-:Y:S01]  /*1a60*/  SEL R14, R21, R0, !P5 ;  /* 0x00000000150e7207 */ /* 0x000fe20006800000 */
[----:B------:R-:W-:Y:S01]  /*1a70*/  IMAD R0, R7, UR4, RZ ;  /* 0x0000000407007c24 */ /* 0x000fe2000f8e02ff */
[----:B------:R-:W-:-:S02]  /*1a80*/  SEL R23, R21, R6, !P5 ;  /* 0x0000000615177207 */ /* 0x000fc40006800000 */
[C---:B------:R-:W-:Y:S02]  /*1a90*/  SEL R24, R21.reuse, R15, !P5 ;  /* 0x0000000f15187207 */ /* 0x040fe40006800000 */
[C---:B------:R-:W-:Y:S02]  /*1aa0*/  SEL R12, R21.reuse, R12, !P5 ;  /* 0x0000000c150c7207 */ /* 0x040fe40006800000 */
[----:B------:R-:W-:Y:S01]  /*1ab0*/  SEL R6, R21, R18, !P5 ;  /* 0x0000001215067207 */ /* 0x000fe20006800000 */
[----:B------:R-:W-:Y:S01]  /*1ac0*/  IMAD R18, R25, UR4, RZ ;  /* 0x0000000419127c24 */ /* 0x000fe2000f8e02ff */
[----:B------:R-:W-:Y:S01]  /*1ad0*/  SEL R15, R21, R19, !P5 ;  /* 0x00000013150f7207 */ /* 0x000fe20006800000 */
[----:B------:R-:W-:Y:S01]  /*1ae0*/  IMAD R19, R11, UR4, RZ ;  /* 0x000000040b137c24 */ /* 0x000fe2000f8e02ff */
[C---:B------:R-:W-:Y:S01]  /*1af0*/  SEL R8, R21.reuse, R8, !P5 ;  /* 0x0000000815087207 */ /* 0x040fe20006800000 */
[----:B------:R-:W-:Y:S01]  /*1b00*/  IMAD R25, R4, UR4, RZ ;  /* 0x0000000404197c24 */ /* 0x000fe2000f8e02ff */
[----:B------:R-:W-:Y:S01]  /*1b10*/  SEL R9, R21, R9, !P5 ;  /* 0x0000000915097207 */ /* 0x000fe20006800000 */
[----:B------:R-:W-:Y:S01]  /*1b20*/  IMAD R11, R5, UR4, RZ ;  /* 0x00000004050b7c24 */ /* 0x000fe2000f8e02ff */
[C---:B------:R-:W-:Y:S01]  /*1b30*/  SEL R13, R21.reuse, R13, !P5 ;  /* 0x0000000d150d7207 */ /* 0x040fe20006800000 */
[----:B------:R-:W-:Y:S01]  /*1b40*/  IMAD.WIDE R4, R0, 0x2, R16 ;  /* 0x0000000200047825 */ /* 0x000fe200078e0210 */
[----:B------:R-:W-:-:S03]  /*1b50*/  SEL R10, R21, R10, !P5 ;  /* 0x0000000a150a7207 */ /* 0x000fc60006800000 */
[----:B------:R-:W-:Y:S02]  /*1b60*/  IMAD R20, R12, UR4, RZ ;  /* 0x000000040c147c24 */ /* 0x000fe4000f8e02ff */
[----:B------:R-:W-:Y:S02]  /*1b70*/  IMAD R26, R8, UR4, RZ ;  /* 0x00000004081a7c24 */ /* 0x000fe4000f8e02ff */
[----:B------:R-:W-:Y:S01]  /*1b80*/  IMAD R29, R9, UR4, RZ ;  /* 0x00000004091d7c24 */ /* 0x000fe2000f8e02ff */
[----:B------:R0:W-:Y:S01]  /*1b90*/  STL.64 [R1+0x88], R4 ;  /* 0x0000880401007387 */ /* 0x0001e20000100a00 */
[----:B------:R-:W-:Y:S02]  /*1ba0*/  IMAD R27, R6, UR4, RZ ;  /* 0x00000004061b7c24 */ /* 0x000fe4000f8e02ff */
[----:B------:R-:W-:-:S04]  /*1bb0*/  IMAD.WIDE R8, R18, 0x2, R16 ;  /* 0x0000000212087825 */ /* 0x000fc800078e0210 */
[--C-:B------:R-:W-:Y:S01]  /*1bc0*/  IMAD.WIDE R6, R19, 0x2, R16.reuse ;  /* 0x0000000213067825 */ /* 0x100fe200078e0210 */
[----:B------:R1:W-:Y:S03]  /*1bd0*/  STL.64 [R1+0x80], R8 ;  /* 0x0000800801007387 */ /* 0x0003e60000100a00 */
[----:B------:R-:W-:Y:S02]  /*1be0*/  IMAD R21, R13, UR4, RZ ;  /* 0x000000040d157c24 */ /* 0x000fe4000f8e02ff */
[----:B0-----:R-:W-:Y:S01]  /*1bf0*/  IMAD.WIDE R4, R20, 0x2, R16 ;  /* 0x0000000214047825 */ /* 0x001fe200078e0210 */
[----:B------:R0:W-:Y:S03]  /*1c00*/  STL.64 [R1+0x78], R6 ;  /* 0x0000780601007387 */ /* 0x0001e60000100a00 */
[----:B------:R-:W-:-:S02]  /*1c10*/  IMAD R22, R22, UR4, RZ ;  /* 0x0000000416167c24 */ /* 0x000fc4000f8e02ff */
[----:B------:R-:W-:Y:S01]  /*1c20*/  IMAD R23, R23, UR4, RZ ;  /* 0x0000000417177c24 */ /* 0x000fe2000f8e02ff */
[----:B------:R2:W-:Y:S01]  /*1c30*/  STL.64 [R1+0x70], R4 ;  /* 0x0000700401007387 */ /* 0x0005e20000100a00 */
[----:B-1----:R-:W-:-:S04]  /*1c40*/  IMAD.WIDE R8, R21, 0x2, R16 ;  /* 0x0000000215087825 */ /* 0x002fc800078e0210 */
[--C-:B0-----:R-:W-:Y:S01]  /*1c50*/  IMAD.WIDE R6, R22, 0x2, R16.reuse ;  /* 0x0000000216067825 */ /* 0x101fe200078e0210 */
[----:B------:R0:W-:Y:S03]  /*1c60*/  STL.64 [R1+0x40], R8 ;  /* 0x0000400801007387 */ /* 0x0001e60000100a00 */
[----:B------:R-:W-:Y:S02]  /*1c70*/  IMAD R24, R24, UR4, RZ ;  /* 0x0000000418187c24 */ /* 0x000fe4000f8e02ff */
[--C-:B--2---:R-:W-:Y:S01]  /*1c80*/  IMAD.WIDE R4, R23, 0x2, R16.reuse ;  /* 0x0000000217047825 */ /* 0x104fe200078e0210 */
[----:B------:R1:W-:Y:S04]  /*1c90*/  STL.64 [R1+0x30], R6 ;  /* 0x0000300601007387 */ /* 0x0003e80000100a00 */
[----:B------:R2:W-:Y:S01]  /*1ca0*/  STL.64 [R1+0x20], R4 ;  /* 0x0000200401007387 */ /* 0x0005e20000100a00 */
[----:B0-----:R-:W-:-:S04]  /*1cb0*/  IMAD.WIDE R8, R24, 0x2, R16 ;  /* 0x0000000218087825 */ /* 0x001fc800078e0210 */
[----:B-1----:R-:W-:-:S04]  /*1cc0*/  IMAD.WIDE R6, R25, 0x2, R16 ;  /* 0x0000000219067825 */ /* 0x002fc800078e0210 */
[----:B--2---:R-:W-:Y:S01]  /*1cd0*/  IMAD.WIDE R4, R26, 0x2, R16 ;  /* 0x000000021a047825 */ /* 0x004fe200078e0210 */
[----:B------:R0:W-:Y:S03]  /*1ce0*/  STL.64 [R1+0x10], R8 ;  /* 0x0000100801007387 */ /* 0x0001e60000100a00 */
[----:B------:R-:W-:Y:S01]  /*1cf0*/  IMAD R28, R10, UR4, RZ ;  /* 0x000000040a1c7c24 */ /* 0x000fe2000f8e02ff */
[----:B------:R-:W-:Y:S04]  /*1d00*/  STL [R1+0x19b0], R5 ;  /* 0x0019b00501007387 */ /* 0x000fe80000100800 */
[----:B------:R1:W-:Y:S01]  /*1d10*/  STL.64 [R1], R6 ;  /* 0x0000000601007387 */ /* 0x0003e20000100a00 */
[----:B------:R-:W-:-:S02]  /*1d20*/  IMAD R14, R14, UR4, RZ ;  /* 0x000000040e0e7c24 */ /* 0x000fc4000f8e02ff */
[--C-:B0-----:R-:W-:Y:S01]  /*1d30*/  IMAD.WIDE R8, R28, 0x2, R16.reuse ;  /* 0x000000021c087825 */ /* 0x101fe200078e0210 */
[----:B------:R-:W-:Y:S03]  /*1d40*/  STL [R1+0x19b4], R4 ;  /* 0x0019b40401007387 */ /* 0x000fe60000100800 */
[----:B-1----:R-:W-:-:S05]  /*1d50*/  IMAD.WIDE R6, R27, 0x2, R16 ;  /* 0x000000021b067825 */ /* 0x002fca00078e0210 */
[----:B------:R-:W-:Y:S01]  /*1d60*/  STL.64 [R1+0x19b8], R6 ;  /* 0x0019b80601007387 */ /* 0x000fe20000100a00 */
[----:B------:R-:W-:Y:S01]  /*1d70*/  IMAD R15, R15, UR4, RZ ;  /* 0x000000040f0f7c24 */ /* 0x000fe2000f8e02ff */
[----:B------:R-:W-:Y:S02]  /*1d80*/  ULDC UR4, c[0x0][0x234] ;  /* 0x00008d0000047ab9 */ /* 0x000fe40000000800 */
[----:B------:R0:W-:Y:S01]  /*1d90*/  STL.64 [R1+0x19c0], R8 ;  /* 0x0019c00801007387 */ /* 0x0001e20000100a00 */
[----:B------:R-:W-:Y:S02]  /*1da0*/  IMAD.MOV.U32 R5, RZ, RZ, R15 ;  /* 0x000000ffff057224 */ /* 0x000fe400078e000f */
[----:B0-----:R-:W-:Y:S02]  /*1db0*/  IMAD.MOV.U32 R8, RZ, RZ, R11 ;  /* 0x000000ffff087224 */ /* 0x001fe400078e000b */
[----:B------:R-:W-:Y:S02]  /*1dc0*/  IMAD.MOV.U32 R9, RZ, RZ, R14 ;  /* 0x000000ffff097224 */ /* 0x000fe400078e000e */
[----:B------:R-:W-:-:S04]  /*1dd0*/  IMAD.WIDE R10, R29, 0x2, R16 ;  /* 0x000000021d0a7825 */ /* 0x000fc800078e0210 */
[--C-:B------:R-:W-:Y:S01]  /*1de0*/  IMAD.WIDE R12, R8, 0x2, R16.reuse ;  /* 0x00000002080c7825 */ /* 0x100fe200078e0210 */
[----:B------:R-:W-:Y:S03]  /*1df0*/  STL.64 [R1+0x19c8], R10 ;  /* 0x0019c80a01007387 */ /* 0x000fe60000100a00 */
[--C-:B------:R-:W-:Y:S01]  /*1e00*/  IMAD.WIDE R14, R9, 0x2, R16.reuse ;  /* 0x00000002090e7825 */ /* 0x100fe200078e0210 */
[----:B------:R0:W-:Y:S04]  /*1e10*/  STL.64 [R1+0x19d0], R12 ;  /* 0x0019d00c01007387 */ /* 0x0001e80000100a00 */
[----:B------:R-:W-:Y:S04]  /*1e20*/  STL.64 [R1+0x19d8], R14 ;  /* 0x0019d80e01007387 */ /* 0x000fe80000100a00 */
[----:B0-----:R-:W2:Y:S01]  /*1e30*/  LDL.LU.64 R12, [R1+0x20] ;  /* 0x00002000010c7983 */ /* 0x001ea20000300a00 */
[----:B------:R-:W-:-:S03]  /*1e40*/  IMAD.WIDE R6, R5, 0x2, R16 ;  /* 0x0000000205067825 */ /* 0x000fc600078e0210 */
[----:B--2---:R0:W-:Y:S04]  /*1e50*/  STL.64 [R1+0x19e0], R12 ;  /* 0x0019e00c01007387 */ /* 0x0041e80000100a00 */
[----:B------:R1:W-:Y:S04]  /*1e60*/  STL.64 [R1+0x68], R6 ;  /* 0x0000680601007387 */ /* 0x0003e80000100a00 */
[----:B0-----:R-:W2:Y:S01]  /*1e70*/  LDL.LU.64 R12, [R1+0x30] ;  /* 0x00003000010c7983 */ /* 0x001ea20000300a00 */
[----:B------:R-:W-:-:S04]  /*1e80*/  IMAD.WIDE R10, R19, 0x2, R2 ;  /* 0x00000002130a7825 */ /* 0x000fc800078e0202 */
[----:B-1----:R-:W-:-:S04]  /*1e90*/  IMAD.WIDE R6, R0, 0x2, R2 ;  /* 0x0000000200067825 */ /* 0x002fc800078e0202 */
[----:B------:R-:W-:Y:S01]  /*1ea0*/  IMAD.MOV.U32 R0, RZ, RZ, R5 ;  /* 0x000000ffff007224 */ /* 0x000fe200078e0005 */
[----:B--2---:R0:W-:Y:S02]  /*1eb0*/  STL.64 [R1+0x19e8], R12 ;  /* 0x0019e80c01007387 */ /* 0x0041e40000100a00 */
[----:B0-----:R-:W-:-:S05]  /*1ec0*/  IMAD.WIDE R12, R18, 0x2, R2 ;  /* 0x00000002120c7825 */ /* 0x001fca00078e0202 */
[----:B------:R0:W-:Y:S04]  /*1ed0*/  STL.64 [R1+0x58], R12 ;  /* 0x0000580c01007387 */ /* 0x0001e80000100a00 */
[----:B------:R-:W2:Y:S04]  /*1ee0*/  LDL.LU.64 R4, [R1+0x88] ;  /* 0x0000880001047983 */ /* 0x000ea80000300a00 */
[----:B------:R1:W-:Y:S01]  /*1ef0*/  STL.64 [R1+0x50], R10 ;  /* 0x0000500a01007387 */ /* 0x0003e20000100a00 */
[----:B0-----:R-:W-:-:S04]  /*1f00*/  IMAD.WIDE R12, R21, 0x2, R2 ;  /* 0x00000002150c7825 */ /* 0x001fc800078e0202 */
[--C-:B-1----:R-:W-:Y:S01]  /*1f10*/  IMAD.WIDE R10, R20, 0x2, R2.reuse ;  /* 0x00000002140a7825 */ /* 0x102fe200078e0202 */
[----:B------:R0:W-:Y:S04]  /*1f20*/  STL.64 [R1+0x19f0], R12 ;  /* 0x0019f00c01007387 */ /* 0x0001e80000100a00 */
[----:B------:R-:W-:Y:S04]  /*1f30*/  STL.64 [R1+0x48], R10 ;  /* 0x0000480a01007387 */ /* 0x000fe80000100a00 */
[----:B0-----:R-:W3:Y:S04]  /*1f40*/  LDL.LU.64 R12, [R1+0x40] ;  /* 0x00004000010c7983 */ /* 0x001ee80000300a00 */
[----:B---3--:R0:W-:Y:S04]  /*1f50*/  STL.64 [R1+0x19f8], R12 ;  /* 0x0019f80c01007387 */ /* 0x0081e80000100a00 */
        /* <DEDUP_REMOVED lines=10> */
[----:B0-----:R-:W3:Y:S01]  /*2000*/  LDL.LU.64 R12, [R1+0x80] ;  /* 0x00008000010c7983 */ /* 0x001ee20000300a00 */
[----:B------:R-:W-:-:S04]  /*2010*/  IMAD.WIDE R14, R22, 0x2, R2 ;  /* 0x00000002160e7825 */ /* 0x000fc800078e0202 */
[----:B------:R-:W-:-:S04]  /*2020*/  IMAD.WIDE R10, R23, 0x2, R2 ;  /* 0x00000002170a7825 */ /* 0x000fc800078e0202 */
[----:B------:R-:W-:-:S04]  /*2030*/  IMAD.WIDE R16, R25, 0x2, R2 ;  /* 0x0000000219107825 */ /* 0x000fc800078e0202 */
[----:B------:R-:W-:-:S04]  /*2040*/  IMAD.WIDE R18, R26, 0x2, R2 ;  /* 0x000000021a127825 */ /* 0x000fc800078e0202 */
[----:B------:R-:W-:-:S04]  /*2050*/  IMAD.WIDE R20, R27, 0x2, R2 ;  /* 0x000000021b147825 */ /* 0x000fc800078e0202 */
[----:B------:R-:W-:-:S04]  /*2060*/  IMAD.WIDE R22, R28, 0x2, R2 ;  /* 0x000000021c167825 */ /* 0x000fc800078e0202 */
[----:B------:R-:W-:Y:S01]  /*2070*/  IMAD.WIDE R26, R8, 0x2, R2 ;  /* 0x00000002081a7825 */ /* 0x000fe200078e0202 */
[----:B---3--:R0:W-:Y:S03]  /*2080*/  STL.64 [R1+0x1a28], R12 ;  /* 0x001a280c01007387 */ /* 0x0081e60000100a00 */
[----:B0-----:R-:W-:Y:S02]  /*2090*/  IMAD.MOV.U32 R12, RZ, RZ, R6 ;  /* 0x000000ffff0c7224 */ /* 0x001fe400078e0006 */
[----:B------:R-:W-:Y:S02]  /*20a0*/  IMAD.MOV.U32 R13, RZ, RZ, R7 ;  /* 0x000000ffff0d7224 */ /* 0x000fe400078e0007 */
[----:B------:R-:W-:-:S04]  /*20b0*/  IMAD.WIDE R6, R24, 0x2, R2 ;  /* 0x0000000218067825 */ /* 0x000fc800078e0202 */
[----:B------:R-:W-:-:S04]  /*20c0*/  IMAD.WIDE R24, R29, 0x2, R2 ;  /* 0x000000021d187825 */ /* 0x000fc800078e0202 */
[--C-:B------:R-:W-:Y:S02]  /*20d0*/  IMAD.WIDE R28, R9, 0x2, R2.reuse ;  /* 0x00000002091c7825 */ /* 0x100fe400078e0202 */
[----:B------:R-:W3:Y:S02]  /*20e0*/  LDL.LU.64 R8, [R1+0x10] ;  /* 0x0000100001087983 */ /* 0x000ee40000300a00 */
[----:B------:R-:W-:-:S04]  /*20f0*/  IMAD.WIDE R2, R0, 0x2, R2 ;  /* 0x0000000200027825 */ /* 0x000fc800078e0202 */
[----:B--2---:R-:W-:Y:S01]  /*2100*/  IMAD.MOV.U32 R0, RZ, RZ, R5 ;  /* 0x000000ffff007224 */ /* 0x004fe200078e0005 */
[----:B------:R0:W-:Y:S04]  /*2110*/  STL [R1+0x1998], R4 ;  /* 0x0019980401007387 */ /* 0x0001e80000100800 */
[----:B------:R-:W-:Y:S04]  /*2120*/  STL [R1+0x1994], R12 ;  /* 0x0019940c01007387 */ /* 0x000fe80000100800 */
[----:B------:R1:W-:Y:S04]  /*2130*/  STL [R1+0x1990], R0 ;  /* 0x0019900001007387 */ /* 0x0003e80000100800 */
[----:B0-----:R-:W2:Y:S01]  /*2140*/  LDL.LU.64 R4, [R1] ;  /* 0x0000000001047983 */ /* 0x001ea20000300a00 */
[----:B-1----:R-:W-:-:S03]  /*2150*/  IMAD.MOV.U32 R0, RZ, RZ, R13 ;  /* 0x000000ffff007224 */ /* 0x002fc600078e000d */
[----:B------:R-:W4:Y:S04]  /*2160*/  LDL.LU.64 R12, [R1+0x1a28] ;  /* 0x001a2800010c7983 */ /* 0x000f280000300a00 */
[----:B----4-:R-:W-:Y:S04]  /*2170*/  STL [R1+0x198c], R12 ;  /* 0x00198c0c01007387 */ /* 0x010fe80000100800 */
[----:B------:R0:W-:Y:S02]  /*2180*/  STL [R1+0x1988], R0 ;  /* 0x0019880001007387 */ /* 0x0001e40000100800 */
[----:B0-----:R-:W-:-:S02]  /*2190*/  IMAD.MOV.U32 R0, RZ, RZ, R13 ;  /* 0x000000ffff007224 */ /* 0x001fc400078e000d */
        /* <DEDUP_REMOVED lines=33> */
[----:B------:R-:W-:Y:S04]  /*23b0*/  STL [R1+0x1944], R14 ;  /* 0x0019440e01007387 */ /* 0x000fe80000100800 */
[----:B------:R0:W-:Y:S02]  /*23c0*/  STL [R1+0x1940], R0 ;  /* 0x0019400001007387 */ /* 0x0001e40000100800 */
[----:B0-----:R-:W-:-:S02]  /*23d0*/  IMAD.MOV.U32 R0, RZ, RZ, R15 ;  /* 0x000000ffff007224 */ /* 0x001fc400078e000f */
[----:B------:R-:W2:Y:S04]  /*23e0*/  LDL.LU.64 R14, [R1+0x19d8] ;  /* 0x0019d800010e7983 */ /* 0x000ea80000300a00 */
[----:B----4-:R-:W-:Y:S04]  /*23f0*/  STL [R1+0x193c], R12 ;  /* 0x00193c0c01007387 */ /* 0x010fe80000100800 */
[----:B------:R0:W-:Y:S02]  /*2400*/  STL [R1+0x1938], R0 ;  /* 0x0019380001007387 */ /* 0x0001e40000100800 */
[----:B0-----:R-:W-:-:S02]  /*2410*/  IMAD.MOV.U32 R0, RZ, RZ, R13 ;  /* 0x000000ffff007224 */ /* 0x001fc400078e000d */
[----:B------:R-:W4:Y:S04]  /*2420*/  LDL.LU.64 R12, [R1+0x19d0] ;  /* 0x0019d000010c7983 */ /* 0x000f280000300a00 */
[----:B------:R-:W-:Y:S04]  /*2430*/  STL [R1+0x1934], R10 ;  /* 0x0019340a01007387 */ /* 0x000fe80000100800 */
[----:B------:R0:W-:Y:S02]  /*2440*/  STL [R1+0x1930], R0 ;  /* 0x0019300001007387 */ /* 0x0001e40000100800 */
[----:B0-----:R-:W-:-:S02]  /*2450*/  IMAD.MOV.U32 R0, RZ, RZ, R11 ;  /* 0x000000ffff007224 */ /* 0x001fc400078e000b */
[----:B------:R-:W4:Y:S04]  /*2460*/  LDL.LU.64 R10, [R1+0x19c8] ;  /* 0x0019c800010a7983 */ /* 0x000f280000300a00 */
[----:B---3--:R-:W-:Y:S04]  /*2470*/  STL [R1+0x192c], R8 ;  /* 0x00192c0801007387 */ /* 0x008fe80000100800 */
[----:B------:R0:W-:Y:S02]  /*2480*/  STL [R1+0x1928], R0 ;  /* 0x0019280001007387 */ /* 0x0001e40000100800 */
[----:B0-----:R-:W-:-:S02]  /*2490*/  IMAD.MOV.U32 R0, RZ, RZ, R9 ;  /* 0x000000ffff007224 */ /* 0x001fc400078e0009 */
[----:B------:R-:W3:Y:S04]  /*24a0*/  LDL.LU.64 R8, [R1+0x19c0] ;  /* 0x0019c00001087983 */ /* 0x000ee80000300a00 */
[----:B------:R-:W-:Y:S04]  /*24b0*/  STL [R1+0x1924], R6 ;  /* 0x0019240601007387 */ /* 0x000fe80000100800 */
[----:B------:R0:W-:Y:S02]  /*24c0*/  STL [R1+0x1920], R0 ;  /* 0x0019200001007387 */ /* 0x0001e40000100800 */
[----:B0-----:R-:W-:-:S02]  /*24d0*/  IMAD.MOV.U32 R0, RZ, RZ, R7 ;  /* 0x000000ffff007224 */ /* 0x001fc400078e0007 */
[----:B------:R-:W4:Y:S04]  /*24e0*/  LDL.LU.64 R6, [R1+0x19b8] ;  /* 0x0019b80001067983 */ /* 0x000f280000300a00 */
[----:B------:R0:W-:Y:S04]  /*24f0*/  STL [R1+0x1918], R0 ;  /* 0x0019180001007387 */ /* 0x0001e80000100800 */
[----:B0-----:R-:W3:Y:S04]  /*2500*/  LDL.LU R0, [R1+0x9c] ;  /* 0x00009c0001007983 */ /* 0x001ee80000300800 */
[----:B--2---:R0:W-:Y:S04]  /*2510*/  STL [R1+0x191c], R4 ;  /* 0x00191c0401007387 */ /* 0x0041e80000100800 */
[----:B0-----:R-:W2:Y:S04]  /*2520*/  LDL.LU R4, [R1+0x19b4] ;  /* 0x0019b40001047983 */ /* 0x001ea80000300800 */
[----:B------:R0:W-:Y:S04]  /*2530*/  STL [R1+0x1910], R5 ;  /* 0x0019100501007387 */ /* 0x0001e80000100800 */
[----:B0-----:R-:W4:Y:S04]  /*2540*/  LDL.LU R5, [R1+0x19b0] ;  /* 0x0019b00001057983 */ /* 0x001f280000300800 */
[----:B------:R0:W-:Y:S04]  /*2550*/  STL [R1+0x1914], R16 ;  /* 0x0019141001007387 */ /* 0x0001e80000100800 */
[----:B------:R-:W-:Y:S01]  /*2560*/  STL [R1+0x1908], R17 ;  /* 0x0019081101007387 */ /* 0x000fe20000100800 */
[----:B0-----:R-:W0:Y:S03]  /*2570*/  LDC R16, c[0x0][0x238] ;  /* 0x00008e00ff107b82 */ /* 0x001e260000000800 */
[----:B--2---:R1:W-:Y:S04]  /*2580*/  STL [R1+0x190c], R4 ;  /* 0x00190c0401007387 */ /* 0x0043e80000100800 */
[----:B----4-:R-:W-:Y:S04]  /*2590*/  STL [R1+0x1900], R5 ;  /* 0x0019000501007387 */ /* 0x010fe80000100800 */
[----:B------:R-:W-:Y:S04]  /*25a0*/  STL [R1+0x1904], R18 ;  /* 0x0019041201007387 */ /* 0x000fe80000100800 */
[----:B-1----:R-:W2:Y:S04]  /*25b0*/  LDL.LU R4, [R1+0xa0] ;  /* 0x0000a00001047983 */ /* 0x002ea80000300800 */
[----:B------:R1:W-:Y:S04]  /*25c0*/  STL [R1+0x18f8], R19 ;  /* 0x0018f81301007387 */ /* 0x0003e80000100800 */
[----:B-1----:R-:W4:Y:S04]  /*25d0*/  LDL.LU.64 R18, [R1+0x68] ;  /* 0x0000680001127983 */ /* 0x002f280000300a00 */
[----:B------:R-:W-:Y:S04]  /*25e0*/  STL [R1+0x18fc], R6 ;  /* 0x0018fc0601007387 */ /* 0x000fe80000100800 */
[----:B------:R-:W4:Y:S04]  /*25f0*/  LDL.LU R5, [R1+0xa8] ;  /* 0x0000a80001057983 */ /* 0x000f280000300800 */
[----:B------:R-:W4:Y:S04]  /*2600*/  LDL.LU R17, [R1+0xa4] ;  /* 0x0000a40001117983 */ /* 0x000f280000300800 */
[----:B------:R-:W-:Y:S04]  /*2610*/  STL [R1+0x18f0], R7 ;  /* 0x0018f00701007387 */ /* 0x000fe80000100800 */
[----:B------:R-:W-:Y:S04]  /*2620*/  STL [R1+0x18f4], R20 ;  /* 0x0018f41401007387 */ /* 0x000fe80000100800 */
[----:B------:R-:W-:Y:S04]  /*2630*/  STL [R1+0x18e8], R21 ;  /* 0x0018e81501007387 */ /* 0x000fe80000100800 */
[----:B---3--:R0:W-:Y:S04]  /*2640*/  STL [R1+0x18ec], R8 ;  /* 0x0018ec0801007387 */ /* 0x0081e80000100800 */
[----:B------:R-:W-:Y:S04]  /*2650*/  STL [R1+0x18e0], R9 ;  /* 0x0018e00901007387 */ /* 0x000fe80000100800 */
[----:B------:R-:W-:Y:S04]  /*2660*/  STL [R1+0x18e4], R22 ;  /* 0x0018e41601007387 */ /* 0x000fe80000100800 */
[----:B------:R-:W-:Y:S04]  /*2670*/  STL [R1+0x18d8], R23 ;  /* 0x0018d81701007387 */ /* 0x000fe80000100800 */
[----:B------:R-:W-:Y:S04]  /*2680*/  STL [R1+0x18dc], R10 ;  /* 0x0018dc0a01007387 */ /* 0x000fe80000100800 */
[----:B------:R1:W-:Y:S01]  /*2690*/  STL [R1+0x18d0], R11 ;  /* 0x0018d00b01007387 */ /* 0x0003e20000100800 */
[----:B------:R-:W-:-:S03]  /*26a0*/  IMAD R0, R0, UR4, RZ ;  /* 0x0000000400007c24 */ /* 0x000fc6000f8e02ff */
[----:B------:R-:W-:Y:S04]  /*26b0*/  STL [R1+0x18d4], R24 ;  /* 0x0018d41801007387 */ /* 0x000fe80000100800 */
[----:B------:R-:W-:Y:S01]  /*26c0*/  STL [R1+0x18c8], R25 ;  /* 0x0018c81901007387 */ /* 0x000fe20000100800 */
[----:B0-----:R-:W-:Y:S01]  /*26d0*/  IMAD R8, R16, 0x7f, RZ ;  /* 0x0000007f10087824 */ /* 0x001fe200078e02ff */
[----:B-1----:R-:W0:Y:S02]  /*26e0*/  LDC R11, c[0x0][0x238] ;  /* 0x00008e00ff0b7b82 */ /* 0x002e240000000800 */
[----:B------:R1:W-:Y:S04]  /*26f0*/  STL [R1+0x18cc], R12 ;  /* 0x0018cc0c01007387 */ /* 0x0003e80000100800 */
[----:B------:R-:W-:Y:S04]  /*2700*/  STL [R1+0x18c0], R13 ;  /* 0x0018c00d01007387 */ /* 0x000fe80000100800 */
[----:B------:R-:W-:Y:S01]  /*2710*/  STL [R1+0x18c4], R26 ;  /* 0x0018c41a01007387 */ /* 0x000fe20000100800 */
[----:B------:R-:W-:-:S03]  /*2720*/  LEA R22, P0, R0, UR6, 0x1 ;  /* 0x0000000600167c11 */ /* 0x000fc6000f8008ff */
[----:B------:R-:W-:Y:S01]  /*2730*/  STL [R1+0x18b8], R27 ;  /* 0x0018b81b01007387 */ /* 0x000fe20000100800 */
[----:B--2---:R-:W-:-:S03]  /*2740*/  IMAD R7, R4, UR4, RZ ;  /* 0x0000000404077c24 */ /* 0x004fc6000f8e02ff */
[----:B------:R2:W-:Y:S01]  /*2750*/  STL [R1+0x18bc], R14 ;  /* 0x0018bc0e01007387 */ /* 0x0005e20000100800 */
[----:B----4-:R-:W-:-:S03]  /*2760*/  IMAD.MOV.U32 R6, RZ, RZ, R19 ;  /* 0x000000ffff067224 */ /* 0x010fc600078e0013 */
[----:B------:R-:W-:Y:S01]  /*2770*/  STL [R1+0x18b0], R15 ;  /* 0x0018b00f01007387 */ /* 0x000fe20000100800 */
[----:B------:R-:W-:Y:S01]  /*2780*/  IMAD R10, R16, 0x69, RZ ;  /* 0x00000069100a7824 */ /* 0x000fe200078e02ff */
[----:B-1----:R-:W1:Y:S02]  /*2790*/  LDC R12, c[0x0][0x238] ;  /* 0x00008e00ff0c7b82 */ /* 0x002e640000000800 */
[----:B------:R-:W-:Y:S01]  /*27a0*/  STL [R1+0x18b4], R28 ;  /* 0x0018b41c01007387 */ /* 0x000fe20000100800 */
[----:B------:R-:W-:-:S03]  /*27b0*/  LEA.HI.X.SX32 R23, R0, UR7, 0x1, P0 ;  /* 0x0000000700177c11 */ /* 0x000fc600080f0eff */
[----:B------:R-:W-:Y:S01]  /*27c0*/  STL [R1+0x18a8], R29 ;  /* 0x0018a81d01007387 */ /* 0x000fe20000100800 */
[----:B------:R-:W-:-:S03]  /*27d0*/  IMAD R0, R5, UR4, RZ ;  /* 0x0000000405007c24 */ /* 0x000fc6000f8e02ff */
[----:B------:R-:W-:Y:S04]  /*27e0*/  STL [R1+0x18ac], R18 ;  /* 0x0018ac1201007387 */ /* 0x000fe80000100800 */
[----:B------:R3:W-:Y:S01]  /*27f0*/  STL [R1+0x18a0], R6 ;  /* 0x0018a00601007387 */ /* 0x0007e20000100800 */
[----:B------:R-:W-:Y:S01]  /*2800*/  LEA R20, P2, R7, UR6, 0x1 ;  /* 0x0000000607147c11 */ /* 0x000fe2000f8408ff */
[----:B------:R-:W-:Y:S01]  /*2810*/  IMAD.WIDE R4, R8, 0x2, R22 ;  /* 0x0000000208047825 */ /* 0x000fe200078e0216 */
[----:B--2---:R-:W-:-:S03]  /*2820*/  LEA R14, P0, R0, UR6, 0x1 ;  /* 0x00000006000e7c11 */ /* 0x004fc6000f8008ff */
[----:B---3--:R-:W-:Y:S01]  /*2830*/  IMAD R6, R17, UR4, RZ ;  /* 0x0000000411067c24 */ /* 0x008fe2000f8e02ff */
[----:B------:R-:W-:-:S04]  /*2840*/  LEA.HI.X.SX32 R21, R7, UR7, 0x1, P2 ;  /* 0x0000000707157c11 */ /* 0x000fc800090f0eff */
[----:B------:R-:W-:Y:S01]  /*2850*/  LEA R18, P1, R6, UR6, 0x1 ;  /* 0x0000000606127c11 */ /* 0x000fe2000f8208ff */
[----:B------:R-:W-:Y:S01]  /*2860*/  STL.64 [R1+0x220], R22 ;  /* 0x0002201601007387 */ /* 0x000fe20000100a00 */
[----:B------:R-:W-:Y:S02]  /*2870*/  LEA.HI.X.SX32 R15, R0, UR7, 0x1, P0 ;  /* 0x00000007000f7c11 */ /* 0x000fe400080f0eff */
[----:B------:R-:W-:Y:S01]  /*2880*/  LEA.HI.X.SX32 R19, R6, UR7, 0x1, P1 ;  /* 0x0000000706137c11 */ /* 0x000fe200088f0eff */
[----:B------:R-:W-:Y:S04]  /*2890*/  STL [R1+0x18a4], R2 ;  /* 0x0018a40201007387 */ /* 0x000fe80000100800 */
[----:B------:R2:W-:Y:S01]  /*28a0*/  STL [R1+0x8bc], R3 ;  /* 0x0008bc0301007387 */ /* 0x0005e20000100800 */
[----:B------:R-:W-:-:S03]  /*28b0*/  IMAD.WIDE R6, R8, 0x2, R18 ;  /* 0x0000000208067825 */ /* 0x000fc600078e0212 */
[----:B------:R-:W-:Y:S01]  /*28c0*/  STL [R1+0x8c4], R4 ;  /* 0x0008c40401007387 */ /* 0x000fe20000100800 */
[----:B------:R-:W-:-:S03]  /*28d0*/  IMAD R0, R16, 0x7e, RZ ;  /* 0x0000007e10007824 */ /* 0x000fc600078e02ff */
[----:B------:R3:W-:Y:S01]  /*28e0*/  STL [R1+0x8c0], R5 ;  /* 0x0008c00501007387 */ /* 0x0007e20000100800 */
[----:B--2---:R-:W-:-:S03]  /*28f0*/  IMAD.WIDE R2, R8, 0x2, R20 ;  /* 0x0000000208027825 */ /* 0x004fc600078e0214 */
[----:B------:R-:W-:Y:S04]  /*2900*/  STL.64 [R1+0x228], R20 ;  /* 0x0002281401007387 */ /* 0x000fe80000100a00 */
[----:B------:R-:W-:Y:S01]  /*2910*/  STL.64 [R1+0x238], R14 ;  /* 0x0002380e01007387 */ /* 0x000fe20000100a00 */
[----:B---3--:R-:W-:-:S03]  /*2920*/  IMAD.WIDE R4, R8, 0x2, R14 ;  /* 0x0000000208047825 */ /* 0x008fc600078e020e */
[----:B------:R-:W-:Y:S04]  /*2930*/  STL.64 [R1+0x230], R18 ;  /* 0x0002301201007387 */ /* 0x000fe80000100a00 */
[----:B------:R-:W-:Y:S04]  /*2940*/  STL [R1+0x8cc], R2 ;  /* 0x0008cc0201007387 */ /* 0x000fe80000100800 */
[----:B------:R2:W-:Y:S04]  /*2950*/  STL [R1+0x8c8], R3 ;  /* 0x0008c80301007387 */ /* 0x0005e80000100800 */
[----:B------:R-:W-:Y:S04]  /*2960*/  STL [R1+0x8d4], R6 ;  /* 0x0008d40601007387 */ /* 0x000fe80000100800 */
[----:B------:R3:W-:Y:S01]  /*2970*/  STL [R1+0x8d0], R7 ;  /* 0x0008d00701007387 */ /* 0x0007e20000100800 */
[----:B--2---:R-:W-:-:S03]  /*2980*/  IMAD.WIDE R2, R0, 0x2, R22 ;  /* 0x0000000200027825 */ /* 0x004fc600078e0216 */
[----:B------:R-:W-:Y:S04]  /*2990*/  STL [R1+0x1898], R4 ;  /* 0x0018980401007387 */ /* 0x000fe80000100800 */
[----:B------:R2:W-:Y:S01]  /*29a0*/  STL [R1+0x188c], R5 ;  /* 0x00188c0501007387 */ /* 0x0005e20000100800 */
[----:B---3--:R-:W-:-:S03]  /*29b0*/  IMAD.WIDE R6, R0, 0x2, R18 ;  /* 0x0000000200067825 */ /* 0x008fc600078e0212 */
[----:B------:R-:W-:Y:S01]  /*29c0*/  STL [R1+0x189c], R2 ;  /* 0x00189c0201007387 */ /* 0x000fe20000100800 */
[----:B------:R-:W-:Y:S02]  /*29d0*/  IMAD R8, R16, 0x7d, RZ ;  /* 0x0000007d10087824 */ /* 0x000fe400078e02ff */
[C---:B--2---:R-:W-:Y:S01]  /*29e0*/  IMAD.WIDE R4, R0.reuse, 0x2, R20 ;  /* 0x0000000200047825 */ /* 0x044fe200078e0214 */
[----:B------:R2:W-:Y:S04]  /*29f0*/  STL [R1+0x1890], R3 ;  /* 0x0018900301007387 */ /* 0x0005e80000100800 */
[----:B------:R-:W-:Y:S04]  /*2a00*/  STL [R1+0x1894], R4 ;  /* 0x0018940401007387 */ /* 0x000fe80000100800 */
[----:B------:R3:W-:Y:S01]  /*2a10*/  STL [R1+0x1884], R5 ;  /* 0x0018840501007387 */ /* 0x0007e20000100800 */
[----:B--2---:R-:W-:-:S03]  /*2a20*/  IMAD.WIDE R2, R0, 0x2, R14 ;  /* 0x0000000200027825 */ /* 0x004fc600078e020e */
[----:B------:R-:W-:Y:S04]  /*2a30*/  STL [R1+0x1888], R6 ;  /* 0x0018880601007387 */ /* 0x000fe80000100800 */
[----:B------:R2:W-:Y:S01]  /*2a40*/  STL [R1+0x186c], R7 ;  /* 0x00186c0701007387 */ /* 0x0005e20000100800 */
[----:B---3--:R-:W-:-:S03]  /*2a50*/  IMAD.WIDE R4, R8, 0x2, R22 ;  /* 0x0000000208047825 */ /* 0x008fc600078e0216 */
[----:B------:R-:W-:Y:S04]  /*2a60*/  STL [R1+0x1880], R2 ;  /* 0x0018800201007387 */ /* 0x000fe80000100800 */
[----:B------:R3:W-:Y:S01]  /*2a70*/  STL [R1+0x1878], R3 ;  /* 0x0018780301007387 */ /* 0x0007e20000100800 */
[----:B--2---:R-:W-:-:S03]  /*2a80*/  IMAD.WIDE R6, R8, 0x2, R18 ;  /* 0x0000000208067825 */ /* 0x004fc600078e0212 */
[----:B------:R-:W-:Y:S01]  /*2a90*/  STL [R1+0x187c], R4 ;  /* 0x00187c0401007387 */ /* 0x000fe20000100800 */
[----:B------:R-:W-:Y:S02]  /*2aa0*/  IMAD R0, R16, 0x7c, RZ ;  /* 0x0000007c10007824 */ /* 0x000fe400078e02ff */
[C---:B---3--:R-:W-:Y:S01]  /*2ab0*/  IMAD.WIDE R2, R8.reuse, 0x2, R20 ;  /* 0x0000000208027825 */ /* 0x048fe200078e0214 */
        /* <DEDUP_REMOVED lines=193> */
[----:B---3--:R-:W-:-:S03]  /*36d0*/  IMAD.WIDE R4, R0, 0x2, R20 ;  /* 0x0000000200047825 */ /* 0x008fc600078e0214 */
[----:B------:R2:W-:Y:S01]  /*36e0*/  STL [R1+0x1690], R3 ;  /* 0x0016900301007387 */ /* 0x0005e20000100800 */
[----:B------:R-:W-:-:S03]  /*36f0*/  IMAD R8, R16, 0x6d, RZ ;  /* 0x0000006d10087824 */ /* 0x000fc600078e02ff */
        /* <DEDUP_REMOVED lines=8> */
[----:B------:R-:W-:Y:S02]  /*3780*/  IMAD R0, R16, 0x6c, RZ ;  /* 0x0000006c10007824 */ /* 0x000fe400078e02ff */
[C---:B--2---:R-:W-:Y:S01]  /*3790*/  IMAD.WIDE R6, R8.reuse, 0x2, R18 ;  /* 0x0000000208067825 */ /* 0x044fe200078e0212 */
[----:B------:R-:W-:Y:S03]  /*37a0*/  STL [R1+0x167c], R4 ;  /* 0x00167c0401007387 */ /* 0x000fe60000100800 */
        /* <DEDUP_REMOVED lines=12> */
[----:B------:R-:W-:-:S03]  /*3870*/  IMAD R8, R16, 0x6b, RZ ;  /* 0x0000006b10087824 */ /* 0x000fc600078e02ff */
[----:B------:R2:W-:Y:S01]  /*3880*/  STL [R1+0x1650], R3 ;  /* 0x0016500301007387 */ /* 0x0005e20000100800 */
[----:B---3--:R-:W-:-:S03]  /*3890*/  IMAD.WIDE R4, R0, 0x2, R18 ;  /* 0x0000000200047825 */ /* 0x008fc600078e0212 */
        /* <DEDUP_REMOVED lines=16> */
[----:B------:R-:W-:Y:S01]  /*39a0*/  STL [R1+0x8f8], R4 ;  /* 0x0008f80401007387 */ /* 0x000fe20000100800 */
[----:B------:R-:W-:-:S03]  /*39b0*/  IMAD.WIDE R8, R0, 0x2, R22 ;  /* 0x0000000200087825 */ /* 0x000fc600078e0216 */
        /* <DEDUP_REMOVED lines=532> */
[----:B------:R-:W-:-:S03]  /*5b00*/  IMAD.SHL.U32 R0, R16, 0x40, RZ ;  /* 0x0000004010007824 */ /* 0x000fc600078e00ff */
        /* <DEDUP_REMOVED lines=54> */
[----:B------:R-:W-:Y:S01]  /*5e70*/  STL [R1+0xe9c], R7 ;  /* 0x000e9c0701007387 */ /* 0x000fe20000100800 */
[----:B--2---:R-:W-:-:S03]  /*5e80*/  IMAD.WIDE R4, R10, 0x2, R18 ;  /* 0x000000020a047825 */ /* 0x004fc600078e0212 */
[----:B------:R2:W-:Y:S04]  /*5e90*/  STL [R1+0xea8], R8 ;  /* 0x000ea80801007387 */ /* 0x0005e80000100800 */
[----:B------:R-:W-:Y:S01]  /*5ea0*/  STL [R1+0xea4], R9 ;  /* 0x000ea40901007387 */ /* 0x000fe20000100800 */
[----:B------:R-:W-:-:S03]  /*5eb0*/  IMAD R0, R16, 0x3c, RZ ;  /* 0x0000003c10007824 */ /* 0x000fc600078e02ff */
[----:B------:R-:W-:Y:S04]  /*5ec0*/  STL [R1+0xeb0], R2 ;  /* 0x000eb00201007387 */ /* 0x000fe80000100800 */
[----:B------:R3:W-:Y:S01]  /*5ed0*/  STL [R1+0xeac], R3 ;  /* 0x000eac0301007387 */ /* 0x0007e20000100800 */
[----:B--2---:R-:W2:Y:S01]  /*5ee0*/  LDC R8, c[0x0][0x238] ;  /* 0x00008e00ff087b82 */ /* 0x004ea20000000800 */
[----:B------:R-:W-:Y:S02]  /*5ef0*/  IMAD.WIDE R6, R0, 0x2, R22 ;  /* 0x0000000200067825 */ /* 0x000fe400078e0216 */
[----:B------:R-:W-:Y:S02]  /*5f00*/  STL [R1+0xeb8], R4 ;  /* 0x000eb80401007387 */ /* 0x000fe40000100800 */
[----:B---3--:R-:W-:-:S02]  /*5f10*/  IMAD.WIDE R2, R10, 0x2, R14 ;  /* 0x000000020a027825 */ /* 0x008fc400078e020e */
[----:B------:R3:W-:Y:S01]  /*5f20*/  STL [R1+0xeb4], R5 ;  /* 0x000eb40501007387 */ /* 0x0007e20000100800 */
[----:B------:R-:W4:Y:S03]  /*5f30*/  LDC R10, c[0x0][0x238] ;  /* 0x00008e00ff0a7b82 */ /* 0x000f260000000800 */
[----:B------:R-:W-:Y:S04]  /*5f40*/  STL [R1+0xec0], R2 ;  /* 0x000ec00201007387 */ /* 0x000fe80000100800 */
[----:B------:R0:W-:Y:S01]  /*5f50*/  STL [R1+0xebc], R3 ;  /* 0x000ebc0301007387 */ /* 0x0001e20000100800 */
[----:B---3--:R-:W-:-:S03]  /*5f60*/  IMAD.WIDE R4, R0, 0x2, R18 ;  /* 0x0000000200047825 */ /* 0x008fc600078e0212 */
[----:B------:R-:W-:Y:S01]  /*5f70*/  STL [R1+0xec8], R6 ;  /* 0x000ec80601007387 */ /* 0x000fe20000100800 */
[----:B0-----:R-:W-:-:S03]  /*5f80*/  IMAD.WIDE R2, R0, 0x2, R20 ;  /* 0x0000000200027825 */ /* 0x001fc600078e0214 */
[----:B------:R0:W-:Y:S04]  /*5f90*/  STL [R1+0xec4], R7 ;  /* 0x000ec40701007387 */ /* 0x0001e80000100800 */
[----:B------:R-:W-:Y:S01]  /*5fa0*/  STL [R1+0xed0], R2 ;  /* 0x000ed00201007387 */ /* 0x000fe20000100800 */
[----:B------:R-:W-:-:S03]  /*5fb0*/  IMAD R16, R16, 0x3b, RZ ;  /* 0x0000003b10107824 */ /* 0x000fc600078e02ff */
[----:B------:R3:W-:Y:S01]  /*5fc0*/  STL [R1+0xecc], R3 ;  /* 0x000ecc0301007387 */ /* 0x0007e20000100800 */
[----:B0-----:R-:W-:-:S03]  /*5fd0*/  IMAD.WIDE R6, R16, 0x2, R22 ;  /* 0x0000000210067825 */ /* 0x001fc600078e0216 */
[----:B------:R-:W-:Y:S01]  /*5fe0*/  STL [R1+0xed8], R4 ;  /* 0x000ed80401007387 */ /* 0x000fe20000100800 */
[----:B---3--:R-:W-:-:S03]  /*5ff0*/  IMAD.WIDE R2, R0, 0x2, R14 ;  /* 0x0000000200027825 */ /* 0x008fc600078e020e */
[----:B------:R0:W-:Y:S04]  /*6000*/  STL [R1+0xed4], R5 ;  /* 0x000ed40501007387 */ /* 0x0001e80000100800 */
[----:B------:R-:W-:Y:S04]  /*6010*/  STL [R1+0xee0], R2 ;  /* 0x000ee00201007387 */ /* 0x000fe80000100800 */
[----:B------:R3:W-:Y:S01]  /*6020*/  STL [R1+0xedc], R3 ;  /* 0x000edc0301007387 */ /* 0x0007e20000100800 */
[----:B--2---:R-:W-:Y:S02]  /*6030*/  IMAD R0, R8, 0x3a, RZ ;  /* 0x0000003a08007824 */ /* 0x004fe400078e02ff */
[C---:B0-----:R-:W-:Y:S01]  /*6040*/  IMAD.WIDE R4, R16.reuse, 0x2, R18 ;  /* 0x0000000210047825 */ /* 0x041fe200078e0212 */
[----:B------:R-:W-:Y:S03]  /*6050*/  STL [R1+0xee8], R6 ;  /* 0x000ee80601007387 */ /* 0x000fe60000100800 */
[C---:B---3--:R-:W-:Y:S01]  /*6060*/  IMAD.WIDE R2, R16.reuse, 0x2, R20 ;  /* 0x0000000210027825 */ /* 0x048fe200078e0214 */
[----:B------:R0:W-:Y:S04]  /*6070*/  STL [R1+0xee4], R7 ;  /* 0x000ee40701007387 */ /* 0x0001e80000100800 */
[----:B------:R-:W-:Y:S04]  /*6080*/  STL [R1+0xef0], R2 ;  /* 0x000ef00201007387 */ /* 0x000fe80000100800 */
[----:B------:R2:W-:Y:S01]  /*6090*/  STL [R1+0xeec], R3 ;  /* 0x000eec0301007387 */ /* 0x0005e20000100800 */
[----:B0-----:R-:W-:-:S03]  /*60a0*/  IMAD.WIDE R6, R16, 0x2, R14 ;  /* 0x0000000210067825 */ /* 0x001fc600078e020e */
[----:B------:R-:W-:Y:S04]  /*60b0*/  STL [R1+0xef8], R4 ;  /* 0x000ef80401007387 */ /* 0x000fe80000100800 */
[----:B------:R0:W-:Y:S01]  /*60c0*/  STL [R1+0xef4], R5 ;  /* 0x000ef40501007387 */ /* 0x0001e20000100800 */
[----:B--2---:R-:W-:-:S03]  /*60d0*/  IMAD.WIDE R2, R0, 0x2, R22 ;  /* 0x0000000200027825 */ /* 0x004fc600078e0216 */
[----:B------:R-:W-:Y:S04]  /*60e0*/  STL [R1+0xf00], R6 ;  /* 0x000f000601007387 */ /* 0x000fe80000100800 */
[----:B------:R2:W-:Y:S04]  /*60f0*/  STL [R1+0xefc], R7 ;  /* 0x000efc0701007387 */ /* 0x0005e80000100800 */
[----:B------:R-:W-:Y:S01]  /*6100*/  STL [R1+0xf08], R2 ;  /* 0x000f080201007387 */ /* 0x000fe20000100800 */
[----:B----4-:R-:W-:-:S03]  /*6110*/  IMAD R10, R10, 0x39, RZ ;  /* 0x000000390a0a7824 */ /* 0x010fc600078e02ff */
[----:B------:R3:W-:Y:S01]  /*6120*/  STL [R1+0xf04], R3 ;  /* 0x000f040301007387 */ /* 0x0007e20000100800 */
[----:B0-----:R-:W-:-:S04]  /*6130*/  IMAD.WIDE R4, R0, 0x2, R18 ;  /* 0x0000000200047825 */ /* 0x001fc800078e0212 */
[----:B--2---:R-:W-:-:S04]  /*6140*/  IMAD.WIDE R6, R0, 0x2, R14 ;  /* 0x0000000200067825 */ /* 0x004fc800078e020e */
[----:B---3--:R-:W-:-:S04]  /*6150*/  IMAD.WIDE R2, R0, 0x2, R20 ;  /* 0x0000000200027825 */ /* 0x008fc800078e0214 */
[C---:B------:R-:W-:Y:S01]  /*6160*/  IMAD.WIDE R8, R10.reuse, 0x2, R22 ;  /* 0x000000020a087825 */ /* 0x040fe200078e0216 */
[----:B------:R-:W-:Y:S04]  /*6170*/  STL [R1+0xf10], R2 ;  /* 0x000f100201007387 */ /* 0x000fe80000100800 */
[----:B------:R0:W-:Y:S04]  /*6180*/  STL [R1+0xf0c], R3 ;  /* 0x000f0c0301007387 */ /* 0x0001e80000100800 */
[----:B------:R-:W-:Y:S04]  /*6190*/  STL [R1+0xf18], R4 ;  /* 0x000f180401007387 */ /* 0x000fe80000100800 */
[----:B------:R2:W-:Y:S01]  /*61a0*/  STL [R1+0xf14], R5 ;  /* 0x000f140501007387 */ /* 0x0005e20000100800 */
[----:B0-----:R-:W-:-:S03]  /*61b0*/  IMAD.WIDE R2, R10, 0x2, R20 ;  /* 0x000000020a027825 */ /* 0x001fc600078e0214 */
[----:B------:R-:W-:Y:S04]  /*61c0*/  STL [R1+0xf20], R6 ;  /* 0x000f200601007387 */ /* 0x000fe80000100800 */
[----:B------:R-:W-:Y:S01]  /*61d0*/  STL [R1+0xf1c], R7 ;  /* 0x000f1c0701007387 */ /* 0x000fe20000100800 */
[----:B--2---:R-:W-:-:S03]  /*61e0*/  IMAD.WIDE R4, R10, 0x2, R18 ;  /* 0x000000020a047825 */ /* 0x004fc600078e0212 */
[----:B------:R-:W-:Y:S04]  /*61f0*/  STL [R1+0xf28], R8 ;  /* 0x000f280801007387 */ /* 0x000fe80000100800 */
[----:B------:R0:W-:Y:S01]  /*6200*/  STL [R1+0xf24], R9 ;  /* 0x000f240901007387 */ /* 0x0001e20000100800 */
[----:B------:R-:W-:Y:S02]  /*6210*/  IMAD R0, R11, 0x38, RZ ;  /* 0x000000380b007824 */ /* 0x000fe400078e02ff */
[----:B------:R-:W2:Y:S01]  /*6220*/  LDC R11, c[0x0][0x238] ;  /* 0x00008e00ff0b7b82 */ /* 0x000ea20000000800 */
[----:B------:R-:W-:Y:S04]  /*6230*/  STL [R1+0xf30], R2 ;  /* 0x000f300201007387 */ /* 0x000fe80000100800 */
[----:B------:R3:W-:Y:S03]  /*6240*/  STL [R1+0xf2c], R3 ;  /* 0x000f2c0301007387 */ /* 0x0007e60000100800 */
[----:B0-----:R-:W0:Y:S01]  /*6250*/  LDC R9, c[0x0][0x238] ;  /* 0x00008e00ff097b82 */ /* 0x001e220000000800 */
[----:B------:R-:W-:Y:S01]  /*6260*/  STL [R1+0xf38], R4 ;  /* 0x000f380401007387 */ /* 0x000fe20000100800 */
[----:B------:R-:W-:-:S04]  /*6270*/  IMAD.WIDE R6, R0, 0x2, R22 ;  /* 0x0000000200067825 */ /* 0x000fc800078e0216 */
[----:B---3--:R-:W-:Y:S01]  /*6280*/  IMAD.WIDE R2, R10, 0x2, R14 ;  /* 0x000000020a027825 */ /* 0x008fe200078e020e */
[----:B------:R3:W-:Y:S01]  /*6290*/  STL [R1+0xf34], R5 ;  /* 0x000f340501007387 */ /* 0x0007e20000100800 */
[----:B------:R-:W4:Y:S03]  /*62a0*/  LDC R10, c[0x0][0x238] ;  /* 0x00008e00ff0a7b82 */ /* 0x000f260000000800 */
[----:B------:R-:W-:Y:S04]  /*62b0*/  STL [R1+0xf40], R2 ;  /* 0x000f400201007387 */ /* 0x000fe80000100800 */
[----:B------:R1:W-:Y:S01]  /*62c0*/  STL [R1+0xf3c], R3 ;  /* 0x000f3c0301007387 */ /* 0x0003e20000100800 */
[----:B---3--:R-:W-:-:S03]  /*62d0*/  IMAD.WIDE R4, R0, 0x2, R18 ;  /* 0x0000000200047825 */ /* 0x008fc600078e0212 */
[----:B------:R-:W-:Y:S01]  /*62e0*/  STL [R1+0xf48], R6 ;  /* 0x000f480601007387 */ /* 0x000fe20000100800 */
[----:B-1----:R-:W-:-:S03]  /*62f0*/  IMAD.WIDE R2, R0, 0x2, R20 ;  /* 0x0000000200027825 */ /* 0x002fc600078e0214 */
[----:B------:R1:W-:Y:S04]  /*6300*/  STL [R1+0xf44], R7 ;  /* 0x000f440701007387 */ /* 0x0003e80000100800 */
[----:B------:R-:W-:Y:S01]  /*6310*/  STL [R1+0xf50], R2 ;  /* 0x000f500201007387 */ /* 0x000fe20000100800 */
[----:B------:R-:W-:Y:S02]  /*6320*/  IMAD R8, R12, 0x37, RZ ;  /* 0x000000370c087824 */ /* 0x000fe400078e02ff */
[----:B----4-:R-:W-:Y:S01]  /*6330*/  IMAD R10, R10, 0x35, RZ ;  /* 0x000000350a0a7824 */ /* 0x010fe200078e02ff */
[----:B------:R3:W-:Y:S01]  /*6340*/  STL [R1+0xf4c], R3 ;  /* 0x000f4c0301007387 */ /* 0x0007e20000100800 */
[----:B------:R-:W4:Y:S01]  /*6350*/  LDC R12, c[0x0][0x238] ;  /* 0x00008e00ff0c7b82 */ /* 0x000f220000000800 */
[----:B-1----:R-:W-:-:S02]  /*6360*/  IMAD.WIDE R6, R8, 0x2, R22 ;  /* 0x0000000208067825 */ /* 0x002fc400078e0216 */
[----:B------:R-:W-:Y:S02]  /*6370*/  STL [R1+0xf58], R4 ;  /* 0x000f580401007387 */ /* 0x000fe40000100800 */
[----:B---3--:R-:W-:Y:S02]  /*6380*/  IMAD.WIDE R2, R0, 0x2, R14 ;  /* 0x0000000200027825 */ /* 0x008fe400078e020e */
[----:B------:R1:W-:Y:S04]  /*6390*/  STL [R1+0xf54], R5 ;  /* 0x000f540501007387 */ /* 0x0003e80000100800 */
[----:B------:R-:W-:Y:S04]  /*63a0*/  STL [R1+0xf60], R2 ;  /* 0x000f600201007387 */ /* 0x000fe80000100800 */
[----:B------:R3:W-:Y:S01]  /*63b0*/  STL [R1+0xf5c], R3 ;  /* 0x000f5c0301007387 */ /* 0x0007e20000100800 */
[----:B0-----:R-:W-:-:S02]  /*63c0*/  IMAD R0, R9, 0x36, RZ ;  /* 0x0000003609007824 */ /* 0x001fc400078e02ff */
[C---:B-1----:R-:W-:Y:S01]  /*63d0*/  IMAD.WIDE R4, R8.reuse, 0x2, R18 ;  /* 0x0000000208047825 */ /* 0x042fe200078e0212 */
        /* <DEDUP_REMOVED lines=8> */
[----:B-1----:R-:W-:-:S03]  /*6460*/  IMAD.WIDE R2, R0, 0x2, R22 ;  /* 0x0000000200027825 */ /* 0x002fc600078e0216 */
[----:B------:R-:W-:Y:S04]  /*6470*/  STL [R1+0xf80], R6 ;  /* 0x000f800601007387 */ /* 0x000fe80000100800 */
[----:B------:R1:W-:Y:S04]  /*6480*/  STL [R1+0xf7c], R7 ;  /* 0x000f7c0701007387 */ /* 0x0003e80000100800 */
[----:B------:R-:W-:Y:S01]  /*6490*/  STL [R1+0xf88], R2 ;  /* 0x000f880201007387 */ /* 0x000fe20000100800 */
[----:B0-----:R-:W-:-:S03]  /*64a0*/  IMAD.WIDE R4, R0, 0x2, R18 ;  /* 0x0000000200047825 */ /* 0x001fc600078e0212 */
[----:B------:R0:W-:Y:S01]  /*64b0*/  STL [R1+0xf84], R3 ;  /* 0x000f840301007387 */ /* 0x0001e20000100800 */
[----:B-1----:R-:W-:-:S04]  /*64c0*/  IMAD.WIDE R6, R0, 0x2, R14 ;  /* 0x0000000200067825 */ /* 0x002fc800078e020e */
[----:B0-----:R-:W-:-:S04]  /*64d0*/  IMAD.WIDE R2, R0, 0x2, R20 ;  /* 0x0000000200027825 */ /* 0x001fc800078e0214 */
        /* <DEDUP_REMOVED lines=8> */
[----:B-1----:R-:W-:-:S03]  /*6560*/  IMAD.WIDE R4, R10, 0x2, R18 ;  /* 0x000000020a047825 */ /* 0x002fc600078e0212 */
[----:B------:R-:W-:Y:S04]  /*6570*/  STL [R1+0xfa8], R8 ;  /* 0x000fa80801007387 */ /* 0x000fe80000100800 */
[----:B------:R0:W-:Y:S01]  /*6580*/  STL [R1+0xfa4], R9 ;  /* 0x000fa40901007387 */ /* 0x0001e20000100800 */
[----:B--2---:R-:W-:Y:S02]  /*6590*/  IMAD R0, R11, 0x34, RZ ;  /* 0x000000340b007824 */ /* 0x004fe400078e02ff */
[----:B------:R-:W1:Y:S01]  /*65a0*/  LDC R11, c[0x0][0x238] ;  /* 0x00008e00ff0b7b82 */ /* 0x000e620000000800 */
[----:B------:R-:W-:Y:S04]  /*65b0*/  STL [R1+0xfb0], R2 ;  /* 0x000fb00201007387 */ /* 0x000fe80000100800 */
[----:B------:R2:W-:Y:S03]  /*65c0*/  STL [R1+0xfac], R3 ;  /* 0x000fac0301007387 */ /* 0x0005e60000100800 */
[----:B0-----:R-:W0:Y:S01]  /*65d0*/  LDC R9, c[0x0][0x238] ;  /* 0x00008e00ff097b82 */ /* 0x001e220000000800 */
[----:B------:R-:W-:Y:S01]  /*65e0*/  STL [R1+0xfb8], R4 ;  /* 0x000fb80401007387 */ /* 0x000fe20000100800 */
[----:B------:R-:W-:-:S04]  /*65f0*/  IMAD.WIDE R6, R0, 0x2, R22 ;  /* 0x0000000200067825 */ /* 0x000fc800078e0216 */
[----:B--2---:R-:W-:Y:S01]  /*6600*/  IMAD.WIDE R2, R10, 0x2, R14 ;  /* 0x000000020a027825 */ /* 0x004fe200078e020e */
[----:B------:R2:W-:Y:S01]  /*6610*/  STL [R1+0xfb4], R5 ;  /* 0x000fb40501007387 */ /* 0x0005e20000100800 */
[----:B------:R-:W3:Y:S03]  /*6620*/  LDC R10, c[0x0][0x238] ;  /* 0x00008e00ff0a7b82 */ /* 0x000ee60000000800 */
[----:B------:R-:W-:Y:S04]  /*6630*/  STL [R1+0xfc0], R2 ;  /* 0x000fc00201007387 */ /* 0x000fe80000100800 */
[----:B------:R4:W-:Y:S01]  /*6640*/  STL [R1+0xfbc], R3 ;  /* 0x000fbc0301007387 */ /* 0x0009e20000100800 */
[----:B--2---:R-:W-:-:S03]  /*6650*/  IMAD.WIDE R4, R0, 0x2, R18 ;  /* 0x0000000200047825 */ /* 0x004fc600078e0212 */
[----:B------:R-:W-:Y:S01]  /*6660*/  STL [R1+0xfc8], R6 ;  /* 0x000fc80601007387 */ /* 0x000fe20000100800 */
[----:B----4-:R-:W-:-:S03]  /*6670*/  IMAD.WIDE R2, R0, 0x2, R20 ;  /* 0x0000000200027825 */ /* 0x010fc600078e0214 */
[----:B------:R2:W-:Y:S04]  /*6680*/  STL [R1+0xfc4], R7 ;  /* 0x000fc40701007387 */ /* 0x0005e80000100800 */
[----:B------:R-:W-:Y:S01]  /*6690*/  STL [R1+0xfd0], R2 ;  /* 0x000fd00201007387 */ /* 0x000fe20000100800 */
[----:B------:R-:W-:Y:S02]  /*66a0*/  IMAD R8, R12, 0x33, RZ ;  /* 0x000000330c087824 */ /* 0x000fe400078e02ff */
[----:B---3--:R-:W-:Y:S01]  /*66b0*/  IMAD R10, R10, 0x31, RZ ;  /* 0x000000310a0a7824 */ /* 0x008fe200078e02ff */
[----:B------:R3:W-:Y:S01]  /*66c0*/  STL [R1+0xfcc], R3 ;  /* 0x000fcc0301007387 */ /* 0x0007e20000100800 */
[----:B------:R-:W4:Y:S01]  /*66d0*/  LDC R12, c[0x0][0x238] ;  /* 0x00008e00ff0c7b82 */ /* 0x000f220000000800 */
[----:B--2---:R-:W-:-:S02]  /*66e0*/  IMAD.WIDE R6, R8, 0x2, R22 ;  /* 0x0000000208067825 */ /* 0x004fc400078e0216 */
[----:B------:R-:W-:Y:S02]  /*66f0*/  STL [R1+0xfd8], R4 ;  /* 0x000fd80401007387 */ /* 0x000fe40000100800 */
[----:B---3--:R-:W-:Y:S02]  /*6700*/  IMAD.WIDE R2, R0, 0x2, R14 ;  /* 0x0000000200027825 */ /* 0x008fe400078e020e */
[----:B------:R2:W-:Y:S04]  /*6710*/  STL [R1+0xfd4], R5 ;  /* 0x000fd40501007387 */ /* 0x0005e80000100800 */
[----:B------:R-:W-:Y:S04]  /*6720*/  STL [R1+0xfe0], R2 ;  /* 0x000fe00201007387 */ /* 0x000fe80000100800 */
[----:B------:R3:W-:Y:S01]  /*6730*/  STL [R1+0xfdc], R3 ;  /* 0x000fdc0301007387 */ /* 0x0007e20000100800 */
[----:B0-----:R-:W-:-:S02]  /*6740*/  IMAD R0, R9, 0x32, RZ ;  /* 0x0000003209007824 */ /* 0x001fc400078e02ff */
[C---:B--2---:R-:W-:Y:S01]  /*6750*/  IMAD.WIDE R4, R8.reuse, 0x2, R18 ;  /* 0x0000000208047825 */ /* 0x044fe200078e0212 */
        /* <DEDUP_REMOVED lines=12> */
[----:B0-----:R-:W-:-:S03]  /*6820*/  IMAD.WIDE R4, R0, 0x2, R18 ;  /* 0x0000000200047825 */ /* 0x001fc600078e0212 */
[----:B------:R0:W-:Y:S01]  /*6830*/  STL [R1+0x1004], R3 ;  /* 0x0010040301007387 */ /* 0x0001e20000100800 */
[----:B--2---:R-:W-:-:S04]  /*6840*/  IMAD.WIDE R6, R0, 0x2, R14 ;  /* 0x0000000200067825 */ /* 0x004fc800078e020e */
        /* <DEDUP_REMOVED lines=12> */
[----:B-1----:R-:W-:Y:S02]  /*6910*/  IMAD R0, R11, 0x30, RZ ;  /* 0x000000300b007824 */ /* 0x002fe400078e02ff */
        /* <DEDUP_REMOVED lines=223> */
[----:B-1----:R-:W-:Y:S02]  /*7710*/  IMAD.SHL.U32 R0, R11, 0x20, RZ ;  /* 0x000000200b007824 */ /* 0x002fe400078e00ff */
        /* <DEDUP_REMOVED lines=353> */
[----:B------:R-:W4:Y:S01]  /*8d30*/  LDC R12, c[0x0][0x238] ;  /* 0x00008e00ff0c7b82 */ /* 0x000f220000000800 */
[----:B------:R1:W-:Y:S01]  /*8d40*/  STL [R1+0x154c], R3 ;  /* 0x00154c0301007387 */ /* 0x0003e20000100800 */
[----:B--2---:R-:W-:-:S03]  /*8d50*/  IMAD.WIDE R6, R8, 0x2, R22 ;  /* 0x0000000208067825 */ /* 0x004fc600078e0216 */
[----:B------:R-:W-:Y:S01]  /*8d60*/  STL [R1+0x1558], R4 ;  /* 0x0015580401007387 */ /* 0x000fe20000100800 */
[----:B-1----:R-:W-:-:S03]  /*8d70*/  IMAD.WIDE R2, R0, 0x2, R14 ;  /* 0x0000000200027825 */ /* 0x002fc600078e020e */
[----:B------:R1:W-:Y:S04]  /*8d80*/  STL [R1+0x1554], R5 ;  /* 0x0015540501007387 */ /* 0x0003e80000100800 */
[----:B------:R-:W-:Y:S04]  /*8d90*/  STL [R1+0x1560], R2 ;  /* 0x0015600201007387 */ /* 0x000fe80000100800 */
[----:B------:R2:W-:Y:S01]  /*8da0*/  STL [R1+0x155c], R3 ;  /* 0x00155c0301007387 */ /* 0x0005e20000100800 */
[----:B0-----:R-:W-:Y:S02]  /*8db0*/  IMAD R0, R9, 0x6, RZ ;  /* 0x0000000609007824 */ /* 0x001fe400078e02ff */
[C---:B-1----:R-:W-:Y:S01]  /*8dc0*/  IMAD.WIDE R4, R8.reuse, 0x2, R18 ;  /* 0x0000000208047825 */ /* 0x042fe200078e0212 */
[----:B------:R-:W-:Y:S03]  /*8dd0*/  STL [R1+0x1568], R6 ;  /* 0x0015680601007387 */ /* 0x000fe60000100800 */
[C---:B--2---:R-:W-:Y:S01]  /*8de0*/  IMAD.WIDE R2, R8.reuse, 0x2, R20 ;  /* 0x0000000208027825 */ /* 0x044fe200078e0214 */
        /* <DEDUP_REMOVED lines=10> */
[----:B---3--:R-:W-:-:S03]  /*8e90*/  IMAD R10, R10, 0x5, RZ ;  /* 0x000000050a0a7824 */ /* 0x008fc600078e02ff */
[----:B------:R2:W-:Y:S01]  /*8ea0*/  STL [R1+0x1584], R3 ;  /* 0x0015840301007387 */ /* 0x0005e20000100800 */
[----:B0-----:R-:W-:-:S04]  /*8eb0*/  IMAD.WIDE R4, R0, 0x2, R18 ;  /* 0x0000000200047825 */ /* 0x001fc800078e0212 */
[----:B-1----:R-:W-:-:S04]  /*8ec0*/  IMAD.WIDE R6, R0, 0x2, R14 ;  /* 0x0000000200067825 */ /* 0x002fc800078e020e */
[----:B--2---:R-:W-:-:S04]  /*8ed0*/  IMAD.WIDE R2, R0, 0x2, R20 ;  /* 0x0000000200027825 */ /* 0x004fc800078e0214 */
        /* <DEDUP_REMOVED lines=11> */
[----:B------:R-:W-:Y:S02]  /*8f90*/  IMAD.SHL.U32 R0, R11, 0x4, RZ ;  /* 0x000000040b007824 */ /* 0x000fe400078e00ff */
        /* <DEDUP_REMOVED lines=11> */
[----:B----4-:R-:W-:-:S02]  /*9050*/  IMAD R8, R12, 0x3, RZ ;  /* 0x000000030c087824 */ /* 0x010fc400078e02ff */
[C---:B--2---:R-:W-:Y:S01]  /*9060*/  IMAD.WIDE R4, R0.reuse, 0x2, R18 ;  /* 0x0000000200047825 */ /* 0x044fe200078e0212 */
[----:B------:R-:W-:Y:S01]  /*9070*/  STL [R1+0x15c8], R6 ;  /* 0x0015c80601007387 */ /* 0x000fe20000100800 */
[----:B------:R-:W2:Y:S02]  /*9080*/  LDC R12, c[0x0][0x238] ;  /* 0x00008e00ff0c7b82 */ /* 0x000ea40000000800 */
[C---:B------:R-:W-:Y:S01]  /*9090*/  IMAD.WIDE R2, R0.reuse, 0x2, R20 ;  /* 0x0000000200027825 */ /* 0x040fe200078e0214 */
[----:B------:R4:W-:Y:S04]  /*90a0*/  STL [R1+0x15c4], R7 ;  /* 0x0015c40701007387 */ /* 0x0009e80000100800 */
[----:B------:R-:W-:Y:S04]  /*90b0*/  STL [R1+0x15d0], R2 ;  /* 0x0015d00201007387 */ /* 0x000fe80000100800 */
[----:B------:R1:W-:Y:S01]  /*90c0*/  STL [R1+0x15cc], R3 ;  /* 0x0015cc0301007387 */ /* 0x0003e20000100800 */
[----:B----4-:R-:W-:-:S03]  /*90d0*/  IMAD.WIDE R6, R0, 0x2, R14 ;  /* 0x0000000200067825 */ /* 0x010fc600078e020e */
[----:B------:R-:W-:Y:S04]  /*90e0*/  STL [R1+0x15d8], R4 ;  /* 0x0015d80401007387 */ /* 0x000fe80000100800 */
[----:B------:R4:W-:Y:S01]  /*90f0*/  STL [R1+0x15d4], R5 ;  /* 0x0015d40501007387 */ /* 0x0009e20000100800 */
[----:B-1----:R-:W-:-:S03]  /*9100*/  IMAD.WIDE R2, R8, 0x2, R22 ;  /* 0x0000000208027825 */ /* 0x002fc600078e0216 */
[----:B------:R-:W-:Y:S04]  /*9110*/  STL [R1+0x15e0], R6 ;  /* 0x0015e00601007387 */ /* 0x000fe80000100800 */
[----:B------:R1:W-:Y:S04]  /*9120*/  STL [R1+0x15dc], R7 ;  /* 0x0015dc0701007387 */ /* 0x0003e80000100800 */
[----:B------:R-:W-:Y:S04]  /*9130*/  STL [R1+0x15e8], R2 ;  /* 0x0015e80201007387 */ /* 0x000fe80000100800 */
[----:B------:R3:W-:Y:S01]  /*9140*/  STL [R1+0x15e4], R3 ;  /* 0x0015e40301007387 */ /* 0x0007e20000100800 */
[----:B----4-:R-:W-:-:S04]  /*9150*/  IMAD.WIDE R4, R8, 0x2, R18 ;  /* 0x0000000208047825 */ /* 0x010fc800078e0212 */
[----:B0-----:R-:W-:Y:S02]  /*9160*/  IMAD.SHL.U32 R0, R9, 0x2, RZ ;  /* 0x0000000209007824 */ /* 0x001fe400078e00ff */
[----:B-1----:R-:W-:-:S04]  /*9170*/  IMAD.WIDE R6, R8, 0x2, R14 ;  /* 0x0000000208067825 */ /* 0x002fc800078e020e */
[----:B---3--:R-:W-:Y:S02]  /*9180*/  IMAD.WIDE R2, R8, 0x2, R20 ;  /* 0x0000000208027825 */ /* 0x008fe400078e0214 */
[----:B------:R-:W0:Y:S03]  /*9190*/  LDC R8, c[0x0][0x238] ;  /* 0x00008e00ff087b82 */ /* 0x000e260000000800 */
[----:B------:R-:W-:Y:S04]  /*91a0*/  STL [R1+0x15f0], R2 ;  /* 0x0015f00201007387 */ /* 0x000fe80000100800 */
[----:B------:R1:W-:Y:S04]  /*91b0*/  STL [R1+0x15ec], R3 ;  /* 0x0015ec0301007387 */ /* 0x0003e80000100800 */
[----:B------:R-:W-:Y:S04]  /*91c0*/  STL [R1+0x15f8], R4 ;  /* 0x0015f80401007387 */ /* 0x000fe80000100800 */
[----:B------:R3:W-:Y:S01]  /*91d0*/  STL [R1+0x15f4], R5 ;  /* 0x0015f40501007387 */ /* 0x0007e20000100800 */
[----:B-1----:R-:W-:-:S03]  /*91e0*/  IMAD.WIDE R2, R0, 0x2, R22 ;  /* 0x0000000200027825 */ /* 0x002fc600078e0216 */
[----:B------:R-:W-:Y:S04]  /*91f0*/  STL [R1+0x1600], R6 ;  /* 0x0016000601007387 */ /* 0x000fe80000100800 */
[----:B------:R1:W-:Y:S01]  /*9200*/  STL [R1+0x15fc], R7 ;  /* 0x0015fc0701007387 */ /* 0x0003e20000100800 */
[----:B---3--:R-:W-:-:S03]  /*9210*/  IMAD.WIDE R4, R0, 0x2, R20 ;  /* 0x0000000200047825 */ /* 0x008fc600078e0214 */
[----:B------:R-:W-:Y:S04]  /*9220*/  STL [R1+0x1608], R2 ;  /* 0x0016080201007387 */ /* 0x000fe80000100800 */
[----:B------:R3:W-:Y:S01]  /*9230*/  STL [R1+0x1604], R3 ;  /* 0x0016040301007387 */ /* 0x0007e20000100800 */
[----:B-1----:R-:W-:-:S03]  /*9240*/  IMAD.WIDE R6, R0, 0x2, R14 ;  /* 0x0000000200067825 */ /* 0x002fc600078e020e */
[----:B------:R-:W-:Y:S01]  /*9250*/  STL [R1+0x1610], R4 ;  /* 0x0016100401007387 */ /* 0x000fe20000100800 */
[----:B---3--:R-:W-:-:S03]  /*9260*/  IMAD.WIDE R2, R0, 0x2, R18 ;  /* 0x0000000200027825 */ /* 0x008fc600078e0212 */
[----:B------:R1:W-:Y:S04]  /*9270*/  STL [R1+0x160c], R5 ;  /* 0x00160c0501007387 */ /* 0x0003e80000100800 */
[----:B------:R-:W-:Y:S04]  /*9280*/  STL [R1+0x1618], R2 ;  /* 0x0016180201007387 */ /* 0x000fe80000100800 */
[----:B------:R3:W-:Y:S01]  /*9290*/  STL [R1+0x1614], R3 ;  /* 0x0016140301007387 */ /* 0x0007e20000100800 */
[----:B-1----:R-:W-:-:S03]  /*92a0*/  IMAD.WIDE R4, R10, 0x2, R22 ;  /* 0x000000020a047825 */ /* 0x002fc600078e0216 */
[----:B------:R-:W-:Y:S04]  /*92b0*/  STL [R1+0x1620], R6 ;  /* 0x0016200601007387 */ /* 0x000fe80000100800 */
[----:B------:R-:W-:Y:S01]  /*92c0*/  STL [R1+0x161c], R7 ;  /* 0x00161c0701007387 */ /* 0x000fe20000100800 */
[----:B---3--:R-:W-:-:S03]  /*92d0*/  IMAD.WIDE R2, R11, 0x2, R20 ;  /* 0x000000020b027825 */ /* 0x008fc600078e0214 */
[----:B------:R-:W-:Y:S04]  /*92e0*/  STL [R1+0x1628], R4 ;  /* 0x0016280401007387 */ /* 0x000fe80000100800 */
[----:B------:R2:W-:Y:S04]  /*92f0*/  STL [R1+0x1624], R5 ;  /* 0x0016240501007387 */ /* 0x0005e80000100800 */
[----:B------:R-:W-:Y:S04]  /*9300*/  STL [R1+0x1630], R2 ;  /* 0x0016300201007387 */ /* 0x000fe80000100800 */
[----:B------:R0:W-:Y:S01]  /*9310*/  STL [R1+0x162c], R3 ;  /* 0x00162c0301007387 */ /* 0x0001e20000100800 */
[----:B--2---:R-:W-:-:S05]  /*9320*/  IMAD.WIDE R4, R12, 0x2, R18 ;  /* 0x000000020c047825 */ /* 0x004fca00078e0212 */
[----:B------:R1:W-:Y:S01]  /*9330*/  STL [R1+0x1638], R4 ;  /* 0x0016380401007387 */ /* 0x0003e20000100800 */
[----:B0-----:R-:W-:-:S03]  /*9340*/  IMAD.WIDE R2, R8, 0x2, R14 ;  /* 0x0000000208027825 */ /* 0x001fc600078e020e */
[----:B------:R1:W-:Y:S04]  /*9350*/  STL [R1+0x1634], R5 ;  /* 0x0016340501007387 */ /* 0x0003e80000100800 */
[----:B------:R1:W-:Y:S04]  /*9360*/  STL [R1+0x1640], R2 ;  /* 0x0016400201007387 */ /* 0x0003e80000100800 */
[----:B------:R1:W-:Y:S04]  /*9370*/  STL [R1+0x163c], R3 ;  /* 0x00163c0301007387 */ /* 0x0003e80000100800 */
[----:B------:R1:W-:Y:S04]  /*9380*/  STL [R1+0x8b8], RZ ;  /* 0x0008b8ff01007387 */ /* 0x0003e80000100800 */
        /* <DEDUP_REMOVED lines=63> */
[----:B------:R1:W-:Y:S02]  /*9780*/  STL [R1+0x12c], RZ ;  /* 0x00012cff01007387 */ /* 0x0003e40000100800 */
.L_x_1:
[----:B01----:R-:W2:Y:S01]  /*9790*/  LDL.64 R2, [R1+0x238] ;  /* 0x0002380001027983 */ /* 0x003ea20000100a00 */
[----:B-----5:R-:W0:Y:S03]  /*97a0*/  LDC R9, c[0x0][0x230] ;  /* 0x00008c00ff097b82 */ /* 0x020e260000000800 */
[----:B--2---:R1:W-:Y:S04]  /*97b0*/  STL [R1+0x2c84], R3 ;  /* 0x002c840301007387 */ /* 0x0043e80000100800 */
[----:B-1----:R-:W0:Y:S04]  /*97c0*/  LDL R3, [R1+0x8b8] ;  /* 0x0008b80001037983 */ /* 0x002e280000100800 */
[----:B------:R-:W-:Y:S04]  /*97d0*/  STL [R1+0x258c], R15 ;  /* 0x00258c0f01007387 */ /* 0x000fe80000100800 */
        /* <DEDUP_REMOVED lines=73> */
[----:B------:R-:W-:Y:S01]  /*9c70*/  STL [R1+0x2760], R15 ;  /* 0x0027600f01007387 */ /* 0x000fe20000100800 */
[----:B0-----:R-:W-:-:S03]  /*9c80*/  IMAD R9, R3, -0x80, R9 ;  /* 0xffffff8003097824 */ /* 0x001fc600078e0209 */
        /* <DEDUP_REMOVED lines=163> */
[----:B------:R0:W-:Y:S04]  /*a6c0*/  STL [R1+0x2c80], R15 ;  /* 0x002c800f01007387 */ /* 0x0001e80000100800 */
        /* <DEDUP_REMOVED lines=232> */
[----:B------:R-:W2:Y:S01]  /*b550*/  LDL.LU R3, [R1+0x2c84] ;  /* 0x002c840001037983 */ /* 0x000ea20000300800 */
[----:B------:R-:W-:-:S02]  /*b560*/  ISETP.GT.AND P0, PT, R9, RZ, PT ;  /* 0x000000ff0900720c */ /* 0x000fc40003f04270 */
[----:B0-----:R-:W-:Y:S02]  /*b570*/  PRMT R15, RZ, 0x7610, R15 ;  /* 0x00007610ff0f7816 */ /* 0x001fe4000000000f */
[----:B-1----:R-:W-:Y:S02]  /*b580*/  PRMT R5, RZ, 0x7610, R5 ;  /* 0x00007610ff057816 */ /* 0x002fe40000000005 */
[----:B------:R-:W-:-:S07]  /*b590*/  ISETP.GT.AND P1, PT, R9, 0x1, PT ;  /* 0x000000010900780c */ /* 0x000fce0003f24270 */
[----:B--2---:R-:W2:Y:S04]  /*b5a0*/  @P0 LDG.E.U16 R15, desc[UR10][R2.64] ;  /* 0x0000000a020f0981 */ /* 0x004ea8000c1e1500 */
[----:B--2---:R0:W-:Y:S04]  /*b5b0*/  STL [R1+0x8a4], R15 ;  /* 0x0008a40f01007387 */ /* 0x0041e80000100800 */
[----:B0-----:R-:W2:Y:S04]  /*b5c0*/  LDL.LU R15, [R1+0x2c80] ;  /* 0x002c8000010f7983 */ /* 0x001ea80000300800 */
[----:B------:R-:W3:Y:S01]  /*b5d0*/  LDL.64 R2, [R1+0x230] ;  /* 0x0002300001027983 */ /* 0x000ee20000100a00 */
[----:B--2---:R-:W-:-:S03]  /*b5e0*/  PRMT R15, RZ, 0x7610, R15 ;  /* 0x00007610ff0f7816 */ /* 0x004fc6000000000f */
[----:B---3--:R-:W2:Y:S04]  /*b5f0*/  @P0 LDG.E.U16 R5, desc[UR10][R2.64] ;  /* 0x0000000a02050981 */ /* 0x008ea8000c1e1500 */
        /* <DEDUP_REMOVED lines=12> */
[----:B------:R-:W3:Y:S04]  /*b6c0*/  LDL R2, [R1+0x163c] ;  /* 0x00163c0001027983 */ /* 0x000ee80000100800 */
[----:B------:R-:W3:Y:S01]  /*b6d0*/  LDL R3, [R1+0x1640] ;  /* 0x0016400001037983 */ /* 0x000ee20000100800 */
[----:B------:R-:W-:-:S02]  /*b6e0*/  ISETP.GT.AND P0, PT, R9, 0x2, PT ;  /* 0x000000020900780c */ /* 0x000fc40003f04270 */
[----:B--2---:R-:W-:Y:S02]  /*b6f0*/  PRMT R5, RZ, 0x7610, R5 ;  /* 0x00007610ff057816 */ /* 0x004fe40000000005 */
[----:B---3--:R-:W-:-:S04]  /*b700*/  @P1 LOP3.LUT R3, R3, R2, RZ, 0x3c, !PT ;  /* 0x0000000203031212 */ /* 0x008fc800078e3cff */
[----:B------:R-:W-:-:S04]  /*b710*/  @P1 LOP3.LUT R2, R3, R2, RZ, 0x3c, !PT ;  /* 0x0000000203021212 */ /* 0x000fc800078e3cff */
[----:B------:R-:W-:-:S05]  /*b720*/  @P1 LOP3.LUT R3, R3, R2, RZ, 0x3c, !PT ;  /* 0x0000000203031212 */ /* 0x000fca00078e3cff */
[----:B------:R-:W2:Y:S04]  /*b730*/  @P1 LDG.E.U16 R15, desc[UR10][R2.64] ;  /* 0x0000000a020f1981 */ /* 0x000ea8000c1e1500 */
[----:B--2---:R0:W-:Y:S04]  /*b740*/  STL [R1+0x894], R15 ;  /* 0x0008940f01007387 */ /* 0x0041e80000100800 */
[----:B0-----:R-:W2:Y:S04]  /*b750*/  LDL.LU R15, [R1+0x2c70] ;  /* 0x002c7000010f7983 */ /* 0x001ea80000300800 */
[----:B------:R-:W3:Y:S04]  /*b760*/  LDL R2, [R1+0x1634] ;  /* 0x0016340001027983 */ /* 0x000ee80000100800 */
[----:B------:R-:W3:Y:S01]  /*b770*/  LDL R3, [R1+0x1638] ;  /* 0x0016380001037983 */ /* 0x000ee20000100800 */
[----:B--2---:R-:W-:-:S02]  /*b780*/  PRMT R15, RZ, 0x7610, R15 ;  /* 0x00007610ff0f7816 */ /* 0x004fc4000000000f */
        /* <DEDUP_REMOVED lines=3780> */
[----:B------:R-:W3:Y:S02]  /*1a3d0*/  LDL R3, [R1+0x970] ;  /* 0x0009700001037983 */ /* 0x000ee40000100800 */
[----:B---3--:R-:W-:-:S04]  /*1a3e0*/  @P1 LOP3.LUT R3, R3, R2, RZ, 0x3c, !PT ;  /* 0x0000000203031212 */ /* 0x008fc800078e3cff */
[----:B------:R-:W-:-:S04]  /*1a3f0*/  @P1 LOP3.LUT R2, R3, R2, RZ, 0x3c, !PT ;  /* 0x0000000203021212 */ /* 0x000fc800078e3cff */
[----:B------:R-:W-:-:S05]  /*1a400*/  @P1 LOP3.LUT R3, R3, R2, RZ, 0x3c, !PT ;  /* 0x0000000203031212 */ /* 0x000fca00078e3cff */
[----:B------:R-:W3:Y:S04]  /*1a410*/  @P1 LDG.E.U16 R15, desc[UR10][R2.64] ;  /* 0x0000000a020f1981 */ /* 0x000ee8000c1e1500 */
[----:B---3--:R0:W-:Y:S04]  /*1a420*/  STL [R1+0x1f4], R15 ;  /* 0x0001f40f01007387 */ /* 0x0081e80000100800 */
[----:B0-----:R-:W3:Y:S04]  /*1a430*/  LDL.LU R15, [R1+0x2608] ;  /* 0x00260800010f7983 */ /* 0x001ee80000300800 */
[----:B------:R-:W4:Y:S04]  /*1a440*/  LDL R2, [R1+0x964] ;  /* 0x0009640001027983 */ /* 0x000f280000100800 */
[----:B------:R-:W4:Y:S01]  /*1a450*/  LDL R3, [R1+0x968] ;  /* 0x0009680001037983 */ /* 0x000f220000100800 */
[----:B------:R-:W-:-:S02]  /*1a460*/  ISETP.GT.AND P0, PT, R9, 0x68, PT ;  /* 0x000000680900780c */ /* 0x000fc40003f04270 */
[----:B---3--:R-:W-:Y:S02]  /*1a470*/  PRMT R15, RZ, 0x7610, R15 ;  /* 0x00007610ff0f7816 */ /* 0x008fe4000000000f */
[----:B----4-:R-:W-:-:S04]  /*1a480*/  @P1 LOP3.LUT R3, R3, R2, RZ, 0x3c, !PT ;  /* 0x0000000203031212 */ /* 0x010fc800078e3cff */
[----:B------:R-:W-:-:S04]  /*1a490*/  @P1 LOP3.LUT R2, R3, R2, RZ, 0x3c, !PT ;  /* 0x0000000203021212 */ /* 0x000fc800078e3cff */
[----:B------:R-:W-:-:S05]  /*1a4a0*/  @P1 LOP3.LUT R3, R3, R2, RZ, 0x3c, !PT ;  /* 0x0000000203031212 */ /* 0x000fca00078e3cff */
[----:B------:R-:W3:Y:S04]  /*1a4b0*/  @P1 LDG.E.U16 R15, desc[UR10][R2.64] ;  /* 0x0000000a020f1981 */ /* 0x000ee8000c1e1500 */
[----:B---3--:R0:W-:Y:S04]  /*1a4c0*/  STL [R1+0x1e4], R15 ;  /* 0x0001e40f01007387 */ /* 0x0081e80000100800 */
[----:B0-----:R-:W3:Y:S04]  /*1a4d0*/  LDL.LU R15, [R1+0x2604] ;  /* 0x00260400010f7983 */ /* 0x001ee80000300800 */
[----:B------:R-:W4:Y:S04]  /*1a4e0*/  LDL R2, [R1+0x95c] ;  /* 0x00095c0001027983 */ /* 0x000f280000100800 */
[----:B------:R-:W4:Y:S01]  /*1a4f0*/  LDL R3, [R1+0x960] ;  /* 0x0009600001037983 */ /* 0x000f220000100800 */
[----:B---3--:R-:W-:-:S02]  /*1a500*/  PRMT R15, RZ, 0x7610, R15 ;  /* 0x00007610ff0f7816 */ /* 0x008fc4000000000f */
        /* <DEDUP_REMOVED lines=276> */
[----:B--2---:R-:W-:-:S02]  /*1b650*/  PRMT R5, RZ, 0x7610, R5 ;  /* 0x00007610ff057816 */ /* 0x004fc40000000005 */
[----:B----4-:R-:W-:-:S04]  /*1b660*/  @P1 LOP3.LUT R3, R3, R2, RZ, 0x3c, !PT ;  /* 0x0000000203031212 */ /* 0x010fc800078e3cff */
[----:B------:R-:W-:-:S04]  /*1b670*/  @P1 LOP3.LUT R2, R3, R2, RZ, 0x3c, !PT ;  /* 0x0000000203021212 */ /* 0x000fc800078e3cff */
[----:B------:R-:W-:-:S05]  /*1b680*/  @P1 LOP3.LUT R3, R3, R2, RZ, 0x3c, !PT ;  /* 0x0000000203031212 */ /* 0x000fca00078e3cff */
[----:B------:R-:W2:Y:S04]  /*1b690*/  @P1 LDG.E.U16 R5, desc[UR10][R2.64] ;  /* 0x0000000a02051981 */ /* 0x000ea8000c1e1500 */
[----:B--2---:R0:W-:Y:S04]  /*1b6a0*/  STL [R1+0x170], R5 ;  /* 0x0001700501007387 */ /* 0x0041e80000100800 */
[----:B0-----:R-:W2:Y:S04]  /*1b6b0*/  LDL.LU R5, [R1+0x2588] ;  /* 0x0025880001057983 */ /* 0x001ea80000300800 */
[----:B------:R-:W4:Y:S04]  /*1b6c0*/  LDL R2, [R1+0x16b0] ;  /* 0x0016b00001027983 */ /* 0x000f280000100800 */
[----:B------:R-:W4:Y:S01]  /*1b6d0*/  LDL R3, [R1+0x16bc] ;  /* 0x0016bc0001037983 */ /* 0x000f220000100800 */
[----:B------:R-:W-:-:S02]  /*1b6e0*/  PRMT R29, RZ, 0x7610, R29 ;  /* 0x00007610ff1d7816 */ /* 0x000fc4000000001d */
[----:B------:R-:W-:Y:S02]  /*1b6f0*/  ISETP.GT.AND P0, PT, R9, 0x70, PT ;  /* 0x000000700900780c */ /* 0x000fe40003f04270 */
[----:B----4-:R-:W-:-:S04]  /*1b700*/  @P1 LOP3.LUT R3, R3, R2, RZ, 0x3c, !PT ;  /* 0x0000000203031212 */ /* 0x010fc800078e3cff */
[----:B------:R-:W-:-:S04]  /*1b710*/  @P1 LOP3.LUT R2, R3, R2, RZ, 0x3c, !PT ;  /* 0x0000000203021212 */ /* 0x000fc800078e3cff */
[----:B------:R-:W-:-:S05]  /*1b720*/  @P1 LOP3.LUT R3, R3, R2, RZ, 0x3c, !PT ;  /* 0x0000000203031212 */ /* 0x000fca00078e3cff */
[----:B------:R-:W4:Y:S04]  /*1b730*/  @P1 LDG.E.U16 R29, desc[UR10][R2.64] ;  /* 0x0000000a021d1981 */ /* 0x000f28000c1e1500 */
[----:B----4-:R0:W-:Y:S04]  /*1b740*/  STL [R1+0x164], R29 ;  /* 0x0001641d01007387 */ /* 0x0101e80000100800 */
[----:B0-----:R-:W4:Y:S04]  /*1b750*/  LDL.LU R29, [R1+0x2584] ;  /* 0x00258400011d7983 */ /* 0x001f280000300800 */
[----:B------:R-:W3:Y:S04]  /*1b760*/  LDL R2, [R1+0x16b8] ;  /* 0x0016b80001027983 */ /* 0x000ee80000100800 */
[----:B------:R-:W3:Y:S01]  /*1b770*/  LDL R3, [R1+0x16c0] ;  /* 0x0016c00001037983 */ /* 0x000ee20000100800 */
[----:B------:R-:W-:-:S02]  /*1b780*/  PRMT R28, RZ, 0x7610, R28 ;  /* 0x00007610ff1c7816 */ /* 0x000fc4000000001c */
[----:B---3--:R-:W-:-:S04]  /*1b790*/  @P0 LOP3.LUT R3, R3, R2, RZ, 0x3c, !PT ;  /* 0x0000000203030212 */ /* 0x008fc800078e3cff */
[----:B------:R-:W-:-:S04]  /*1b7a0*/  @P0 LOP3.LUT R2, R3, R2, RZ, 0x3c, !PT ;  /* 0x0000000203020212 */ /* 0x000fc800078e3cff */
[----:B------:R-:W-:-:S05]  /*1b7b0*/  @P0 LOP3.LUT R3, R3, R2, RZ, 0x3c, !PT ;  /* 0x0000000203030212 */ /* 0x000fca00078e3cff */
[----:B------:R-:W3:Y:S04]  /*1b7c0*/  @P0 LDG.E.U16 R28, desc[UR10][R2.64] ;  /* 0x0000000a021c0981 */ /* 0x000ee8000c1e1500 */
[----:B---3--:R0:W-:Y:S04]  /*1b7d0*/  STL [R1+0x74], R28 ;  /* 0x0000741c01007387 */ /* 0x0081e80000100800 */
[----:B0-----:R-:W3:Y:S04]  /*1b7e0*/  LDL.LU R28, [R1+0x2580] ;  /* 0x00258000011c7983 */ /* 0x001ee80000300800 */
[----:B------:R-:W2:Y:S04]  /*1b7f0*/  LDL R2, [R1+0x16ac] ;  /* 0x0016ac0001027983 */ /* 0x000ea80000100800 */
[----:B------:R-:W2:Y:S01]  /*1b800*/  LDL R3, [R1+0x16c8] ;  /* 0x0016c80001037983 */ /* 0x000ea20000100800 */
[----:B------:R-:W-:-:S02]  /*1b810*/  PRMT R27, RZ, 0x7610, R27 ;  /* 0x00007610ff1b7816 */ /* 0x000fc4000000001b */
[----:B--2---:R-:W-:-:S04]  /*1b820*/  @P0 LOP3.LUT R3, R3, R2, RZ, 0x3c, !PT ;  /* 0x0000000203030212 */ /* 0x004fc800078e3cff */
        /* <DEDUP_REMOVED lines=17> */
[----:B------:R-:W-:Y:S02]  /*1b940*/  ISETP.GT.AND P1, PT, R9, 0x71, PT ;  /* 0x000000710900780c */ /* 0x000fe40003f24270 */
        /* <DEDUP_REMOVED lines=36> */
[----:B------:R-:W-:Y:S02]  /*1bb90*/  ISETP.GT.AND P0, PT, R9, 0x72, PT ;  /* 0x000000720900780c */ /* 0x000fe40003f04270 */
        /* <DEDUP_REMOVED lines=31> */
[----:B------:R-:W4:Y:S04]  /*1bd90*/  LDL R2, [R1+0x1710] ;  /* 0x0017100001027983 */ /* 0x000f280000100800 */
[----:B------:R-:W4:Y:S01]  /*1bda0*/  LDL R3, [R1+0x171c] ;  /* 0x00171c0001037983 */ /* 0x000f220000100800 */
[----:B------:R-:W-:-:S03]  /*1bdb0*/  PRMT R20, RZ, 0x7610, R20 ;  /* 0x00007610ff147816 */ /* 0x000fc60000000014 */
[----:B--2---:R0:W-:Y:S04]  /*1bdc0*/  STL [R1+0x30], R15 ;  /* 0x0000300f01007387 */ /* 0x0041e80000100800 */
[----:B0-----:R-:W2:Y:S01]  /*1bdd0*/  LDL R15, [R1+0x1740] ;  /* 0x00174000010f7983 */ /* 0x001ea20000100800 */
[-C--:B----4-:R-:W-:Y:S02]  /*1bde0*/  @P0 LOP3.LUT R3, R3, R2.reuse, RZ, 0x3c, !PT ;  /* 0x0000000203030212 */ /* 0x090fe400078e3cff */
[----:B------:R-:W-:Y:S02]  /*1bdf0*/  ISETP.GT.AND P1, PT, R9, 0x73, PT ;  /* 0x000000730900780c */ /* 0x000fe40003f24270 */
        /* <DEDUP_REMOVED lines=39> */
[----:B------:R-:W3:Y:S01]  /*1c070*/  @P1 LDG.E.U16 R11, desc[UR10][R2.64] ;  /* 0x0000000a020b1981 */ /* 0x000ee2000c1e1500 */
[----:B------:R-:W-:-:S03]  /*1c080*/  PRMT R5, RZ, 0x7610, R5 ;  /* 0x00007610ff057816 */ /* 0x000fc60000000005 */
[----:B---3--:R0:W-:Y:S04]  /*1c090*/  STL [R1+0x18], R11 ;  /* 0x0000180b01007387 */ /* 0x0081e80000100800 */
[----:B0-----:R-:W3:Y:S04]  /*1c0a0*/  LDL.LU R11, [R1+0x2548] ;  /* 0x00254800010b7983 */ /* 0x001ee80000300800 */
[----:B------:R-:W2:Y:S01]  /*1c0b0*/  LDL R3, [R1+0x1738] ;  /* 0x0017380001037983 */ /* 0x000ea20000100800 */
[----:B------:R-:W-:Y:S01]  /*1c0c0*/  @P0 IMAD.MOV.U32 R2, RZ, RZ, R15 ;  /* 0x000000ffff020224 */ /* 0x000fe200078e000f */
[----:B------:R-:W-:-:S02]  /*1c0d0*/  PRMT R10, RZ, 0x7610, R10 ;  /* 0x00007610ff0a7816 */ /* 0x000fc4000000000a */
[----:B------:R-:W4:Y:S04]  /*1c0e0*/  LDL R15, [R1+0x1764] ;  /* 0x00176400010f7983 */ /* 0x000f280000100800 */
[----:B--2---:R0:W2:Y:S04]  /*1c0f0*/  @P0 LDG.E.U16 R5, desc[UR10][R2.64] ;  /* 0x0000000a02050981 */ /* 0x0040a8000c1e1500 */
[----:B------:R-:W0:Y:S04]  /*1c100*/  LDL R2, [R1+0x172c] ;  /* 0x00172c0001027983 */ /* 0x000e280000100800 */
[----:B------:R-:W0:Y:S02]  /*1c110*/  LDL R3, [R1+0x1748] ;  /* 0x0017480001037983 */ /* 0x000e240000100800 */
[----:B0-----:R-:W-:-:S04]  /*1c120*/  @P0 LOP3.LUT R3, R3, R2, RZ, 0x3c, !PT ;  /* 0x0000000203030212 */ /* 0x001fc800078e3cff */
[----:B------:R-:W-:-:S04]  /*1c130*/  @P0 LOP3.LUT R2, R3, R2, RZ, 0x3c, !PT ;  /* 0x0000000203020212 */ /* 0x000fc800078e3cff */
[----:B------:R-:W-:-:S05]  /*1c140*/  @P0 LOP3.LUT R3, R3, R2, RZ, 0x3c, !PT ;  /* 0x0000000203030212 */ /* 0x000fca00078e3cff */
[----:B------:R-:W3:Y:S04]  /*1c150*/  @P0 LDG.E.U16 R10, desc[UR10][R2.64] ;  /* 0x0000000a020a0981 */ /* 0x000ee8000c1e1500 */
[----:B--2---:R0:W-:Y:S04]  /*1c160*/  STL [R1+0x14], R5 ;  /* 0x0000140501007387 */ /* 0x0041e80000100800 */
[----:B0-----:R-:W2:Y:S04]  /*1c170*/  LDL R5, [R1+0x1774] ;  /* 0x0017740001057983 */ /* 0x001ea80000100800 */
[----:B---3--:R0:W-:Y:S04]  /*1c180*/  STL [R1+0x10], R10 ;  /* 0x0000100a01007387 */ /* 0x0081e80000100800 */
[----:B0-----:R-:W3:Y:S04]  /*1c190*/  LDL.LU R10, [R1+0x2544] ;  /* 0x00254400010a7983 */ /* 0x001ee80000300800 */
        /* <DEDUP_REMOVED lines=9> */
[----:B------:R-:W2:Y:S04]  /*1c230*/  LDL R2, [R1+0x1750] ;  /* 0x0017500001027983 */ /* 0x000ea80000100800 */
[----:B------:R-:W2:Y:S01]  /*1c240*/  LDL R3, [R1+0x175c] ;  /* 0x00175c0001037983 */ /* 0x000ea20000100800 */
[----:B------:R-:W-:-:S02]  /*1c250*/  PRMT R6, RZ, 0x7610, R6 ;  /* 0x00007610ff067816 */ /* 0x000fc40000000006 */
[----:B--2---:R-:W-:-:S04]  /*1c260*/  @P0 LOP3.LUT R3, R3, R2, RZ, 0x3c, !PT ;  /* 0x0000000203030212 */ /* 0x004fc800078e3cff */
[----:B------:R-:W-:-:S04]  /*1c270*/  @P0 LOP3.LUT R2, R3, R2, RZ, 0x3c, !PT ;  /* 0x0000000203020212 */ /* 0x000fc800078e3cff */
[----:B------:R-:W-:-:S05]  /*1c280*/  @P0 LOP3.LUT R3, R3, R2, RZ, 0x3c, !PT ;  /* 0x0000000203030212 */ /* 0x000fca00078e3cff */
[----:B------:R-:W2:Y:S01]  /*1c290*/  @P0 LDG.E.U16 R6, desc[UR10][R2.64] ;  /* 0x0000000a02060981 */ /* 0x000ea2000c1e1500 */
[----:B------:R-:W-:-:S03]  /*1c2a0*/  ISETP.GT.AND P1, PT, R9, 0x75, PT ;  /* 0x000000750900780c */ /* 0x000fc60003f24270 */
[----:B--2---:R0:W-:Y:S04]  /*1c2b0*/  STL [R1+0x8], R6 ;  /* 0x0000080601007387 */ /* 0x0041e80000100800 */
[----:B0-----:R-:W2:Y:S04]  /*1c2c0*/  LDL.LU R6, [R1+0x253c] ;  /* 0x00253c0001067983 */ /* 0x001ea80000300800 */
        /* <DEDUP_REMOVED lines=15> */
[----:B------:R0:W4:Y:S01]  /*1c3c0*/  @P1 LDG.E.U16 R19, desc[UR10][R2.64] ;  /* 0x0000000a02131981 */ /* 0x000122000c1e1500 */
[----:B------:R-:W-:Y:S01]  /*1c3d0*/  PRMT R29, RZ, 0x7610, R29 ;  /* 0x00007610ff1d7816 */ /* 0x000fe2000000001d */
[----:B0-----:R-:W-:Y:S02]  /*1c3e0*/  @P1 IMAD.MOV.U32 R2, RZ, RZ, R5 ;  /* 0x000000ffff021224 */ /* 0x001fe400078e0005 */
[----:B------:R-:W-:-:S05]  /*1c3f0*/  @P1 IMAD.MOV.U32 R3, RZ, RZ, R15 ;  /* 0x000000ffff031224 */ /* 0x000fca00078e000f */
[----:B------:R-:W2:Y:S04]  /*1c400*/  @P1 LDG.E.U16 R29, desc[UR10][R2.64] ;  /* 0x0000000a021d1981 */ /* 0x000ea8000c1e1500 */
[----:B----4-:R0:W-:Y:S04]  /*1c410*/  STL [R1], R19 ;  /* 0x0000001301007387 */ /* 0x0101e80000100800 */
[----:B0-----:R-:W4:Y:S04]  /*1c420*/  LDL.LU R19, [R1+0x2534] ;  /* 0x0025340001137983 */ /* 0x001f280000300800 */
[----:B------:R-:W3:Y:S04]  /*1c430*/  LDL R2, [R1+0x1770] ;  /* 0x0017700001027983 */ /* 0x000ee80000100800 */
[----:B------:R-:W3:Y:S01]  /*1c440*/  LDL R3, [R1+0x177c] ;  /* 0x00177c0001037983 */ /* 0x000ee20000100800 */
[----:B------:R-:W-:-:S03]  /*1c450*/  PRMT R28, RZ, 0x7610, R28 ;  /* 0x00007610ff1c7816 */ /* 0x000fc6000000001c */
[----:B------:R-:W4:Y:S04]  /*1c460*/  LDL R15, [R1+0x1784] ;  /* 0x00178400010f7983 */ /* 0x000f280000100800 */
[----:B------:R-:W4:Y:S04]  /*1c470*/  LDL R5, [R1+0x1794] ;  /* 0x0017940001057983 */ /* 0x000f280000100800 */
[----:B--2---:R-:W-:Y:S01]  /*1c480*/  STL [R1+0x2480], R29 ;  /* 0x0024801d01007387 */ /* 0x004fe20000100800 */
[----:B---3--:R-:W-:-:S04]  /*1c490*/  @P1 LOP3.LUT R3, R3, R2, RZ, 0x3c, !PT ;  /* 0x0000000203031212 */ /* 0x008fc800078e3cff */
[----:B------:R-:W-:-:S04]  /*1c4a0*/  @P1 LOP3.LUT R2, R3, R2, RZ, 0x3c, !PT ;  /* 0x0000000203021212 */ /* 0x000fc800078e3cff */
[----:B------:R-:W-:-:S05]  /*1c4b0*/  @P1 LOP3.LUT R3, R3, R2, RZ, 0x3c, !PT ;  /* 0x0000000203031212 */ /* 0x000fca00078e3cff */
[----:B------:R0:W2:Y:S04]  /*1c4c0*/  @P1 LDG.E.U16 R28, desc[UR10][R2.64] ;  /* 0x0000000a021c1981 */ /* 0x0000a8000c1e1500 */
[----:B------:R-:W0:Y:S04]  /*1c4d0*/  LDL R2, [R1+0x1778] ;  /* 0x0017780001027983 */ /* 0x000e280000100800 */
[----:B------:R-:W0:Y:S01]  /*1c4e0*/  LDL R3, [R1+0x1780] ;  /* 0x0017800001037983 */ /* 0x000e220000100800 */
[----:B------:R-:W-:Y:S02]  /*1c4f0*/  ISETP.GT.AND P0, PT, R9, 0x76, PT ;  /* 0x000000760900780c */ /* 0x000fe40003f04270 */
[----:B------:R-:W-:-:S11]  /*1c500*/  PRMT R18, RZ, 0x7610, R18 ;  /* 0x00007610ff127816 */ /* 0x000fd60000000012 */
        /* <DEDUP_REMOVED lines=11> */
[----:B------:R-:W-:Y:S02]  /*1c5c0*/  PRMT R17, RZ, 0x7610, R17 ;  /* 0x00007610ff117816 */ /* 0x000fe40000000011 */
[----:B----4-:R-:W-:-:S04]  /*1c5d0*/  @P0 LOP3.LUT R3, R3, R2, RZ, 0x3c, !PT ;  /* 0x0000000203030212 */ /* 0x010fc800078e3cff */
[----:B------:R-:W-:-:S04]  /*1c5e0*/  @P0 LOP3.LUT R2, R3, R2, RZ, 0x3c, !PT ;  /* 0x0000000203020212 */ /* 0x000fc800078e3cff */
[----:B------:R-:W-:-:S05]  /*1c5f0*/  @P0 LOP3.LUT R3, R3, R2, RZ, 0x3c, !PT ;  /* 0x0000000203030212 */ /* 0x000fca00078e3cff */
[----:B------:R0:W4:Y:S02]  /*1c600*/  @P0 LDG.E.U16 R29, desc[UR10][R2.64] ;  /* 0x0000000a021d0981 */ /* 0x000124000c1e1500 */
[----:B0-----:R-:W-:Y:S02]  /*1c610*/  @P0 IMAD.MOV.U32 R2, RZ, RZ, R5 ;  /* 0x000000ffff020224 */ /* 0x001fe400078e0005 */
[----:B------:R-:W-:-:S05]  /*1c620*/  @P0 IMAD.MOV.U32 R3, RZ, RZ, R15 ;  /* 0x000000ffff030224 */ /* 0x000fca00078e000f */
[----:B------:R-:W2:Y:S04]  /*1c630*/  @P0 LDG.E.U16 R17, desc[UR10][R2.64] ;  /* 0x0000000a02110981 */ /* 0x000ea8000c1e1500 */
[----:B----4-:R0:W-:Y:S04]  /*1c640*/  STL [R1+0xdc], R29 ;  /* 0x0000dc1d01007387 */ /* 0x0101e80000100800 */
[----:B------:R-:W4:Y:S04]  /*1c650*/  LDL R15, [R1+0x17d0] ;  /* 0x0017d000010f7983 */ /* 0x000f280000100800 */
[----:B------:R-:W3:Y:S04]  /*1c660*/  LDL R5, [R1+0x17dc] ;  /* 0x0017dc0001057983 */ /* 0x000ee80000100800 */
[----:B0-----:R-:W4:Y:S04]  /*1c670*/  LDL R29, [R1+0x17d4] ;  /* 0x0017d400011d7983 */ /* 0x001f280000100800 */
[----:B--2---:R0:W-:Y:S04]  /*1c680*/  STL [R1+0xd4], R17 ;  /* 0x0000d41101007387 */ /* 0x0041e80000100800 */
[----:B0-----:R-:W2:Y:S04]  /*1c690*/  LDL.LU R17, [R1+0x252c] ;  /* 0x00252c0001117983 */ /* 0x001ea80000300800 */
[----:B------:R-:W3:Y:S04]  /*1c6a0*/  LDL R2, [R1+0x17b8] ;  /* 0x0017b80001027983 */ /* 0x000ee80000100800 */
[----:B------:R-:W3:Y:S01]  /*1c6b0*/  LDL R3, [R1+0x17c0] ;  /* 0x0017c00001037983 */ /* 0x000ee20000100800 */
[----:B------:R-:W-:-:S02]  /*1c6c0*/  ISETP.GT.AND P1, PT, R9, 0x78, PT ;  /* 0x000000780900780c */ /* 0x000fc40003f24270 */
[----:B------:R-:W-:-:S11]  /*1c6d0*/  PRMT R27, RZ, 0x7610, R27 ;  /* 0x00007610ff1b7816 */ /* 0x000fd6000000001b */
[----:B---3--:R-:W-:-:S04]  /*1c6e0*/  @P1 LOP3.LUT R3, R3, R2, RZ, 0x3c, !PT ;  /* 0x0000000203031212 */ /* 0x008fc800078e3cff */
[----:B------:R-:W-:-:S04]  /*1c6f0*/  @P1 LOP3.LUT R2, R3, R2, RZ, 0x3c, !PT ;  /* 0x0000000203021212 */ /* 0x000fc800078e3cff */
[----:B------:R-:W-:-:S05]  /*1c700*/  @P1 LOP3.LUT R3, R3, R2, RZ, 0x3c, !PT ;  /* 0x0000000203031212 */ /* 0x000fca00078e3cff */
[----:B------:R0:W3:Y:S04]  /*1c710*/  @P1 LDG.E.U16 R27, desc[UR10][R2.64] ;  /* 0x0000000a021b1981 */ /* 0x0000e8000c1e1500 */
[----:B------:R-:W4:Y:S01]  /*1c720*/  LDL R3, [R1+0x17ac] ;  /* 0x0017ac0001037983 */ /* 0x000f220000100800 */
[----:B------:R-:W-:Y:S01]  /*1c730*/  PRMT R26, RZ, 0x7610, R26 ;  /* 0x00007610ff1a7816 */ /* 0x000fe2000000001a */
[----:B0-----:R-:W-:Y:S02]  /*1c740*/  @P1 IMAD.MOV.U32 R2, RZ, RZ, R28 ;  /* 0x000000ffff021224 */ /* 0x001fe400078e001c */
[----:B---3--:R-:W-:Y:S01]  /*1c750*/  STL [R1+0x2508], R27 ;  /* 0x0025081b01007387 */ /* 0x008fe20000100800 */
[----:B------:R-:W-:Y:S02]  /*1c760*/  PRMT R25, RZ, 0x7610, R25 ;  /* 0x00007610ff197816 */ /* 0x000fe40000000019 */
[----:B------:R-:W-:Y:S01]  /*1c770*/  PRMT R24, RZ, 0x7610, R24 ;  /* 0x00007610ff187816 */ /* 0x000fe20000000018 */
[----:B------:R-:W3:Y:S04]  /*1c780*/  LDL R28, [R1+0x179c] ;  /* 0x00179c00011c7983 */ /* 0x000ee80000100800 */
[----:B----4-:R0:W4:Y:S04]  /*1c790*/  @P1 LDG.E.U16 R26, desc[UR10][R2.64] ;  /* 0x0000000a021a1981 */ /* 0x010128000c1e1500 */
[----:B------:R-:W2:Y:S01]  /*1c7a0*/  LDL R3, [R1+0x17c4] ;  /* 0x0017c40001037983 */ /* 0x000ea20000100800 */
[----:B0-----:R-:W-:-:S05]  /*1c7b0*/  @P1 IMAD.MOV.U32 R2, RZ, RZ, R29 ;  /* 0x000000ffff021224 */ /* 0x001fca00078e001d */
[----:B--2---:R0:W2:Y:S02]  /*1c7c0*/  @P1 LDG.E.U16 R25, desc[UR10][R2.64] ;  /* 0x0000000a02191981 */ /* 0x0040a4000c1e1500 */
[----:B0-----:R-:W-:Y:S02]  /*1c7d0*/  @P1 IMAD.MOV.U32 R2, RZ, RZ, R5 ;  /* 0x000000ffff021224 */ /* 0x001fe400078e0005 */
[----:B------:R-:W-:-:S05]  /*1c7e0*/  @P1 IMAD.MOV.U32 R3, RZ, RZ, R15 ;  /* 0x000000ffff031224 */ /* 0x000fca00078e000f */
[----:B------:R-:W3:Y:S04]  /*1c7f0*/  @P1 LDG.E.U16 R24, desc[UR10][R2.64] ;  /* 0x0000000a02181981 */ /* 0x000ee8000c1e1500 */
[----:B----4-:R-:W-:Y:S04]  /*1c800*/  STL [R1+0x250c], R26 ;  /* 0x00250c1a01007387 */ /* 0x010fe80000100800 */
[----:B--2---:R0:W-:Y:S04]  /*1c810*/  STL [R1+0x2510], R25 ;  /* 0x0025101901007387 */ /* 0x0041e80000100800 */
[----:B------:R-:W2:Y:S04]  /*1c820*/  LDL R15, [R1+0x17a8] ;  /* 0x0017a800010f7983 */ /* 0x000ea80000100800 */
[----:B------:R-:W4:Y:S04]  /*1c830*/  LDL R29, [R1+0x17a4] ;  /* 0x0017a400011d7983 */ /* 0x000f280000100800 */
[----:B------:R-:W4:Y:S04]  /*1c840*/  LDL R5, [R1+0x17b4] ;  /* 0x0017b40001057983 */ /* 0x000f280000100800 */
[----:B------:R-:W2:Y:S04]  /*1c850*/  LDL R3, [R1+0x1790] ;  /* 0x0017900001037983 */ /* 0x000ea80000100800 */
[----:B0-----:R-:W4:Y:S04]  /*1c860*/  LDL R25, [R1+0x17a0] ;  /* 0x0017a00001197983 */ /* 0x001f280000100800 */
[----:B---3--:R0:W-:Y:S04]  /*1c870*/  STL [R1+0x2514], R24 ;  /* 0x0025141801007387 */ /* 0x0081e80000100800 */
[----:B0-----:R-:W3:Y:S01]  /*1c880*/  LDL R24, [R1+0x1798] ;  /* 0x0017980001187983 */ /* 0x001ee20000100800 */
[----:B------:R-:W-:-:S02]  /*1c890*/  ISETP.GT.AND P1, PT, R9, 0x77, PT ;  /* 0x000000770900780c */ /* 0x000fc40003f24270 */
[----:B------:R-:W-:Y:S01]  /*1c8a0*/  PRMT R27, RZ, 0x7610, R27 ;  /* 0x00007610ff1b7816 */ /* 0x000fe2000000001b */
[----:B------:R-:W-:Y:S01]  /*1c8b0*/  @P0 IMAD.MOV.U32 R2, RZ, RZ, R28 ;  /* 0x000000ffff020224 */ /* 0x000fe200078e001c */
[----:B------:R-:W-:Y:S01]  /*1c8c0*/  PRMT R16, RZ, 0x7610, R16 ;  /* 0x00007610ff107816 */ /* 0x000fe20000000010 */
[----:B------:R-:W3:Y:S04]  /*1c8d0*/  LDL R28, [R1+0x17b0] ;  /* 0x0017b000011c7983 */ /* 0x000ee80000100800 */
[----:B--2---:R4:W2:Y:S04]  /*1c8e0*/  @P0 LDG.E.U16 R27, desc[UR10][R2.64] ;  /* 0x0000000a021b0981 */ /* 0x0048a8000c1e1500 */
[----:B----4-:R-:W-:-:S02]  /*1c8f0*/  @P1 IMAD.MOV.U32 R2, RZ, RZ, R25 ;  /* 0x000000ffff021224 */ /* 0x010fc400078e0019 */
[----:B---3--:R-:W-:-:S05]  /*1c900*/  @P1 IMAD.MOV.U32 R3, RZ, RZ, R24 ;  /* 0x000000ffff031224 */ /* 0x008fca00078e0018 */
[----:B------:R-:W3:Y:S04]  /*1c910*/  @P1 LDG.E.U16 R16, desc[UR10][R2.64] ;  /* 0x0000000a02101981 */ /* 0x000ee8000c1e1500 */
[----:B--2---:R0:W-:Y:S04]  /*1c920*/  STL [R1+0xb8], R27 ;  /* 0x0000b81b01007387 */ /* 0x0041e80000100800 */
[----:B------:R-:W2:Y:S04]  /*1c930*/  LDL R25, [R1+0x17d8] ;  /* 0x0017d80001197983 */ /* 0x000ea80000100800 */
[----:B------:R-:W4:Y:S04]  /*1c940*/  LDL R24, [R1+0x17e0] ;  /* 0x0017e00001187983 */ /* 0x000f280000100800 */
[----:B0-----:R-:W2:Y:S04]  /*1c950*/  LDL R27, [R1+0x17bc] ;  /* 0x0017bc00011b7983 */ /* 0x001ea80000100800 */
[----:B---3--:R0:W-:Y:S04]  /*1c960*/  STL [R1+0xb0], R16 ;  /* 0x0000b01001007387 */ /* 0x0081e80000100800 */
[----:B0-----:R-:W3:Y:S04]  /*1c970*/  LDL.LU R16, [R1+0x2528] ;  /* 0x0025280001107983 */ /* 0x001ee80000300800 */
[----:B------:R-:W4:Y:S01]  /*1c980*/  LDL R3, [R1+0x178c] ;  /* 0x00178c0001037983 */ /* 0x000f220000100800 */
[----:B------:R-:W-:Y:S01]  /*1c990*/  PRMT R14, RZ, 0x7610, R14 ;  /* 0x00007610ff0e7816 */ /* 0x000fe2000000000e */
[----:B------:R-:W-:Y:S01]  /*1c9a0*/  @P1 IMAD.MOV.U32 R2, RZ, RZ, R15 ;  /* 0x000000ffff021224 */ /* 0x000fe200078e000f */
[----:B------:R-:W-:-:S02]  /*1c9b0*/  PRMT R4, RZ, 0x7610, R4 ;  /* 0x00007610ff047816 */ /* 0x000fc40000000004 */
[----:B------:R-:W-:Y:S02]  /*1c9c0*/  PRMT R26, RZ, 0x7610, R26 ;  /* 0x00007610ff1a7816 */ /* 0x000fe4000000001a */
[----:B------:R-:W-:Y:S01]  /*1c9d0*/  ISETP.GT.AND P0, PT, R9, 0x79, PT ;  /* 0x000000790900780c */ /* 0x000fe20003f04270 */
[----:B------:R-:W3:Y:S04]  /*1c9e0*/  LDL R15, [R1+0x17cc] ;  /* 0x0017cc00010f7983 */ /* 0x000ee80000100800 */
[----:B----4-:R0:W4:Y:S02]  /*1c9f0*/  @P1 LDG.E.U16 R14, desc[UR10][R2.64] ;  /* 0x0000000a020e1981 */ /* 0x010124000c1e1500 */
[----:B0-----:R-:W-:Y:S02]  /*1ca00*/  @P1 IMAD.MOV.U32 R2, RZ, RZ, R5 ;  /* 0x000000ffff021224 */ /* 0x001fe400078e0005 */
[----:B------:R-:W-:-:S05]  /*1ca10*/  @P1 IMAD.MOV.U32 R3, RZ, RZ, R29 ;  /* 0x000000ffff031224 */ /* 0x000fca00078e001d */
[----:B------:R2:W3:Y:S02]  /*1ca20*/  @P1 LDG.E.U16 R4, desc[UR10][R2.64] ;  /* 0x0000000a02041981 */ /* 0x0004e4000c1e1500 */
[----:B--2---:R-:W-:Y:S02]  /*1ca30*/  @P1 IMAD.MOV.U32 R2, RZ, RZ, R27 ;  /* 0x000000ffff021224 */ /* 0x004fe400078e001b */
[----:B------:R-:W-:-:S05]  /*1ca40*/  @P1 IMAD.MOV.U32 R3, RZ, RZ, R28 ;  /* 0x000000ffff031224 */ /* 0x000fca00078e001c */
[----:B------:R0:W2:Y:S01]  /*1ca50*/  @P1 LDG.E.U16 R26, desc[UR10][R2.64] ;  /* 0x0000000a021a1981 */ /* 0x0000a2000c1e1500 */
[----:B------:R-:W-:Y:S01]  /*1ca60*/  PRMT R23, RZ, 0x7610, R23 ;  /* 0x00007610ff177816 */ /* 0x000fe20000000017 */
[----:B0-----:R-:W-:Y:S02]  /*1ca70*/  @P0 IMAD.MOV.U32 R2, RZ, RZ, R24 ;  /* 0x000000ffff020224 */ /* 0x001fe400078e0018 */
[----:B------:R-:W-:-:S05]  /*1ca80*/  @P0 IMAD.MOV.U32 R3, RZ, RZ, R25 ;  /* 0x000000ffff030224 */ /* 0x000fca00078e0019 */
[----:B------:R0:W2:Y:S04]  /*1ca90*/  @P0 LDG.E.U16 R23, desc[UR10][R2.64] ;  /* 0x0000000a02170981 */ /* 0x0000a8000c1e1500 */
[----:B----4-:R1:W-:Y:S04]  /*1caa0*/  STL [R1+0xa8], R14 ;  /* 0x0000a80e01007387 */ /* 0x0103e80000100800 */
[----:B------:R-:W4:Y:S04]  /*1cab0*/  LDL R5, [R1+0x17e4] ;  /* 0x0017e40001057983 */ /* 0x000f280000100800 */
[----:B-1----:R-:W4:Y:S04]  /*1cac0*/  LDL R14, [R1+0x17e8] ;  /* 0x0017e800010e7983 */ /* 0x002f280000100800 */
[----:B---3--:R1:W-:Y:S04]  /*1cad0*/  STL [R1+0xa0], R4 ;  /* 0x0000a00401007387 */ /* 0x0083e80000100800 */
[----:B-1----:R-:W3:Y:S04]  /*1cae0*/  LDL R4, [R1+0x17f4] ;  /* 0x0017f40001047983 */ /* 0x002ee80000100800 */
[----:B--2---:R1:W-:Y:S04]  /*1caf0*/  STL [R1+0x98], R26 ;  /* 0x0000981a01007387 */ /* 0x0043e80000100800 */
[----:B------:R-:W2:Y:S04]  /*1cb00*/  LDL R25, [R1+0x17fc] ;  /* 0x0017fc0001197983 */ /* 0x000ea80000100800 */
[----:B-1----:R-:W2:Y:S01]  /*1cb10*/  LDL R26, [R1+0x17f0] ;  /* 0x0017f000011a7983 */ /* 0x002ea20000100800 */
[----:B------:R-:W-:Y:S01]  /*1cb20*/  PRMT R22, RZ, 0x7610, R22 ;  /* 0x00007610ff167816 */ /* 0x000fe20000000016 */
[----:B0-----:R-:W-:-:S02]  /*1cb30*/  @P0 IMAD.MOV.U32 R3, RZ, RZ, R15 ;  /* 0x000000ffff030224 */ /* 0x001fc400078e000f */
[----:B------:R0:W-:Y:S04]  /*1cb40*/  STL [R1+0x24e8], R23 ;  /* 0x0024e81701007387 */ /* 0x0001e80000100800 */
[----:B------:R-:W2:Y:S04]  /*1cb50*/  LDL R24, [R1+0x17f8] ;  /* 0x0017f80001187983 */ /* 0x000ea80000100800 */
[----:B0-----:R-:W2:Y:S01]  /*1cb60*/  LDL R23, [R1+0x1800] ;  /* 0x0018000001177983 */ /* 0x001ea20000100800 */
[----:B----4-:R-:W-:-:S05]  /*1cb70*/  @P0 IMAD.MOV.U32 R2, RZ, RZ, R14 ;  /* 0x000000ffff020224 */ /* 0x010fca00078e000e */
[----:B------:R0:W4:Y:S01]  /*1cb80*/  @P0 LDG.E.U16 R22, desc[UR10][R2.64] ;  /* 0x0000000a02160981 */ /* 0x000122000c1e1500 */
[----:B------:R-:W-:Y:S02]  /*1cb90*/  PRMT R21, RZ, 0x7610, R21 ;  /* 0x00007610ff157816 */ /* 0x000fe40000000015 */
[----:B------:R-:W-:Y:S01]  /*1cba0*/  PRMT R20, RZ, 0x7610, R20 ;  /* 0x00007610ff147816 */ /* 0x000fe20000000014 */
[----:B0-----:R-:W-:Y:S02]  /*1cbb0*/  @P0 IMAD.MOV.U32 R3, RZ, RZ, R5 ;  /* 0x000000ffff030224 */ /* 0x001fe400078e0005 */
[----:B---3--:R-:W-:-:S05]  /*1cbc0*/  @P0 IMAD.MOV.U32 R2, RZ, RZ, R4 ;  /* 0x000000ffff020224 */ /* 0x008fca00078e0004 */
[----:B------:R2:W3:Y:S01]  /*1cbd0*/  @P0 LDG.E.U16 R21, desc[UR10][R2.64] ;  /* 0x0000000a02150981 */ /* 0x0004e2000c1e1500 */
[----:B------:R-:W-:Y:S01]  /*1cbe0*/  ISETP.GT.AND P1, PT, R9, 0x7a, PT ;  /* 0x0000007a0900780c */ /* 0x000fe20003f24270 */
[----:B--2---:R-:W-:Y:S02]  /*1cbf0*/  @P0 IMAD.MOV.U32 R2, RZ, RZ, R25 ;  /* 0x000000ffff020224 */ /* 0x004fe400078e0019 */
[----:B------:R-:W-:-:S05]  /*1cc00*/  @P0 IMAD.MOV.U32 R3, RZ, RZ, R26 ;  /* 0x000000ffff030224 */ /* 0x000fca00078e001a */
[----:B------:R0:W2:Y:S01]  /*1cc10*/  @P0 LDG.E.U16 R20, desc[UR10][R2.64] ;  /* 0x0000000a02140981 */ /* 0x0000a2000c1e1500 */
[----:B------:R-:W-:-:S04]  /*1cc20*/  PRMT R7, RZ, 0x7610, R7 ;  /* 0x00007610ff077816 */ /* 0x000fc80000000007 */
[----:B0-----:R-:W-:Y:S02]  /*1cc30*/  @P1 IMAD.MOV.U32 R3, RZ, RZ, R24 ;  /* 0x000000ffff031224 */ /* 0x001fe400078e0018 */
[----:B------:R-:W-:-:S05]  /*1cc40*/  @P1 IMAD.MOV.U32 R2, RZ, RZ, R23 ;  /* 0x000000ffff021224 */ /* 0x000fca00078e0017 */
[----:B------:R-:W2:Y:S04]  /*1cc50*/  @P1 LDG.E.U16 R7, desc[UR10][R2.64] ;  /* 0x0000000a02071981 */ /* 0x000ea8000c1e1500 */
[----:B----4-:R-:W-:Y:S04]  /*1cc60*/  STL [R1+0x24ec], R22 ;  /* 0x0024ec1601007387 */ /* 0x010fe80000100800 */
[----:B------:R-:W4:Y:S04]  /*1cc70*/  LDL R5, [R1+0x17ec] ;  /* 0x0017ec0001057983 */ /* 0x000f280000100800 */
[----:B------:R-:W4:Y:S04]  /*1cc80*/  LDL R4, [R1+0x1808] ;  /* 0x0018080001047983 */ /* 0x000f280000100800 */
[----:B------:R-:W4:Y:S04]  /*1cc90*/  LDL R15, [R1+0x1804] ;  /* 0x00180400010f7983 */ /* 0x000f280000100800 */
[----:B------:R-:W4:Y:S01]  /*1cca0*/  LDL R14, [R1+0x1814] ;  /* 0x00181400010e7983 */ /* 0x000f220000100800 */
[----:B------:R-:W-:-:S03]  /*1ccb0*/  PRMT R13, RZ, 0x7610, R13 ;  /* 0x00007610ff0d7816 */ /* 0x000fc6000000000d */
[----:B---3--:R0:W-:Y:S04]  /*1ccc0*/  STL [R1+0x24f0], R21 ;  /* 0x0024f01501007387 */ /* 0x0081e80000100800 */
[----:B--2---:R1:W-:Y:S04]  /*1ccd0*/  STL [R1+0x24f4], R20 ;  /* 0x0024f41401007387 */ /* 0x0043e80000100800 */
[----:B0-----:R-:W2:Y:S04]  /*1cce0*/  LDL R21, [R1+0x1810] ;  /* 0x0018100001157983 */ /* 0x001ea80000100800 */
[----:B-1----:R-:W3:Y:S04]  /*1ccf0*/  LDL R20, [R1+0x181c] ;  /* 0x00181c0001147983 */ /* 0x002ee80000100800 */
[----:B------:R0:W-:Y:S01]  /*1cd00*/  STL [R1+0x24c8], R7 ;  /* 0x0024c80701007387 */ /* 0x0001e20000100800 */
[----:B----4-:R-:W-:-:S02]  /*1cd10*/  @P1 IMAD.MOV.U32 R3, RZ, RZ, R5 ;  /* 0x000000ffff031224 */ /* 0x010fc400078e0005 */
[----:B------:R-:W-:Y:S01]  /*1cd20*/  @P1 IMAD.MOV.U32 R2, RZ, RZ, R4 ;  /* 0x000000ffff021224 */ /* 0x000fe200078e0004 */
[----:B------:R-:W4:Y:S04]  /*1cd30*/  LDL R5, [R1+0x1818] ;  /* 0x0018180001057983 */ /* 0x000f280000100800 */
[----:B------:R-:W4:Y:S04]  /*1cd40*/  LDL R4, [R1+0x1820] ;  /* 0x0018200001047983 */ /* 0x000f280000100800 */
[----:B------:R1:W4:Y:S01]  /*1cd50*/  @P1 LDG.E.U16 R13, desc[UR10][R2.64] ;  /* 0x0000000a020d1981 */ /* 0x000322000c1e1500 */
[----:B------:R-:W-:-:S02]  /*1cd60*/  PRMT R12, RZ, 0x7610, R12 ;  /* 0x00007610ff0c7816 */ /* 0x000fc4000000000c */
[----:B------:R-:W-:Y:S01]  /*1cd70*/  PRMT R11, RZ, 0x7610, R11 ;  /* 0x00007610ff0b7816 */ /* 0x000fe2000000000b */
[----:B-1----:R-:W-:Y:S02]  /*1cd80*/  @P1 IMAD.MOV.U32 R2, RZ, RZ, R14 ;  /* 0x000000ffff021224 */ /* 0x002fe400078e000e */
[----:B------:R-:W-:-:S05]  /*1cd90*/  @P1 IMAD.MOV.U32 R3, RZ, RZ, R15 ;  /* 0x000000ffff031224 */ /* 0x000fca00078e000f */
[----:B------:R2:W4:Y:S01]  /*1cda0*/  @P1 LDG.E.U16 R12, desc[UR10][R2.64] ;  /* 0x0000000a020c1981 */ /* 0x000522000c1e1500 */
[----:B------:R-:W-:Y:S01]  /*1cdb0*/  ISETP.GT.AND P0, PT, R9, 0x7b, PT ;  /* 0x0000007b0900780c */ /* 0x000fe20003f04270 */
[----:B--2---:R-:W-:Y:S02]  /*1cdc0*/  @P1 IMAD.MOV.U32 R3, RZ, RZ, R21 ;  /* 0x000000ffff031224 */ /* 0x004fe400078e0015 */
[----:B---3--:R-:W-:-:S05]  /*1cdd0*/  @P1 IMAD.MOV.U32 R2, RZ, RZ, R20 ;  /* 0x000000ffff021224 */ /* 0x008fca00078e0014 */
[----:B------:R1:W2:Y:S02]  /*1cde0*/  @P1 LDG.E.U16 R11, desc[UR10][R2.64] ;  /* 0x0000000a020b1981 */ /* 0x0002a4000c1e1500 */
[----:B-1----:R-:W-:-:S06]  /*1cdf0*/  PRMT R3, RZ, 0x7610, R3 ;  /* 0x00007610ff037816 */ /* 0x002fcc0000000003 */
[----:B----4-:R-:W3:Y:S04]  /*1ce00*/  @P0 LDG.E.U16 R3, desc[UR10][R4.64] ;  /* 0x0000000a04030981 */ /* 0x010ee8000c1e1500 */
[----:B------:R1:W-:Y:S04]  /*1ce10*/  STL [R1+0x24cc], R13 ;  /* 0x0024cc0d01007387 */ /* 0x0003e80000100800 */
[----:B------:R-:W4:Y:S04]  /*1ce20*/  LDL R15, [R1+0x180c] ;  /* 0x00180c00010f7983 */ /* 0x000f280000100800 */
[----:B------:R-:W4:Y:S04]  /*1ce30*/  LDL R14, [R1+0x1828] ;  /* 0x00182800010e7983 */ /* 0x000f280000100800 */
[----:B0-----:R-:W4:Y:S04]  /*1ce40*/  LDL R7, [R1+0x1834] ;  /* 0x0018340001077983 */ /* 0x001f280000100800 */
[----:B-1----:R-:W4:Y:S04]  /*1ce50*/  LDL R13, [R1+0x1824] ;  /* 0x00182400010d7983 */ /* 0x002f280000100800 */
[----:B------:R-:W-:Y:S01]  /*1ce60*/  STL [R1+0x24d0], R12 ;  /* 0x0024d00c01007387 */ /* 0x000fe20000100800 */
[----:B------:R-:W-:-:S03]  /*1ce70*/  PRMT R10, RZ, 0x7610, R10 ;  /* 0x00007610ff0a7816 */ /* 0x000fc6000000000a */
[----:B--2---:R-:W-:Y:S04]  /*1ce80*/  STL [R1+0x24d4], R11 ;  /* 0x0024d40b01007387 */ /* 0x004fe80000100800 */
[----:B------:R-:W2:Y:S04]  /*1ce90*/  LDL R21, [R1+0x1830] ;  /* 0x0018300001157983 */ /* 0x000ea80000100800 */
[----:B------:R-:W2:Y:S04]  /*1cea0*/  LDL R20, [R1+0x183c] ;  /* 0x00183c0001147983 */ /* 0x000ea80000100800 */
[----:B---3--:R0:W-:Y:S01]  /*1ceb0*/  STL [R1+0x24a0], R3 ;  /* 0x0024a00301007387 */ /* 0x0081e20000100800 */
[----:B----4-:R-:W-:-:S02]  /*1cec0*/  @P0 IMAD.MOV.U32 R5, RZ, RZ, R15 ;  /* 0x000000ffff050224 */ /* 0x010fc400078e000f */
[----:B------:R-:W-:Y:S01]  /*1ced0*/  @P0 IMAD.MOV.U32 R4, RZ, RZ, R14 ;  /* 0x000000ffff040224 */ /* 0x000fe200078e000e */
[----:B------:R-:W3:Y:S04]  /*1cee0*/  LDL R15, [R1+0x1838] ;  /* 0x00183800010f7983 */ /* 0x000ee80000100800 */
[----:B------:R1:W4:Y:S04]  /*1cef0*/  @P0 LDG.E.U16 R10, desc[UR10][R4.64] ;  /* 0x0000000a040a0981 */ /* 0x000328000c1e1500 */
[----:B0-----:R-:W4:Y:S01]  /*1cf00*/  LDL R3, [R1+0x1840] ;  /* 0x0018400001037983 */ /* 0x001f220000100800 */
[----:B------:R-:W-:-:S02]  /*1cf10*/  PRMT R8, RZ, 0x7610, R8 ;  /* 0x00007610ff087816 */ /* 0x000fc40000000008 */
[----:B------:R-:W-:Y:S02]  /*1cf20*/  ISETP.GT.AND P1, PT, R9, 0x7c, PT ;  /* 0x0000007c0900780c */ /* 0x000fe40003f24270 */
[----:B------:R-:W-:Y:S01]  /*1cf30*/  PRMT R6, RZ, 0x7610, R6 ;  /* 0x00007610ff067816 */ /* 0x000fe20000000006 */
[----:B-1----:R-:W-:Y:S02]  /*1cf40*/  @P0 IMAD.MOV.U32 R4, RZ, RZ, R7 ;  /* 0x000000ffff040224 */ /* 0x002fe400078e0007 */
[----:B------:R-:W-:-:S05]  /*1cf50*/  @P0 IMAD.MOV.U32 R5, RZ, RZ, R13 ;  /* 0x000000ffff050224 */ /* 0x000fca00078e000d */
[----:B------:R2:W4:Y:S01]  /*1cf60*/  @P0 LDG.E.U16 R8, desc[UR10][R4.64] ;  /* 0x0000000a04080981 */ /* 0x000522000c1e1500 */
[----:B------:R-:W-:Y:S01]  /*1cf70*/  PRMT R0, RZ, 0x7610, R0 ;  /* 0x00007610ff007816 */ /* 0x000fe20000000000 */
[----:B--2---:R-:W-:Y:S02]  /*1cf80*/  @P0 IMAD.MOV.U32 R5, RZ, RZ, R21 ;  /* 0x000000ffff050224 */ /* 0x004fe400078e0015 */
[----:B------:R-:W-:-:S05]  /*1cf90*/  @P0 IMAD.MOV.U32 R4, RZ, RZ, R20 ;  /* 0x000000ffff040224 */ /* 0x000fca00078e0014 */
[----:B------:R3:W2:Y:S02]  /*1cfa0*/  @P0 LDG.E.U16 R6, desc[UR10][R4.64] ;  /* 0x0000000a04060981 */ /* 0x0006a4000c1e1500 */
[----:B---3--:R-:W-:Y:S02]  /*1cfb0*/  @P1 IMAD.MOV.U32 R5, RZ, RZ, R15 ;  /* 0x000000ffff051224 */ /* 0x008fe400078e000f */
[----:B----4-:R-:W-:Y:S01]  /*1cfc0*/  @P1 IMAD.MOV.U32 R4, RZ, RZ, R3 ;  /* 0x000000ffff041224 */ /* 0x010fe200078e0003 */
[----:B------:R0:W-:Y:S04]  /*1cfd0*/  STL [R1+0x24a4], R10 ;  /* 0x0024a40a01007387 */ /* 0x0001e80000100800 */
[----:B------:R-:W3:Y:S04]  /*1cfe0*/  LDL R14, [R1+0x182c] ;  /* 0x00182c00010e7983 */ /* 0x000ee80000100800 */
[----:B------:R-:W4:Y:S04]  /*1cff0*/  LDL R13, [R1+0x1848] ;  /* 0x00184800010d7983 */ /* 0x000f280000100800 */
[----:B------:R-:W4:Y:S04]  /*1d000*/  LDL R7, [R1+0x1854] ;  /* 0x0018540001077983 */ /* 0x000f280000100800 */
[----:B------:R1:W4:Y:S04]  /*1d010*/  @P1 LDG.E.U16 R0, desc[UR10][R4.64] ;  /* 0x0000000a04001981 */ /* 0x000328000c1e1500 */
[----:B0-----:R-:W4:Y:S04]  /*1d020*/  LDL R10, [R1+0x1844] ;  /* 0x00184400010a7983 */ /* 0x001f280000100800 */
[----:B------:R-:W-:Y:S01]  /*1d030*/  STL [R1+0x24a8], R8 ;  /* 0x0024a80801007387 */ /* 0x000fe20000100800 */
[----:B-1----:R-:W-:-:S03]  /*1d040*/  PRMT R5, RZ, 0x7610, R5 ;  /* 0x00007610ff057816 */ /* 0x002fc60000000005 */
[----:B--2---:R-:W-:Y:S04]  /*1d050*/  STL [R1+0x24ac], R6 ;  /* 0x0024ac0601007387 */ /* 0x004fe80000100800 */
[----:B------:R-:W2:Y:S04]  /*1d060*/  LDL R21, [R1+0x1850] ;  /* 0x0018500001157983 */ /* 0x000ea80000100800 */
[----:B------:R-:W2:Y:S01]  /*1d070*/  LDL R3, [R1+0x185c] ;  /* 0x00185c0001037983 */ /* 0x000ea20000100800 */
[----:B---3--:R-:W-:Y:S02]  /*1d080*/  @P1 IMAD.MOV.U32 R15, RZ, RZ, R14 ;  /* 0x000000ffff0f1224 */ /* 0x008fe400078e000e */
[----:B----4-:R-:W-:Y:S01]  /*1d090*/  @P1 IMAD.MOV.U32 R14, RZ, RZ, R13 ;  /* 0x000000ffff0e1224 */ /* 0x010fe200078e000d */
[----:B------:R-:W-:Y:S04]  /*1d0a0*/  STL [R1+0x2498], R0 ;  /* 0x0024980001007387 */ /* 0x000fe80000100800 */
[----:B------:R-:W3:Y:S04]  /*1d0b0*/  LDL R20, [R1+0x1858] ;  /* 0x0018580001147983 */ /* 0x000ee80000100800 */
[----:B------:R-:W4:Y:S04]  /*1d0c0*/  LDL R13, [R1+0x1860] ;  /* 0x00186000010d7983 */ /* 0x000f280000100800 */
[----:B------:R0:W4:Y:S01]  /*1d0d0*/  @P1 LDG.E.U16 R5, desc[UR10][R14.64] ;  /* 0x0000000a0e051981 */ /* 0x000122000c1e1500 */
[----:B------:R-:W-:-:S02]  /*1d0e0*/  PRMT R4, RZ, 0x7610, R4 ;  /* 0x00007610ff047816 */ /* 0x000fc40000000004 */
[----:B------:R-:W-:Y:S02]  /*1d0f0*/  ISETP.GT.AND P0, PT, R9, 0x7d, PT ;  /* 0x0000007d0900780c */ /* 0x000fe40003f04270 */
[----:B------:R-:W-:Y:S01]  /*1d100*/  PRMT R2, RZ, 0x7610, R2 ;  /* 0x00007610ff027816 */ /* 0x000fe20000000002 */
[----:B0-----:R-:W-:Y:S02]  /*1d110*/  @P1 IMAD.MOV.U32 R14, RZ, RZ, R7 ;  /* 0x000000ffff0e1224 */ /* 0x001fe400078e0007 */
[----:B------:R-:W-:-:S05]  /*1d120*/  @P1 IMAD.MOV.U32 R15, RZ, RZ, R10 ;  /* 0x000000ffff0f1224 */ /* 0x000fca00078e000a */
[----:B------:R2:W4:Y:S01]  /*1d130*/  @P1 LDG.E.U16 R4, desc[UR10][R14.64] ;  /* 0x0000000a0e041981 */ /* 0x000522000c1e1500 */
[----:B------:R-:W-:Y:S01]  /*1d140*/  PRMT R19, RZ, 0x7610, R19 ;  /* 0x00007610ff137816 */ /* 0x000fe20000000013 */
[----:B--2---:R-:W-:Y:S02]  /*1d150*/  @P1 IMAD.MOV.U32 R15, RZ, RZ, R21 ;  /* 0x000000ffff0f1224 */ /* 0x004fe400078e0015 */
[----:B------:R-:W-:-:S05]  /*1d160*/  @P1 IMAD.MOV.U32 R14, RZ, RZ, R3 ;  /* 0x000000ffff0e1224 */ /* 0x000fca00078e0003 */
[----:B------:R3:W2:Y:S02]  /*1d170*/  @P1 LDG.E.U16 R2, desc[UR10][R14.64] ;  /* 0x0000000a0e021981 */ /* 0x0006a4000c1e1500 */
[----:B---3--:R-:W-:Y:S02]  /*1d180*/  @P0 IMAD.MOV.U32 R15, RZ, RZ, R20 ;  /* 0x000000ffff0f0224 */ /* 0x008fe400078e0014 */
[----:B----4-:R-:W-:-:S05]  /*1d190*/  @P0 IMAD.MOV.U32 R14, RZ, RZ, R13 ;  /* 0x000000ffff0e0224 */ /* 0x010fca00078e000d */
[----:B------:R-:W3:Y:S04]  /*1d1a0*/  @P0 LDG.E.U16 R19, desc[UR10][R14.64] ;  /* 0x0000000a0e130981 */ /* 0x000ee8000c1e1500 */
[----:B------:R-:W-:Y:S04]  /*1d1b0*/  STL [R1+0x249c], R5 ;  /* 0x00249c0501007387 */ /* 0x000fe80000100800 */
[----:B------:R-:W4:Y:S04]  /*1d1c0*/  LDL R10, [R1+0x184c] ;  /* 0x00184c00010a7983 */ /* 0x000f280000100800 */
[----:B------:R-:W4:Y:S04]  /*1d1d0*/  LDL R7, [R1+0x1868] ;  /* 0x0018680001077983 */ /* 0x000f280000100800 */
[----:B------:R0:W-:Y:S04]  /*1d1e0*/  STL [R1+0x24b0], R4 ;  /* 0x0024b00401007387 */ /* 0x0001e80000100800 */
[----:B------:R-:W4:Y:S04]  /*1d1f0*/  LDL R3, [R1+0x1874] ;  /* 0x0018740001037983 */ /* 0x000f280000100800 */
[----:B0-----:R-:W4:Y:S04]  /*1d200*/  LDL R4, [R1+0x1864] ;  /* 0x0018640001047983 */ /* 0x001f280000100800 */
[----:B--2---:R-:W-:Y:S04]  /*1d210*/  STL [R1+0x24b4], R2 ;  /* 0x0024b40201007387 */ /* 0x004fe80000100800 */
[----:B------:R-:W2:Y:S04]  /*1d220*/  LDL R21, [R1+0x1870] ;  /* 0x0018700001157983 */ /* 0x000ea80000100800 */
[----:B------:R-:W2:Y:S01]  /*1d230*/  LDL R20, [R1+0x187c] ;  /* 0x00187c0001147983 */ /* 0x000ea20000100800 */
[----:B------:R-:W-:-:S03]  /*1d240*/  PRMT R18, RZ, 0x7610, R18 ;  /* 0x00007610ff127816 */ /* 0x000fc60000000012 */
[----:B---3--:R0:W-:Y:S04]  /*1d250*/  STL [R1+0x2488], R19 ;  /* 0x0024881301007387 */ /* 0x0081e80000100800 */
[----:B------:R-:W3:Y:S01]  /*1d260*/  LDL R13, [R1+0x1880] ;  /* 0x00188000010d7983 */ /* 0x000ee20000100800 */
[----:B----4-:R-:W-:Y:S02]  /*1d270*/  @P0 IMAD.MOV.U32 R14, RZ, RZ, R7 ;  /* 0x000000ffff0e0224 */ /* 0x010fe400078e0007 */
[----:B------:R-:W-:Y:S01]  /*1d280*/  @P0 IMAD.MOV.U32 R15, RZ, RZ, R10 ;  /* 0x000000ffff0f0224 */ /* 0x000fe200078e000a */
[----:B------:R-:W4:Y:S04]  /*1d290*/  LDL R7, [R1+0x1888] ;  /* 0x0018880001077983 */ /* 0x000f280000100800 */
[----:B------:R-:W4:Y:S04]  /*1d2a0*/  LDL R10, [R1+0x186c] ;  /* 0x00186c00010a7983 */ /* 0x000f280000100800 */
[----:B------:R1:W4:Y:S04]  /*1d2b0*/  @P0 LDG.E.U16 R18, desc[UR10][R14.64] ;  /* 0x0000000a0e120981 */ /* 0x000328000c1e1500 */
[----:B0-----:R-:W4:Y:S01]  /*1d2c0*/  LDL R19, [R1+0x1878] ;  /* 0x0018780001137983 */ /* 0x001f220000100800 */
[----:B------:R-:W-:Y:S01]  /*1d2d0*/  PRMT R17, RZ, 0x7610, R17 ;  /* 0x00007610ff117816 */ /* 0x000fe20000000011 */
[----:B-1----:R-:W-:Y:S01]  /*1d2e0*/  @P0 IMAD.MOV.U32 R14, RZ, RZ, R3 ;  /* 0x000000ffff0e0224 */ /* 0x002fe200078e0003 */
[----:B------:R-:W-:Y:S01]  /*1d2f0*/  ISETP.GT.AND P1, PT, R9, 0x7e, PT ;  /* 0x0000007e0900780c */ /* 0x000fe20003f24270 */
[----:B------:R-:W-:Y:S01]  /*1d300*/  @P0 IMAD.MOV.U32 R15, RZ, RZ, R4 ;  /* 0x000000ffff0f0224 */ /* 0x000fe200078e0004 */
[----:B------:R-:W-:-:S04]  /*1d310*/  PRMT R16, RZ, 0x7610, R16 ;  /* 0x00007610ff107816 */ /* 0x000fc80000000010 */
[----:B------:R2:W4:Y:S02]  /*1d320*/  @P0 LDG.E.U16 R17, desc[UR10][R14.64] ;  /* 0x0000000a0e110981 */ /* 0x000524000c1e1500 */
[----:B--2---:R-:W-:Y:S02]  /*1d330*/  @P0 IMAD.MOV.U32 R15, RZ, RZ, R21 ;  /* 0x000000ffff0f0224 */ /* 0x004fe400078e0015 */
[----:B------:R-:W-:-:S05]  /*1d340*/  @P0 IMAD.MOV.U32 R14, RZ, RZ, R20 ;  /* 0x000000ffff0e0224 */ /* 0x000fca00078e0014 */
[----:B------:R3:W2:Y:S01]  /*1d350*/  @P0 LDG.E.U16 R16, desc[UR10][R14.64] ;  /* 0x0000000a0e100981 */ /* 0x0006a2000c1e1500 */
[----:B------:R-:W-:Y:S02]  /*1d360*/  PRMT R11, RZ, 0x7610, R11 ;  /* 0x00007610ff0b7816 */ /* 0x000fe4000000000b */
[----:B------:R-:W-:Y:S01]  /*1d370*/  PRMT R6, RZ, 0x7610, R6 ;  /* 0x00007610ff067816 */ /* 0x000fe20000000006 */
[----:B---3--:R-:W-:Y:S02]  /*1d380*/  @P1 IMAD.MOV.U32 R14, RZ, RZ, R13 ;  /* 0x000000ffff0e1224 */ /* 0x008fe400078e000d */
[----:B----4-:R-:W-:-:S05]  /*1d390*/  @P1 IMAD.MOV.U32 R15, RZ, RZ, R19 ;  /* 0x000000ffff0f1224 */ /* 0x010fca00078e0013 */
[----:B------:R0:W3:Y:S04]  /*1d3a0*/  @P1 LDG.E.U16 R11, desc[UR10][R14.64] ;  /* 0x0000000a0e0b1981 */ /* 0x0000e8000c1e1500 */
[----:B------:R1:W-:Y:S04]  /*1d3b0*/  STL [R1+0x248c], R18 ;  /* 0x00248c1201007387 */ /* 0x0003e80000100800 */
[----:B------:R-:W4:Y:S04]  /*1d3c0*/  LDL R4, [R1+0x1884] ;  /* 0x0018840001047983 */ /* 0x000f280000100800 */
[----:B------:R-:W4:Y:S01]  /*1d3d0*/  LDL R3, [R1+0x1894] ;  /* 0x0018940001037983 */ /* 0x000f220000100800 */
[----:B0-----:R-:W-:-:S02]  /*1d3e0*/  @P1 IMAD.MOV.U32 R14, RZ, RZ, R7 ;  /* 0x000000ffff0e1224 */ /* 0x001fc400078e0007 */
[----:B------:R-:W-:-:S05]  /*1d3f0*/  @P1 IMAD.MOV.U32 R15, RZ, RZ, R10 ;  /* 0x000000ffff0f1224 */ /* 0x000fca00078e000a */
[----:B------:R4:W4:Y:S04]  /*1d400*/  @P1 LDG.E.U16 R6, desc[UR10][R14.64] ;  /* 0x0000000a0e061981 */ /* 0x000928000c1e1500 */
[----:B------:R-:W-:Y:S04]  /*1d410*/  STL [R1+0x2490], R17 ;  /* 0x0024901101007387 */ /* 0x000fe80000100800 */
[----:B--2---:R0:W-:Y:S04]  /*1d420*/  STL [R1+0x2494], R16 ;  /* 0x0024941001007387 */ /* 0x0041e80000100800 */
[----:B------:R-:W2:Y:S04]  /*1d430*/  LDL R19, [R1+0x1890] ;  /* 0x0018900001137983 */ /* 0x000ea80000100800 */
[----:B-1----:R-:W2:Y:S04]  /*1d440*/  LDL R18, [R1+0x189c] ;  /* 0x00189c0001127983 */ /* 0x002ea80000100800 */
[----:B------:R-:W2:Y:S04]  /*1d450*/  LDL R13, [R1+0x1898] ;  /* 0x00189800010d7983 */ /* 0x000ea80000100800 */
[----:B0-----:R-:W2:Y:S01]  /*1d460*/  LDL R16, [R1+0x188c] ;  /* 0x00188c0001107983 */ /* 0x001ea20000100800 */
[----:B------:R-:W-:-:S03]  /*1d470*/  PRMT R0, RZ, 0x7610, R0 ;  /* 0x00007610ff007816 */ /* 0x000fc60000000000 */
[----:B---3--:R0:W-:Y:S04]  /*1d480*/  STL [R1+0x64], R11 ;  /* 0x0000640b01007387 */ /* 0x0081e80000100800 */
[----:B------:R-:W3:Y:S04]  /*1d490*/  LDL R10, [R1+0x8d4] ;  /* 0x0008d400010a7983 */ /* 0x000ee80000100800 */
[----:B------:R-:W3:Y:S01]  /*1d4a0*/  LDL R7, [R1+0x8c8] ;  /* 0x0008c80001077983 */ /* 0x000ee20000100800 */
[----:B----4-:R-:W-:Y:S02]  /*1d4b0*/  @P1 IMAD.MOV.U32 R14, RZ, RZ, R3 ;  /* 0x000000ffff0e1224 */ /* 0x010fe400078e0003 */
[----:B------:R-:W-:-:S05]  /*1d4c0*/  @P1 IMAD.MOV.U32 R15, RZ, RZ, R4 ;  /* 0x000000ffff0f1224 */ /* 0x000fca00078e0004 */
[----:B------:R2:W4:Y:S04]  /*1d4d0*/  @P1 LDG.E.U16 R0, desc[UR10][R14.64] ;  /* 0x0000000a0e001981 */ /* 0x000528000c1e1500 */
[----:B0-----:R-:W4:Y:S04]  /*1d4e0*/  LDL R11, [R1+0x8d0] ;  /* 0x0008d000010b7983 */ /* 0x001f280000100800 */
[----:B------:R0:W-:Y:S04]  /*1d4f0*/  STL [R1+0x5c], R6 ;  /* 0x00005c0601007387 */ /* 0x0001e80000100800 */
[----:B------:R-:W4:Y:S04]  /*1d500*/  LDL R4, [R1+0x8c0] ;  /* 0x0008c00001047983 */ /* 0x000f280000100800 */
[----:B------:R-:W4:Y:S04]  /*1d510*/  LDL R3, [R1+0x8c4] ;  /* 0x0008c40001037983 */ /* 0x000f280000100800 */
[----:B0-----:R-:W4:Y:S01]  /*1d520*/  LDL R6, [R1+0x8cc] ;  /* 0x0008cc0001067983 */ /* 0x001f220000100800 */
[----:B------:R-:W-:-:S02]  /*1d530*/  ISETP.GT.AND P0, PT, R9, 0x7f, PT ;  /* 0x0000007f0900780c */ /* 0x000fc40003f04270 */
[----:B------:R-:W-:Y:S01]  /*1d540*/  PRMT R17, RZ, 0x7610, R17 ;  /* 0x00007610ff117816 */ /* 0x000fe20000000011 */
[----:B--2---:R-:W-:Y:S02]  /*1d550*/  @P1 IMAD.MOV.U32 R15, RZ, RZ, R19 ;  /* 0x000000ffff0f1224 */ /* 0x004fe400078e0013 */
[----:B------:R-:W-:Y:S01]  /*1d560*/  @P1 IMAD.MOV.U32 R14, RZ, RZ, R18 ;  /* 0x000000ffff0e1224 */ /* 0x000fe200078e0012 */
[----:B------:R-:W-:-:S04]  /*1d570*/  PRMT R12, RZ, 0x7610, R12 ;  /* 0x00007610ff0c7816 */ /* 0x000fc8000000000c */
[----:B------:R0:W2:Y:S01]  /*1d580*/  @P1 LDG.E.U16 R17, desc[UR10][R14.64] ;  /* 0x0000000a0e111981 */ /* 0x0000a2000c1e1500 */
[----:B------:R-:W-:Y:S02]  /*1d590*/  PRMT R8, RZ, 0x7610, R8 ;  /* 0x00007610ff087816 */ /* 0x000fe40000000008 */
[----:B0-----:R-:W-:Y:S02]  /*1d5a0*/  @P0 IMAD.MOV.U32 R14, RZ, RZ, R13 ;  /* 0x000000ffff0e0224 */ /* 0x001fe400078e000d */
        /* <DEDUP_REMOVED lines=8> */
[----:B------:R-:W4:Y:S01]  /*1d630*/  LDL.LU R16, [R1+0x898] ;  /* 0x0008980001107983 */ /* 0x000f220000300800 */
[----:B0-----:R-:W-:Y:S02]  /*1d640*/  @P0 IMAD.MOV.U32 R15, RZ, RZ, R7 ;  /* 0x000000ffff0f0224 */ /* 0x001fe400078e0007 */
[----:B------:R-:W-:-:S05]  /*1d650*/  @P0 IMAD.MOV.U32 R14, RZ, RZ, R6 ;  /* 0x000000ffff0e0224 */ /* 0x000fca00078e0006 */
[----:B------:R0:W3:Y:S02]  /*1d660*/  @P0 LDG.E.U16 R5, desc[UR10][R14.64] ;  /* 0x0000000a0e050981 */ /* 0x0000e4000c1e1500 */
[----:B0-----:R-:W-:Y:S02]  /*1d670*/  @P0 IMAD.MOV.U32 R14, RZ, RZ, R3 ;  /* 0x000000ffff0e0224 */ /* 0x001fe400078e0003 */
[----:B------:R-:W-:-:S05]  /*1d680*/  @P0 IMAD.MOV.U32 R15, RZ, RZ, R4 ;  /* 0x000000ffff0f0224 */ /* 0x000fca00078e0004 */
[----:B------:R0:W3:Y:S01]  /*1d690*/  @P0 LDG.E.U16 R2, desc[UR10][R14.64] ;  /* 0x0000000a0e020981 */ /* 0x0000e2000c1e1500 */
[----:B-1----:R-:W0:Y:S01]  /*1d6a0*/  S2R R0, SR_TID.X ;  /* 0x0000000000007919 */ /* 0x002e220000002100 */
[----:B------:R-:W1:Y:S08]  /*1d6b0*/  S2UR UR5, SR_CgaCtaId ;  /* 0x00000000000579c3 */ /* 0x000e700000008800 */
[----:B------:R-:W-:Y:S01]  /*1d6c0*/  BAR.SYNC.DEFER_BLOCKING 0x0 ;  /* 0x0000000000007b1d */ /* 0x000fe20000010000 */
[----:B0-----:R-:W-:-:S05]  /*1d6d0*/  LOP3.LUT R14, R0, 0x3f, RZ, 0xc0, !PT ;  /* 0x0000003f000e7812 */ /* 0x001fca00078ec0ff */
[----:B----4-:R0:W-:Y:S04]  /*1d6e0*/  STL [R1+0x2524], R16 ;  /* 0x0025241001007387 */ /* 0x0101e80000100800 */
[----:B0-----:R-:W4:Y:S04]  /*1d6f0*/  LDL.LU R16, [R1+0x8a4] ;  /* 0x0008a40001107983 */ /* 0x001f280000300800 */
[----:B--2---:R0:W-:Y:S04]  /*1d700*/  STL [R1+0x4c], R17 ;  /* 0x00004c1101007387 */ /* 0x0041e80000100800 */
[----:B0-----:R-:W2:Y:S04]  /*1d710*/  LDL.LU R17, [R1+0x824] ;  /* 0x0008240001117983 */ /* 0x001ea80000300800 */
[----:B------:R-:W2:Y:S04]  /*1d720*/  LDL.LU R18, [R1+0x820] ;  /* 0x0008200001127983 */ /* 0x000ea80000300800 */
[----:B------:R-:W2:Y:S04]  /*1d730*/  LDL.LU R19, [R1+0x81c] ;  /* 0x00081c0001137983 */ /* 0x000ea80000300800 */
[----:B---3--:R0:W-:Y:S04]  /*1d740*/  STL [R1+0x2c], R2 ;  /* 0x00002c0201007387 */ /* 0x0081e80000100800 */
[----:B0-----:R-:W3:Y:S04]  /*1d750*/  LDL.LU R2, [R1+0x818] ;  /* 0x0008180001027983 */ /* 0x001ee80000300800 */
[----:B------:R-:W3:Y:S04]  /*1d760*/  LDL.LU R4, [R1+0x7a4] ;  /* 0x0007a40001047983 */ /* 0x000ee80000300800 */
[----:B------:R0:W-:Y:S04]  /*1d770*/  STL [R1+0x34], R5 ;  /* 0x0000340501007387 */ /* 0x0001e80000100800 */
[----:B0-----:R-:W3:Y:S04]  /*1d780*/  LDL.LU R5, [R1+0x7a0] ;  /* 0x0007a00001057983 */ /* 0x001ee80000300800 */
[----:B------:R-:W3:Y:S04]  /*1d790*/  LDL.LU R0, [R1+0x79c] ;  /* 0x00079c0001007983 */ /* 0x000ee80000300800 */
[----:B------:R-:W3:Y:S04]  /*1d7a0*/  LDL.LU R6, [R1+0x798] ;  /* 0x0007980001067983 */ /* 0x000ee80000300800 */
[----:B------:R0:W-:Y:S04]  /*1d7b0*/  STL [R1+0x3c], R8 ;  /* 0x00003c0801007387 */ /* 0x0001e80000100800 */
[----:B0-----:R-:W3:Y:S04]  /*1d7c0*/  LDL.LU R8, [R1+0x724] ;  /* 0x0007240001087983 */ /* 0x001ee80000300800 */
[----:B------:R-:W3:Y:S04]  /*1d7d0*/  LDL.LU R10, [R1+0x720] ;  /* 0x00072000010a7983 */ /* 0x000ee80000300800 */
[----:B------:R-:W3:Y:S04]  /*1d7e0*/  LDL.LU R3, [R1+0x71c] ;  /* 0x00071c0001037983 */ /* 0x000ee80000300800 */
[----:B------:R-:W3:Y:S04]  /*1d7f0*/  LDL.LU R11, [R1+0x718] ;  /* 0x00071800010b7983 */ /* 0x000ee80000300800 */
[----:B------:R0:W-:Y:S04]  /*1d800*/  STL [R1+0x40], R12 ;  /* 0x0000400c01007387 */ /* 0x0001e80000100800 */
[----:B0-----:R-:W3:Y:S04]  /*1d810*/  LDL.LU R12, [R1+0x698] ;  /* 0x00069800010c7983 */ /* 0x001ee80000300800 */
[----:B------:R-:W3:Y:S04]  /*1d820*/  LDL.LU R13, [R1+0x694] ;  /* 0x00069400010d7983 */ /* 0x000ee80000300800 */
[----:B------:R-:W3:Y:S04]  /*1d830*/  LDL.LU R7, [R1+0x690] ;  /* 0x0006900001077983 */ /* 0x000ee80000300800 */
[----:B------:R-:W3:Y:S04]  /*1d840*/  LDL.LU R20, [R1+0x68c] ;  /* 0x00068c0001147983 */ /* 0x000ee80000300800 */
[----:B------:R-:W3:Y:S04]  /*1d850*/  LDL.LU R21, [R1+0x614] ;  /* 0x0006140001157983 */ /* 0x000ee80000300800 */
[----:B------:R-:W3:Y:S04]  /*1d860*/  LDL.LU R22, [R1+0x610] ;  /* 0x0006100001167983 */ /* 0x000ee80000300800 */
[----:B------:R-:W3:Y:S04]  /*1d870*/  LDL.LU R23, [R1+0x60c] ;  /* 0x00060c0001177983 */ /* 0x000ee80000300800 */
[----:B------:R-:W2:Y:S01]  /*1d880*/  LDL.LU R24, [R1+0x608] ;  /* 0x0006080001187983 */ /* 0x000ea20000300800 */
[----:B------:R-:W-:Y:S01]  /*1d890*/  UMOV UR4, 0x400 ;  /* 0x0000040000047882 */ /* 0x000fe20000000000 */
[C---:B------:R-:W-:Y:S01]  /*1d8a0*/  LOP3.LUT R15, R14.reuse, 0x40, RZ, 0xfc, !PT ;  /* 0x000000400e0f7812 */ /* 0x040fe200078efcff */
[----:B-1----:R-:W-:Y:S01]  /*1d8b0*/  ULEA UR4, UR5, UR4, 0x18 ;  /* 0x0000000405047291 */ /* 0x002fe2000f8ec03f */
[----:B------:R-:W3:Y:S01]  /*1d8c0*/  LDL.LU R25, [R1+0x594] ;  /* 0x0005940001197983 */ /* 0x000ee20000300800 */
[----:B------:R-:W-:-:S02]  /*1d8d0*/  ISETP.GE.AND P0, PT, R14, R9, PT ;  /* 0x000000090e00720c */ /* 0x000fc40003f06270 */
[----:B------:R-:W-:Y:S01]  /*1d8e0*/  ISETP.GE.AND P1, PT, R15, R9, PT ;  /* 0x000000090f00720c */ /* 0x000fe20003f26270 */
[----:B------:R-:W3:Y:S01]  /*1d8f0*/  LDL.LU R26, [R1+0x590] ;  /* 0x00059000011a7983 */ /* 0x000ee20000300800 */
[----:B------:R-:W-:-:S03]  /*1d900*/  IMAD.SHL.U32 R9, R14, 0x2, RZ ;  /* 0x000000020e097824 */ /* 0x000fc600078e00ff */
[----:B------:R-:W3:Y:S04]  /*1d910*/  LDL.LU R27, [R1+0x58c] ;  /* 0x00058c00011b7983 */ /* 0x000ee80000300800 */
[----:B------:R-:W3:Y:S04]  /*1d920*/  LDL.LU R28, [R1+0x588] ;  /* 0x00058800011c7983 */ /* 0x000ee80000300800 */
[----:B------:R-:W3:Y:S04]  /*1d930*/  LDL.LU R29, [R1+0x514] ;  /* 0x00051400011d7983 */ /* 0x000ee80000300800 */
[----:B------:R-:W3:Y:S04]  /*1d940*/  LDL.LU R15, [R1+0x89c] ;  /* 0x00089c00010f7983 */ /* 0x000ee80000300800 */
[----:B------:R-:W3:Y:S04]  /*1d950*/  LDL.LU R14, [R1+0x8a0] ;  /* 0x0008a000010e7983 */ /* 0x000ee80000300800 */
[----:B----4-:R0:W-:Y:S04]  /*1d960*/  STS.U16 [R9+UR4], R16 ;  /* 0x0000001009007988 */ /* 0x0101e80008000404 */
[----:B0-----:R-:W4:Y:S04]  /*1d970*/  LDL.LU R16, [R1+0x2524] ;  /* 0x0025240001107983 */ /* 0x001f280000300800 */
[----:B--2---:R0:W-:Y:S04]  /*1d980*/  STS.U16 [R9+UR4+0x5180], R24 ;  /* 0x0051801809007988 */ /* 0x0041e80008000404 */
[----:B0-----:R-:W2:Y:S04]  /*1d990*/  LDL.LU R24, [R1+0x494] ;  /* 0x0004940001187983 */ /* 0x001ea80000300800 */
[----:B--2---:R0:W-:Y:S04]  /*1d9a0*/  STL [R1+0x2518], R24 ;  /* 0x0025181801007387 */ /* 0x0041e80000100800 */
[----:B0-----:R-:W2:Y:S04]  /*1d9b0*/  LDL.LU R24, [R1+0x508] ;  /* 0x0005080001187983 */ /* 0x001ea80000300800 */
[----:B--2---:R0:W-:Y:S04]  /*1d9c0*/  STL [R1+0x251c], R24 ;  /* 0x00251c1801007387 */ /* 0x0041e80000100800 */
[----:B0-----:R-:W2:Y:S04]  /*1d9d0*/  LDL.LU R24, [R1+0x50c] ;  /* 0x00050c0001187983 */ /* 0x001ea80000300800 */
[----:B---3--:R-:W-:Y:S04]  /*1d9e0*/  STS.U16 [R9+UR4+0x6000], R25 ;  /* 0x0060001909007988 */ /* 0x008fe80008000404 */
[----:B------:R-:W-:Y:S04]  /*1d9f0*/  STS.U16 [R9+UR4+0x6080], R26 ;  /* 0x0060801a09007988 */ /* 0x000fe80008000404 */
[----:B------:R-:W-:Y:S04]  /*1da00*/  STS.U16 [R9+UR4+0x6100], R27 ;  /* 0x0061001b09007988 */ /* 0x000fe80008000404 */
[----:B------:R-:W-:Y:S04]  /*1da10*/  STS.U16 [R9+UR4+0x80], R14 ;  /* 0x0000800e09007988 */ /* 0x000fe80008000404 */
[----:B------:R-:W-:Y:S04]  /*1da20*/  STS.U16 [R9+UR4+0x100], R15 ;  /* 0x0001000f09007988 */ /* 0x000fe80008000404 */
[----:B----4-:R-:W-:Y:S04]  /*1da30*/  STS.U16 [R9+UR4+0x180], R16 ;  /* 0x0001801009007988 */ /* 0x010fe80008000404 */
[----:B------:R-:W-:Y:S04]  /*1da40*/  STS.U16 [R9+UR4+0x1000], R17 ;  /* 0x0010001109007988 */ /* 0x000fe80008000404 */
[----:B------:R-:W-:Y:S04]  /*1da50*/  STS.U16 [R9+UR4+0x1080], R18 ;  /* 0x0010801209007988 */ /* 0x000fe80008000404 */
[----:B------:R-:W-:Y:S04]  /*1da60*/  STS.U16 [R9+UR4+0x1100], R19 ;  /* 0x0011001309007988 */ /* 0x000fe80008000404 */
[----:B------:R-:W-:Y:S04]  /*1da70*/  STS.U16 [R9+UR4+0x1180], R2 ;  /* 0x0011800209007988 */ /* 0x000fe80008000404 */
[----:B------:R-:W-:Y:S04]  /*1da80*/  STS.U16 [R9+UR4+0x2000], R4 ;  /* 0x0020000409007988 */ /* 0x000fe80008000404 */
[----:B------:R-:W-:Y:S04]  /*1da90*/  STS.U16 [R9+UR4+0x2080], R5 ;  /* 0x0020800509007988 */ /* 0x000fe80008000404 */
[----:B------:R-:W-:Y:S04]  /*1daa0*/  STS.U16 [R9+UR4+0x2100], R0 ;  /* 0x0021000009007988 */ /* 0x000fe80008000404 */
[----:B--2---:R0:W-:Y:S04]  /*1dab0*/  STL [R1+0x2520], R24 ;  /* 0x0025201801007387 */ /* 0x0041e80000100800 */
[----:B0-----:R-:W2:Y:S04]  /*1dac0*/  LDL.LU R24, [R1+0x510] ;  /* 0x0005100001187983 */ /* 0x001ea80000300800 */
[----:B------:R-:W3:Y:S04]  /*1dad0*/  LDL.LU R25, [R1+0x490] ;  /* 0x0004900001197983 */ /* 0x000ee80000300800 */
[----:B------:R-:W4:Y:S04]  /*1dae0*/  LDL.LU R26, [R1+0x48c] ;  /* 0x00048c00011a7983 */ /* 0x000f280000300800 */
        /* <DEDUP_REMOVED lines=10> */
[----:B------:R0:W-:Y:S04]  /*1db90*/  STS.U16 [R9+UR4+0x2180], R6 ;  /* 0x0021800609007988 */ /* 0x0001e80008000404 */
[----:B------:R-:W4:Y:S04]  /*1dba0*/  LDL.LU R0, [R1+0x250] ;  /* 0x0002500001007983 */ /* 0x000f280000300800 */
[----:B------:R1:W-:Y:S04]  /*1dbb0*/  STS.U16 [R9+UR4+0x3000], R8 ;  /* 0x0030000809007988 */ /* 0x0003e80008000404 */
[----:B------:R1:W-:Y:S04]  /*1dbc0*/  STS.U16 [R9+UR4+0x3080], R10 ;  /* 0x0030800a09007988 */ /* 0x0003e80008000404 */
[----:B------:R1:W-:Y:S04]  /*1dbd0*/  STS.U16 [R9+UR4+0x3100], R3 ;  /* 0x0031000309007988 */ /* 0x0003e80008000404 */
[----:B------:R1:W-:Y:S04]  /*1dbe0*/  STS.U16 [R9+UR4+0x3180], R11 ;  /* 0x0031800b09007988 */ /* 0x0003e80008000404 */
[----:B------:R1:W-:Y:S04]  /*1dbf0*/  STS.U16 [R9+UR4+0x4000], R12 ;  /* 0x0040000c09007988 */ /* 0x0003e80008000404 */
[----:B0-----:R-:W4:Y:S04]  /*1dc00*/  LDL.LU R6, [R1+0x24c] ;  /* 0x00024c0001067983 */ /* 0x001f280000300800 */
[----:B-1----:R-:W4:Y:S04]  /*1dc10*/  LDL.LU R8, [R1+0x248] ;  /* 0x0002480001087983 */ /* 0x002f280000300800 */
        /* <DEDUP_REMOVED lines=18> */
[----:B0-----:R-:W4:Y:S04]  /*1dd40*/  LDL.LU R28, [R1+0x6c] ;  /* 0x00006c00011c7983 */ /* 0x001f280000300800 */
[----:B-1----:R-:W4:Y:S04]  /*1dd50*/  LDL.LU R29, [R1+0x68] ;  /* 0x00006800011d7983 */ /* 0x002f280000300800 */
[----:B--2---:R0:W-:Y:S04]  /*1dd60*/  STS.U16 [R9+UR4+0x7080], R24 ;  /* 0x0070801809007988 */ /* 0x0041e80008000404 */
[----:B0-----:R-:W2:Y:S04]  /*1dd70*/  LDL.LU R24, [R1+0x2520] ;  /* 0x0025200001187983 */ /* 0x001ea80000300800 */
[----:B--2---:R0:W-:Y:S04]  /*1dd80*/  STS.U16 [R9+UR4+0x7100], R24 ;  /* 0x0071001809007988 */ /* 0x0041e80008000404 */
[----:B0-----:R-:W2:Y:S04]  /*1dd90*/  LDL.LU R24, [R1+0x251c] ;  /* 0x00251c0001187983 */ /* 0x001ea80000300800 */
[----:B--2---:R0:W-:Y:S04]  /*1dda0*/  STS.U16 [R9+UR4+0x7180], R24 ;  /* 0x0071801809007988 */ /* 0x0041e80008000404 */
[----:B0-----:R-:W2:Y:S04]  /*1ddb0*/  LDL.LU R24, [R1+0x2518] ;  /* 0x0025180001187983 */ /* 0x001ea80000300800 */
[----:B---3--:R-:W-:Y:S04]  /*1ddc0*/  STS.U16 [R9+UR4+0x8080], R25 ;  /* 0x0080801909007988 */ /* 0x008fe80008000404 */
[----:B----4-:R-:W-:Y:S04]  /*1ddd0*/  STS.U16 [R9+UR4+0x8100], R26 ;  /* 0x0081001a09007988 */ /* 0x010fe80008000404 */
[----:B------:R-:W-:Y:S04]  /*1dde0*/  STS.U16 [R9+UR4+0x8180], R27 ;  /* 0x0081801b09007988 */ /* 0x000fe80008000404 */
[----:B------:R-:W-:Y:S04]  /*1ddf0*/  STS.U16 [R9+UR4+0x9080], R15 ;  /* 0x0090800f09007988 */ /* 0x000fe80008000404 */
[----:B--2---:R0:W-:Y:S04]  /*1de00*/  STS.U16 [R9+UR4+0x8000], R24 ;  /* 0x0080001809007988 */ /* 0x0041e80008000404 */
[----:B0-----:R-:W2:Y:S04]  /*1de10*/  LDL.LU R24, [R1+0x2514] ;  /* 0x0025140001187983 */ /* 0x001ea80000300800 */
[----:B------:R-:W3:Y:S04]  /*1de20*/  LDL.LU R25, [R1+0x2510] ;  /* 0x0025100001197983 */ /* 0x000ee80000300800 */
[----:B------:R-:W4:Y:S04]  /*1de30*/  LDL.LU R26, [R1+0x250c] ;  /* 0x00250c00011a7983 */ /* 0x000f280000300800 */
[----:B------:R-:W2:Y:S04]  /*1de40*/  LDL.LU R27, [R1+0x2508] ;  /* 0x00250800011b7983 */ /* 0x000ea80000300800 */
[----:B------:R-:W3:Y:S04]  /*1de50*/  LDL.LU R15, [R1+0x80c] ;  /* 0x00080c00010f7983 */ /* 0x000ee80000300800 */
[----:B------:R-:W-:Y:S04]  /*1de60*/  STS.U16 [R9+UR4+0x9100], R16 ;  /* 0x0091001009007988 */ /* 0x000fe80008000404 */
        /* <DEDUP_REMOVED lines=16> */
[----:B---3--:R0:W-:Y:S04]  /*1df70*/  STL [R1+0x2504], R15 ;  /* 0x0025040f01007387 */ /* 0x0081e80000100800 */
[----:B0-----:R-:W3:Y:S04]  /*1df80*/  LDL.LU R15, [R1+0x894] ;  /* 0x00089400010f7983 */ /* 0x001ee80000300800 */
[----:B------:R-:W3:Y:S04]  /*1df90*/  LDL.LU R16, [R1+0x808] ;  /* 0x0008080001107983 */ /* 0x000ee80000300800 */
        /* <DEDUP_REMOVED lines=16> */
[----:B------:R0:W-:Y:S04]  /*1e0a0*/  STS.U16 [R9+UR4+0xd180], R21 ;  /* 0x00d1801509007988 */ /* 0x0001e80008000404 */
[----:B------:R1:W-:Y:S04]  /*1e0b0*/  STS.U16 [R9+UR4+0xe000], R22 ;  /* 0x00e0001609007988 */ /* 0x0003e80008000404 */
[----:B------:R4:W-:Y:S04]  /*1e0c0*/  STS.U16 [R9+UR4+0xe080], R23 ;  /* 0x00e0801709007988 */ /* 0x0009e80008000404 */
[----:B------:R2:W-:Y:S04]  /*1e0d0*/  STS.U16 [R9+UR4+0xe100], R28 ;  /* 0x00e1001c09007988 */ /* 0x0005e80008000404 */
[----:B------:R2:W-:Y:S04]  /*1e0e0*/  STS.U16 [R9+UR4+0xe180], R29 ;  /* 0x00e1801d09007988 */ /* 0x0005e80008000404 */
[----:B0-----:R-:W3:Y:S04]  /*1e0f0*/  LDL.LU R21, [R1+0x580] ;  /* 0x0005800001157983 */ /* 0x001ee80000300800 */
[----:B-1----:R-:W3:Y:S04]  /*1e100*/  LDL.LU R22, [R1+0x578] ;  /* 0x0005780001167983 */ /* 0x002ee80000300800 */
[----:B----4-:R-:W4:Y:S04]  /*1e110*/  LDL.LU R23, [R1+0x570] ;  /* 0x0005700001177983 */ /* 0x010f280000300800 */
[----:B--2---:R-:W2:Y:S04]  /*1e120*/  LDL.LU R28, [R1+0x568] ;  /* 0x00056800011c7983 */ /* 0x004ea80000300800 */
[----:B------:R-:W2:Y:S04]  /*1e130*/  LDL.LU R29, [R1+0x500] ;  /* 0x00050000011d7983 */ /* 0x000ea80000300800 */
[----:B------:R-:W-:Y:S04]  /*1e140*/  STL [R1+0x244c], R27 ;  /* 0x00244c1b01007387 */ /* 0x000fe80000100800 */
[----:B------:R-:W-:Y:S04]  /*1e150*/  STS.U16 [R9+UR4+0xf000], R27 ;  /* 0x00f0001b09007988 */ /* 0x000fe80008000404 */
[----:B------:R0:W-:Y:S04]  /*1e160*/  STL [R1+0x2454], R27 ;  /* 0x0024541b01007387 */ /* 0x0001e80000100800 */
[----:B------:R1:W-:Y:S04]  /*1e170*/  STS.U16 [R9+UR4+0x9000], R14 ;  /* 0x0090000e09007988 */ /* 0x0003e80008000404 */
[----:B------:R-:W-:Y:S04]  /*1e180*/  STS.U16 [R9+UR4+0xf080], R26 ;  /* 0x00f0801a09007988 */ /* 0x000fe80008000404 */
[----:B------:R-:W-:Y:S04]  /*1e190*/  STS.U16 [R9+UR4+0xf100], R25 ;  /* 0x00f1001909007988 */ /* 0x000fe80008000404 */
[----:B------:R-:W-:Y:S04]  /*1e1a0*/  STS.U16 [R9+UR4+0xf180], R24 ;  /* 0x00f1801809007988 */ /* 0x000fe80008000404 */
[----:B0-----:R-:W2:Y:S04]  /*1e1b0*/  LDL.LU R27, [R1+0x810] ;  /* 0x00081000011b7983 */ /* 0x001ea80000300800 */
[----:B------:R0:W-:Y:S01]  /*1e1c0*/  STL [R1+0x2450], R26 ;  /* 0x0024501a01007387 */ /* 0x0001e20000100800 */
[----:B-1----:R-:W-:-:S03]  /*1e1d0*/  LOP3.LUT R14, R9, 0x10, RZ, 0x3c, !PT ;  /* 0x00000010090e7812 */ /* 0x002fc600078e3cff */
[----:B0-----:R-:W2:Y:S04]  /*1e1e0*/  LDL.LU R26, [R1+0x814] ;  /* 0x00081400011a7983 */ /* 0x001ea80000300800 */
[----:B------:R0:W-:Y:S04]  /*1e1f0*/  STL [R1+0x2458], R25 ;  /* 0x0024581901007387 */ /* 0x0001e80000100800 */
[----:B0-----:R-:W2:Y:S04]  /*1e200*/  LDL.LU R25, [R1+0x888] ;  /* 0x0008880001197983 */ /* 0x001ea80000300800 */
[----:B------:R0:W-:Y:S04]  /*1e210*/  STL [R1+0x245c], R24 ;  /* 0x00245c1801007387 */ /* 0x0001e80000100800 */
[----:B0-----:R-:W2:Y:S04]  /*1e220*/  LDL.LU R24, [R1+0x88c] ;  /* 0x00088c0001187983 */ /* 0x001ea80000300800 */
[----:B------:R-:W2:Y:S04]  /*1e230*/  LDL.LU R9, [R1+0x890] ;  /* 0x0008900001097983 */ /* 0x000ea80000300800 */
[----:B---3--:R0:W-:Y:S04]  /*1e240*/  STS.U16 [R14+UR4+0x200], R15 ;  /* 0x0002000f0e007988 */ /* 0x0081e80008000404 */
[----:B0-----:R-:W3:Y:S04]  /*1e250*/  LDL.LU R15, [R1+0x2504] ;  /* 0x00250400010f7983 */ /* 0x001ee80000300800 */
[----:B------:R0:W-:Y:S04]  /*1e260*/  STS.U16 [R14+UR4+0x5380], R20 ;  /* 0x005380140e007988 */ /* 0x0001e80008000404 */
[----:B0-----:R-:W4:Y:S04]  /*1e270*/  LDL.LU R20, [R1+0x480] ;  /* 0x0004800001147983 */ /* 0x001f280000300800 */
[----:B----4-:R0:W-:Y:S04]  /*1e280*/  STL [R1+0x24f8], R20 ;  /* 0x0024f81401007387 */ /* 0x0101e80000100800 */
[----:B0-----:R-:W4:Y:S04]  /*1e290*/  LDL.LU R20, [R1+0x4e8] ;  /* 0x0004e80001147983 */ /* 0x001f280000300800 */
[----:B----4-:R0:W-:Y:S04]  /*1e2a0*/  STL [R1+0x24fc], R20 ;  /* 0x0024fc1401007387 */ /* 0x0101e80000100800 */
[----:B0-----:R-:W4:Y:S04]  /*1e2b0*/  LDL.LU R20, [R1+0x4f0] ;  /* 0x0004f00001147983 */ /* 0x001f280000300800 */
[----:B------:R-:W-:Y:S04]  /*1e2c0*/  STS.U16 [R14+UR4+0x6200], R21 ;  /* 0x006200150e007988 */ /* 0x000fe80008000404 */
[----:B------:R-:W-:Y:S04]  /*1e2d0*/  STS.U16 [R14+UR4+0x6280], R22 ;  /* 0x006280160e007988 */ /* 0x000fe80008000404 */
[----:B------:R-:W-:Y:S04]  /*1e2e0*/  STS.U16 [R14+UR4+0x6300], R23 ;  /* 0x006300170e007988 */ /* 0x000fe80008000404 */
[----:B--2---:R-:W-:Y:S04]  /*1e2f0*/  STS.U16 [R14+UR4+0x280], R9 ;  /* 0x000280090e007988 */ /* 0x004fe80008000404 */
[----:B------:R-:W-:Y:S04]  /*1e300*/  STS.U16 [R14+UR4+0x300], R24 ;  /* 0x000300180e007988 */ /* 0x000fe80008000404 */
[----:B------:R-:W-:Y:S04]  /*1e310*/  STS.U16 [R14+UR4+0x380], R25 ;  /* 0x000380190e007988 */ /* 0x000fe80008000404 */
[----:B------:R-:W-:Y:S04]  /*1e320*/  STS.U16 [R14+UR4+0x1200], R26 ;  /* 0x0012001a0e007988 */ /* 0x000fe80008000404 */
[----:B------:R-:W-:Y:S04]  /*1e330*/  STS.U16 [R14+UR4+0x1280], R27 ;  /* 0x0012801b0e007988 */ /* 0x000fe80008000404 */
[----:B---3--:R-:W-:Y:S04]  /*1e340*/  STS.U16 [R14+UR4+0x1300], R15 ;  /* 0x0013000f0e007988 */ /* 0x008fe80008000404 */
[----:B------:R-:W-:Y:S04]  /*1e350*/  STS.U16 [R14+UR4+0x1380], R16 ;  /* 0x001380100e007988 */ /* 0x000fe80008000404 */
[----:B------:R-:W-:Y:S04]  /*1e360*/  STS.U16 [R14+UR4+0x2200], R17 ;  /* 0x002200110e007988 */ /* 0x000fe80008000404 */
[----:B------:R-:W-:Y:S04]  /*1e370*/  STS.U16 [R14+UR4+0x2280], R18 ;  /* 0x002280120e007988 */ /* 0x000fe80008000404 */
[----:B------:R-:W-:Y:S04]  /*1e380*/  STS.U16 [R14+UR4+0x2300], R19 ;  /* 0x002300130e007988 */ /* 0x000fe80008000404 */
[----:B----4-:R0:W-:Y:S04]  /*1e390*/  STL [R1+0x2500], R20 ;  /* 0x0025001401007387 */ /* 0x0101e80000100800 */
        /* <DEDUP_REMOVED lines=74> */
[----:B------:R0:W-:Y:S02]  /*1e840*/  STS.U16 [R14+UR4+0x9200], R9 ;  /* 0x009200090e007988 */ /* 0x0001e40008000404 */
[----:B0-----:R-:W0:Y:S02]  /*1e850*/  S2R R9, SR_TID.X ;  /* 0x0000000000097919 */ /* 0x001e240000002100 */
[----:B---3--:R1:W-:Y:S04]  /*1e860*/  STL [R1+0x24e4], R24 ;  /* 0x0024e41801007387 */ /* 0x0083e80000100800 */
[----:B-1----:R-:W3:Y:S04]  /*1e870*/  LDL.LU R24, [R1+0x880] ;  /* 0x0008800001187983 */ /* 0x002ee80000300800 */
        /* <DEDUP_REMOVED lines=15> */
[----:B------:R-:W3:Y:S01]  /*1e970*/  LDL.LU R11, [R1+0x5c8] ;  /* 0x0005c800010b7983 */ /* 0x000ee20000300800 */
[----:B0-----:R-:W-:-:S03]  /*1e980*/  LOP3.LUT R9, R9, 0x3f, RZ, 0xc0, !PT ;  /* 0x0000003f09097812 */ /* 0x001fc600078ec0ff */
[----:B------:R0:W-:Y:S04]  /*1e990*/  STS.U16 [R14+UR4+0xd380], R12 ;  /* 0x00d3800c0e007988 */ /* 0x0001e80008000404 */
[----:B------:R1:W-:Y:S04]  /*1e9a0*/  STS.U16 [R14+UR4+0xe200], R13 ;  /* 0x00e2000d0e007988 */ /* 0x0003e80008000404 */
[----:B------:R4:W-:Y:S01]  /*1e9b0*/  STS.U16 [R14+UR4+0xe280], R7 ;  /* 0x00e280070e007988 */ /* 0x0009e20008000404 */
[----:B------:R-:W-:-:S03]  /*1e9c0*/  IMAD.SHL.U32 R9, R9, 0x2, RZ ;  /* 0x0000000209097824 */ /* 0x000fc600078e00ff */
[----:B------:R2:W-:Y:S04]  /*1e9d0*/  STS.U16 [R14+UR4+0xe300], R28 ;  /* 0x00e3001c0e007988 */ /* 0x0005e80008000404 */
[----:B------:R-:W-:Y:S04]  /*1e9e0*/  STS.U16 [R14+UR4+0xa280], R15 ;  /* 0x00a2800f0e007988 */ /* 0x000fe80008000404 */
[----:B------:R2:W-:Y:S04]  /*1e9f0*/  STS.U16 [R14+UR4+0xe380], R29 ;  /* 0x00e3801d0e007988 */ /* 0x0005e80008000404 */
[----:B0-----:R-:W3:Y:S04]  /*1ea00*/  LDL.LU R12, [R1+0x560] ;  /* 0x00056000010c7983 */ /* 0x001ee80000300800 */
[----:B-1----:R-:W3:Y:S04]  /*1ea10*/  LDL.LU R13, [R1+0x558] ;  /* 0x00055800010d7983 */ /* 0x002ee80000300800 */
[----:B----4-:R-:W4:Y:S04]  /*1ea20*/  LDL.LU R7, [R1+0x550] ;  /* 0x0005500001077983 */ /* 0x010f280000300800 */
[----:B--2---:R-:W2:Y:S04]  /*1ea30*/  LDL.LU R28, [R1+0x548] ;  /* 0x00054800011c7983 */ /* 0x004ea80000300800 */
[----:B------:R-:W-:Y:S04]  /*1ea40*/  STS.U16 [R14+UR4+0xf200], R23 ;  /* 0x00f200170e007988 */ /* 0x000fe80008000404 */
[----:B------:R-:W2:Y:S01]  /*1ea50*/  LDL.LU R29, [R1+0x4e0] ;  /* 0x0004e000011d7983 */ /* 0x000ea20000300800 */
[----:B------:R-:W-:-:S03]  /*1ea60*/  LOP3.LUT R15, R9, 0x20, RZ, 0x3c, !PT ;  /* 0x00000020090f7812 */ /* 0x000fc600078e3cff */
[----:B------:R-:W2:Y:S04]  /*1ea70*/  LDL.LU R9, [R1+0x7f0] ;  /* 0x0007f00001097983 */ /* 0x000ea80000300800 */
[----:B------:R0:W-:Y:S04]  /*1ea80*/  STL [R1+0x2460], R23 ;  /* 0x0024601701007387 */ /* 0x0001e80000100800 */
[----:B------:R-:W-:Y:S04]  /*1ea90*/  STS.U16 [R14+UR4+0xf280], R22 ;  /* 0x00f280160e007988 */ /* 0x000fe80008000404 */
[----:B------:R-:W-:Y:S04]  /*1eaa0*/  STS.U16 [R14+UR4+0xf300], R21 ;  /* 0x00f300150e007988 */ /* 0x000fe80008000404 */
[----:B------:R-:W-:Y:S04]  /*1eab0*/  STS.U16 [R14+UR4+0xf380], R20 ;  /* 0x00f380140e007988 */ /* 0x000fe80008000404 */
[----:B0-----:R-:W2:Y:S04]  /*1eac0*/  LDL.LU R23, [R1+0x7f8] ;  /* 0x0007f80001177983 */ /* 0x001ea80000300800 */
[----:B------:R0:W-:Y:S04]  /*1ead0*/  STL [R1+0x2464], R22 ;  /* 0x0024641601007387 */ /* 0x0001e80000100800 */
[----:B0-----:R-:W2:Y:S04]  /*1eae0*/  LDL.LU R22, [R1+0x800] ;  /* 0x0008000001167983 */ /* 0x001ea80000300800 */
[----:B------:R0:W-:Y:S04]  /*1eaf0*/  STL [R1+0x2468], R21 ;  /* 0x0024681501007387 */ /* 0x0001e80000100800 */
[----:B0-----:R-:W2:Y:S04]  /*1eb00*/  LDL.LU R21, [R1+0x868] ;  /* 0x0008680001157983 */ /* 0x001ea80000300800 */
[----:B------:R-:W2:Y:S04]  /*1eb10*/  LDL.LU R14, [R1+0x870] ;  /* 0x00087000010e7983 */ /* 0x000ea80000300800 */
[----:B------:R0:W-:Y:S04]  /*1eb20*/  STL [R1+0x246c], R20 ;  /* 0x00246c1401007387 */ /* 0x0001e80000100800 */
[----:B0-----:R-:W2:Y:S04]  /*1eb30*/  LDL.LU R20, [R1+0x878] ;  /* 0x0008780001147983 */ /* 0x001ea80000300800 */
        /* <DEDUP_REMOVED lines=80> */
[----:B------:R0:W-:Y:S02]  /*1f040*/  STS.U16 [R15+UR4+0x9400], R9 ;  /* 0x009400090f007988 */ /* 0x0001e40008000404 */
[----:B0-----:R-:W0:Y:S02]  /*1f050*/  S2R R9, SR_TID.X ;  /* 0x0000000000097919 */ /* 0x001e240000002100 */
        /* <DEDUP_REMOVED lines=20> */
[----:B------:R-:W3:Y:S04]  /*1f1a0*/  LDL.LU R17, [R1+0x648] ;  /* 0x0006480001117983 */ /* 0x000ee80000300800 */
[----:B------:R4:W-:Y:S01]  /*1f1b0*/  STS.U16 [R15+UR4+0xc480], R19 ;  /* 0x00c480130f007988 */ /* 0x0009e20008000404 */
[----:B0-----:R-:W-:-:S03]  /*1f1c0*/  LOP3.LUT R9, R9, 0x3f, RZ, 0xc0, !PT ;  /* 0x0000003f09097812 */ /* 0x001fc600078ec0ff */
[----:B------:R0:W-:Y:S04]  /*1f1d0*/  STS.U16 [R15+UR4+0xc500], R2 ;  /* 0x00c500020f007988 */ /* 0x0001e80008000404 */
[----:B------:R2:W-:Y:S04]  /*1f1e0*/  STS.U16 [R15+UR4+0xc580], R4 ;  /* 0x00c580040f007988 */ /* 0x0005e80008000404 */
[----:B------:R2:W-:Y:S04]  /*1f1f0*/  STS.U16 [R15+UR4+0xd400], R5 ;  /* 0x00d400050f007988 */ /* 0x0005e80008000404 */
[----:B-1----:R-:W3:Y:S04]  /*1f200*/  LDL.LU R18, [R1+0x644] ;  /* 0x0006440001127983 */ /* 0x002ee80000300800 */
[----:B----4-:R-:W4:Y:S04]  /*1f210*/  LDL.LU R19, [R1+0x640] ;  /* 0x0006400001137983 */ /* 0x010f280000300800 */
[----:B------:R1:W-:Y:S04]  /*1f220*/  STS.U16 [R15+UR4+0xd480], R0 ;  /* 0x00d480000f007988 */ /* 0x0003e80008000404 */
[----:B0-----:R-:W4:Y:S04]  /*1f230*/  LDL.LU R2, [R1+0x63c] ;  /* 0x00063c0001027983 */ /* 0x001f280000300800 */
[----:B--2---:R-:W2:Y:S04]  /*1f240*/  LDL.LU R4, [R1+0x5c4] ;  /* 0x0005c40001047983 */ /* 0x004ea80000300800 */
[----:B------:R-:W2:Y:S04]  /*1f250*/  LDL.LU R5, [R1+0x5c0] ;  /* 0x0005c00001057983 */ /* 0x000ea80000300800 */
[----:B------:R0:W-:Y:S01]  /*1f260*/  STS.U16 [R15+UR4+0xd500], R6 ;  /* 0x00d500060f007988 */ /* 0x0001e20008000404 */
[----:B------:R-:W-:-:S03]  /*1f270*/  IMAD.SHL.U32 R9, R9, 0x2, RZ ;  /* 0x0000000209097824 */ /* 0x000fc600078e00ff */
[----:B------:R0:W-:Y:S04]  /*1f280*/  STS.U16 [R15+UR4+0xd580], R8 ;  /* 0x00d580080f007988 */ /* 0x0001e80008000404 */
[----:B------:R0:W-:Y:S04]  /*1f290*/  STS.U16 [R15+UR4+0xe400], R10 ;  /* 0x00e4000a0f007988 */ /* 0x0001e80008000404 */
[----:B-1----:R-:W2:Y:S04]  /*1f2a0*/  LDL.LU R0, [R1+0x5bc] ;  /* 0x0005bc0001007983 */ /* 0x002ea80000300800 */
[----:B------:R1:W-:Y:S04]  /*1f2b0*/  STS.U16 [R15+UR4+0xe480], R3 ;  /* 0x00e480030f007988 */ /* 0x0003e80008000404 */
[----:B------:R1:W-:Y:S04]  /*1f2c0*/  STS.U16 [R15+UR4+0xe500], R28 ;  /* 0x00e5001c0f007988 */ /* 0x0003e80008000404 */
[----:B0-----:R-:W2:Y:S04]  /*1f2d0*/  LDL.LU R6, [R1+0x5b8] ;  /* 0x0005b80001067983 */ /* 0x001ea80000300800 */
[----:B------:R-:W2:Y:S04]  /*1f2e0*/  LDL.LU R8, [R1+0x544] ;  /* 0x0005440001087983 */ /* 0x000ea80000300800 */
[----:B------:R-:W2:Y:S04]  /*1f2f0*/  LDL.LU R10, [R1+0x540] ;  /* 0x00054000010a7983 */ /* 0x000ea80000300800 */
[----:B------:R0:W-:Y:S04]  /*1f300*/  STS.U16 [R15+UR4+0x9500], R14 ;  /* 0x0095000e0f007988 */ /* 0x0001e80008000404 */
[----:B-1----:R-:W2:Y:S04]  /*1f310*/  LDL.LU R3, [R1+0x53c] ;  /* 0x00053c0001037983 */ /* 0x002ea80000300800 */
[----:B------:R1:W-:Y:S04]  /*1f320*/  STS.U16 [R15+UR4+0xe580], R29 ;  /* 0x00e5801d0f007988 */ /* 0x0003e80008000404 */
[----:B------:R-:W2:Y:S04]  /*1f330*/  LDL.LU R28, [R1+0x538] ;  /* 0x00053800011c7983 */ /* 0x000ea80000300800 */
[----:B------:R1:W-:Y:S04]  /*1f340*/  STS.U16 [R15+UR4+0xf400], R7 ;  /* 0x00f400070f007988 */ /* 0x0003e80008000404 */
[----:B------:R-:W-:Y:S01]  /*1f350*/  STS.U16 [R15+UR4+0xf480], R13 ;  /* 0x00f4800d0f007988 */ /* 0x000fe20008000404 */
[----:B0-----:R-:W-:-:S03]  /*1f360*/  LOP3.LUT R14, R9, 0x30, RZ, 0x3c, !PT ;  /* 0x00000030090e7812 */ /* 0x001fc600078e3cff */
[----:B-1----:R-:W2:Y:S04]  /*1f370*/  LDL.LU R29, [R1+0x4c4] ;  /* 0x0004c400011d7983 */ /* 0x002ea80000300800 */
[----:B------:R-:W4:Y:S04]  /*1f380*/  LDL.LU R9, [R1+0x7dc] ;  /* 0x0007dc0001097983 */ /* 0x000f280000300800 */
[----:B------:R-:W2:Y:S04]  /*1f390*/  LDL.LU R7, [R1+0x7e0] ;  /* 0x0007e00001077983 */ /* 0x000ea80000300800 */
[----:B------:R0:W-:Y:S04]  /*1f3a0*/  STL [R1+0x2470], R13 ;  /* 0x0024700d01007387 */ /* 0x0001e80000100800 */
[----:B------:R-:W-:Y:S04]  /*1f3b0*/  STS.U16 [R15+UR4+0xf500], R12 ;  /* 0x00f5000c0f007988 */ /* 0x000fe80008000404 */
[----:B------:R-:W-:Y:S04]  /*1f3c0*/  STS.U16 [R15+UR4+0xf580], R11 ;  /* 0x00f5800b0f007988 */ /* 0x000fe80008000404 */
[----:B0-----:R-:W2:Y:S04]  /*1f3d0*/  LDL.LU R13, [R1+0x7e4] ;  /* 0x0007e400010d7983 */ /* 0x001ea80000300800 */
[----:B------:R0:W-:Y:S04]  /*1f3e0*/  STL [R1+0x2474], R12 ;  /* 0x0024740c01007387 */ /* 0x0001e80000100800 */
[----:B0-----:R-:W2:Y:S04]  /*1f3f0*/  LDL.LU R12, [R1+0x858] ;  /* 0x00085800010c7983 */ /* 0x001ea80000300800 */
[----:B------:R-:W2:Y:S04]  /*1f400*/  LDL.LU R11, [R1+0x860] ;  /* 0x00086000010b7983 */ /* 0x000ea80000300800 */
[----:B------:R-:W2:Y:S04]  /*1f410*/  LDL.LU R15, [R1+0x85c] ;  /* 0x00085c00010f7983 */ /* 0x000ea80000300800 */
[----:B---3--:R0:W-:Y:S04]  /*1f420*/  STS.U16 [R14+UR4+0x600], R20 ;  /* 0x000600140e007988 */ /* 0x0081e80008000404 */
[----:B0-----:R-:W3:Y:S04]  /*1f430*/  LDL.LU R20, [R1+0x24c4] ;  /* 0x0024c40001147983 */ /* 0x001ee80000300800 */
[----:B----4-:R-:W-:Y:S04]  /*1f440*/  STS.U16 [R14+UR4+0x1700], R9 ;  /* 0x001700090e007988 */ /* 0x010fe80008000404 */
[----:B--2---:R-:W-:Y:S04]  /*1f450*/  STS.U16 [R14+UR4+0x1680], R7 ;  /* 0x001680070e007988 */ /* 0x004fe80008000404 */
[----:B------:R-:W-:Y:S04]  /*1f460*/  STS.U16 [R14+UR4+0x1600], R13 ;  /* 0x0016000d0e007988 */ /* 0x000fe80008000404 */
[----:B------:R-:W-:Y:S04]  /*1f470*/  STS.U16 [R14+UR4+0x780], R12 ;  /* 0x0007800c0e007988 */ /* 0x000fe80008000404 */
[----:B------:R-:W-:Y:S04]  /*1f480*/  STS.U16 [R14+UR4+0x680], R11 ;  /* 0x0006800b0e007988 */ /* 0x000fe80008000404 */
[----:B------:R-:W-:Y:S04]  /*1f490*/  STS.U16 [R14+UR4+0x700], R15 ;  /* 0x0007000f0e007988 */ /* 0x000fe80008000404 */
[----:B---3--:R-:W-:Y:S04]  /*1f4a0*/  STS.U16 [R14+UR4+0x1780], R20 ;  /* 0x001780140e007988 */ /* 0x008fe80008000404 */
[----:B------:R0:W-:Y:S04]  /*1f4b0*/  STS.U16 [R14+UR4+0x4780], R2 ;  /* 0x004780020e007988 */ /* 0x0001e80008000404 */
[----:B0-----:R-:W2:Y:S04]  /*1f4c0*/  LDL.LU R2, [R1+0x444] ;  /* 0x0004440001027983 */ /* 0x001ea80000300800 */
[----:B--2---:R0:W-:Y:S04]  /*1f4d0*/  STL [R1+0x24b8], R2 ;  /* 0x0024b80201007387 */ /* 0x0041e80000100800 */
[----:B0-----:R-:W2:Y:S04]  /*1f4e0*/  LDL.LU R2, [R1+0x4b8] ;  /* 0x0004b80001027983 */ /* 0x001ea80000300800 */
[----:B--2---:R0:W-:Y:S04]  /*1f4f0*/  STL [R1+0x24bc], R2 ;  /* 0x0024bc0201007387 */ /* 0x0041e80000100800 */
[----:B0-----:R-:W2:Y:S04]  /*1f500*/  LDL.LU R2, [R1+0x4bc] ;  /* 0x0004bc0001027983 */ /* 0x001ea80000300800 */
        /* <DEDUP_REMOVED lines=45> */
[----:B0-----:R-:W4:Y:S04]  /*1f7e0*/  LDL.LU R5, [R1+0x24] ;  /* 0x0000240001057983 */ /* 0x001f280000300800 */
[----:B-1----:R-:W4:Y:S04]  /*1f7f0*/  LDL.LU R0, [R1+0x20] ;  /* 0x0000200001007983 */ /* 0x002f280000300800 */
[----:B------:R-:W4:Y:S04]  /*1f800*/  LDL.LU R28, [R1+0x1c] ;  /* 0x00001c00011c7983 */ /* 0x000f280000300800 */
[----:B------:R-:W4:Y:S04]  /*1f810*/  LDL.LU R29, [R1+0x18] ;  /* 0x00001800011d7983 */ /* 0x000f280000300800 */
        /* <DEDUP_REMOVED lines=31> */
[----:B--2---:R1:W-:Y:S04]  /*1fa10*/  STS.U16 [R14+UR4+0x8600], R2 ;  /* 0x008600020e007988 */ /* 0x0043e80008000404 */
[----:B-1----:R-:W2:Y:S04]  /*1fa20*/  LDL.LU R2, [R1+0x24b4] ;  /* 0x0024b40001027983 */ /* 0x002ea80000300800 */
[----:B------:R-:W3:Y:S04]  /*1fa30*/  LDL.LU R4, [R1+0x24b0] ;  /* 0x0024b00001047983 */ /* 0x000ee80000300800 */
[----:B------:R-:W4:Y:S04]  /*1fa40*/  LDL.LU R6, [R1+0x24ac] ;  /* 0x0024ac0001067983 */ /* 0x000f280000300800 */
[----:B------:R-:W2:Y:S04]  /*1fa50*/  LDL.LU R8, [R1+0x24a8] ;  /* 0x0024a80001087983 */ /* 0x000ea80000300800 */
[----:B------:R-:W3:Y:S04]  /*1fa60*/  LDL.LU R10, [R1+0x24a4] ;  /* 0x0024a400010a7983 */ /* 0x000ee80000300800 */
[----:B------:R-:W4:Y:S04]  /*1fa70*/  LDL.LU R3, [R1+0x24a0] ;  /* 0x0024a00001037983 */ /* 0x000f280000300800 */
[----:B------:R-:W2:Y:S04]  /*1fa80*/  LDL.LU R0, [R1+0x854] ;  /* 0x0008540001007983 */ /* 0x000ea80000300800 */
        /* <DEDUP_REMOVED lines=16> */
[----:B------:R-:W2:Y:S01]  /*1fb90*/  LDL.LU R29, [R1+0x5ac] ;  /* 0x0005ac00011d7983 */ /* 0x000ea20000300800 */
[----:B0-----:R-:W-:-:S03]  /*1fba0*/  LOP3.LUT R9, R9, 0x3f, RZ, 0xc0, !PT ;  /* 0x0000003f09097812 */ /* 0x001fc600078ec0ff */
[----:B------:R0:W-:Y:S02]  /*1fbb0*/  STS.U16 [R14+UR4+0xd700], R18 ;  /* 0x00d700120e007988 */ /* 0x0001e40008000404 */
[----:B------:R-:W-:Y:S02]  /*1fbc0*/  IMAD.SHL.U32 R9, R9, 0x2, RZ ;  /* 0x0000000209097824 */ /* 0x000fe400078e00ff */
[----:B------:R1:W-:Y:S04]  /*1fbd0*/  STS.U16 [R14+UR4+0xa780], R7 ;  /* 0x00a780070e007988 */ /* 0x0003e80008000404 */
[----:B------:R1:W-:Y:S04]  /*1fbe0*/  STS.U16 [R14+UR4+0xe600], R5 ;  /* 0x00e600050e007988 */ /* 0x0003e80008000404 */
[----:B0-----:R-:W2:Y:S01]  /*1fbf0*/  LDL.LU R18, [R1+0x5a8] ;  /* 0x0005a80001127983 */ /* 0x001ea20000300800 */
[----:B-1----:R-:W-:-:S03]  /*1fc00*/  LOP3.LUT R7, R9, 0x40, RZ, 0x3c, !PT ;  /* 0x0000004009077812 */ /* 0x002fc600078e3cff */
[----:B------:R-:W2:Y:S04]  /*1fc10*/  LDL.LU R5, [R1+0x534] ;  /* 0x0005340001057983 */ /* 0x000ea80000300800 */
[----:B------:R-:W2:Y:S04]  /*1fc20*/  LDL.LU R9, [R1+0x7d0] ;  /* 0x0007d00001097983 */ /* 0x000ea80000300800 */
[----:B----4-:R0:W-:Y:S04]  /*1fc30*/  STS.U16 [R14+UR4+0xf600], R3 ;  /* 0x00f600030e007988 */ /* 0x0101e80008000404 */
[----:B---3--:R-:W-:Y:S04]  /*1fc40*/  STS.U16 [R14+UR4+0xf680], R10 ;  /* 0x00f6800a0e007988 */ /* 0x008fe80008000404 */
[----:B--2---:R-:W-:Y:S04]  /*1fc50*/  STS.U16 [R14+UR4+0xf700], R8 ;  /* 0x00f700080e007988 */ /* 0x004fe80008000404 */
[----:B------:R-:W-:Y:S04]  /*1fc60*/  STS.U16 [R14+UR4+0xf780], R6 ;  /* 0x00f780060e007988 */ /* 0x000fe80008000404 */
[----:B------:R-:W-:Y:S04]  /*1fc70*/  STS.U16 [R7+UR4+0x800], R0 ;  /* 0x0008000007007988 */ /* 0x000fe80008000404 */
[----:B0-----:R-:W2:Y:S04]  /*1fc80*/  LDL.LU R3, [R1+0x7d4] ;  /* 0x0007d40001037983 */ /* 0x001ea80000300800 */
[----:B------:R0:W-:Y:S04]  /*1fc90*/  STL [R1+0x2478], R10 ;  /* 0x0024780a01007387 */ /* 0x0001e80000100800 */
[----:B0-----:R-:W3:Y:S04]  /*1fca0*/  LDL.LU R10, [R1+0x848] ;  /* 0x00084800010a7983 */ /* 0x001ee80000300800 */
[----:B------:R-:W4:Y:S04]  /*1fcb0*/  LDL.LU R8, [R1+0x84c] ;  /* 0x00084c0001087983 */ /* 0x000f280000300800 */
[----:B------:R-:W3:Y:S04]  /*1fcc0*/  LDL.LU R14, [R1+0x850] ;  /* 0x00085000010e7983 */ /* 0x000ee80000300800 */
[----:B------:R-:W-:Y:S04]  /*1fcd0*/  STL [R1+0x247c], R6 ;  /* 0x00247c0601007387 */ /* 0x000fe80000100800 */
[----:B------:R-:W4:Y:S04]  /*1fce0*/  LDL.LU R0, [R1+0x530] ;  /* 0x0005300001007983 */ /* 0x000f280000300800 */
[----:B------:R0:W-:Y:S04]  /*1fcf0*/  STS.U16 [R7+UR4+0x1900], R27 ;  /* 0x0019001b07007988 */ /* 0x0001e80008000404 */
[----:B------:R1:W-:Y:S04]  /*1fd00*/  STS.U16 [R7+UR4+0x1980], R19 ;  /* 0x0019801307007988 */ /* 0x0003e80008000404 */
[----:B0-----:R-:W3:Y:S04]  /*1fd10*/  LDL.LU R27, [R1+0x52c] ;  /* 0x00052c00011b7983 */ /* 0x001ee80000300800 */
[----:B-1----:R-:W3:Y:S04]  /*1fd20*/  LDL.LU R19, [R1+0x528] ;  /* 0x0005280001137983 */ /* 0x002ee80000300800 */
[----:B------:R0:W-:Y:S04]  /*1fd30*/  STS.U16 [R7+UR4+0x2880], R28 ;  /* 0x0028801c07007988 */ /* 0x0001e80008000404 */
[----:B------:R1:W-:Y:S04]  /*1fd40*/  STS.U16 [R7+UR4+0x5900], R29 ;  /* 0x0059001d07007988 */ /* 0x0003e80008000404 */
[----:B0-----:R-:W3:Y:S04]  /*1fd50*/  LDL.LU R28, [R1+0x4b4] ;  /* 0x0004b400011c7983 */ /* 0x001ee80000300800 */
[----:B-1----:R-:W3:Y:S04]  /*1fd60*/  LDL.LU R29, [R1+0x4b0] ;  /* 0x0004b000011d7983 */ /* 0x002ee80000300800 */
[----:B------:R0:W-:Y:S04]  /*1fd70*/  STS.U16 [R7+UR4+0x6800], R5 ;  /* 0x0068000507007988 */ /* 0x0001e80008000404 */
[----:B------:R1:W-:Y:S04]  /*1fd80*/  STS.U16 [R7+UR4+0x5800], R16 ;  /* 0x0058001007007988 */ /* 0x0003e80008000404 */
[----:B------:R-:W-:Y:S04]  /*1fd90*/  STS.U16 [R7+UR4+0x1880], R9 ;  /* 0x0018800907007988 */ /* 0x000fe80008000404 */
[----:B------:R-:W-:Y:S04]  /*1fda0*/  STS.U16 [R7+UR4+0x5880], R17 ;  /* 0x0058801107007988 */ /* 0x000fe80008000404 */
[----:B0-----:R-:W3:Y:S04]  /*1fdb0*/  LDL.LU R5, [R1+0x4ac] ;  /* 0x0004ac0001057983 */ /* 0x001ee80000300800 */
[----:B-1----:R-:W3:Y:S04]  /*1fdc0*/  LDL.LU R16, [R1+0x4a8] ;  /* 0x0004a80001107983 */ /* 0x002ee80000300800 */
        /* <DEDUP_REMOVED lines=12> */
[----:B--2---:R-:W-:Y:S04]  /*1fe90*/  STS.U16 [R7+UR4+0x1800], R3 ;  /* 0x0018000307007988 */ /* 0x004fe80008000404 */
[----:B----4-:R0:W-:Y:S04]  /*1fea0*/  STS.U16 [R7+UR4+0x6880], R0 ;  /* 0x0068800007007988 */ /* 0x0101e80008000404 */
[----:B---3--:R1:W-:Y:S04]  /*1feb0*/  STS.U16 [R7+UR4+0x880], R14 ;  /* 0x0008800e07007988 */ /* 0x0083e80008000404 */
[----:B------:R2:W-:Y:S04]  /*1fec0*/  STS.U16 [R7+UR4+0x900], R8 ;  /* 0x0009000807007988 */ /* 0x0005e80008000404 */
[----:B------:R3:W-:Y:S04]  /*1fed0*/  STS.U16 [R7+UR4+0x980], R10 ;  /* 0x0009800a07007988 */ /* 0x0007e80008000404 */
[----:B0-----:R-:W4:Y:S04]  /*1fee0*/  LDL.LU R0, [R1+0x434] ;  /* 0x0004340001007983 */ /* 0x001f280000300800 */
[----:B------:R-:W4:Y:S04]  /*1fef0*/  LDL.LU R9, [R1+0x430] ;  /* 0x0004300001097983 */ /* 0x000f280000300800 */
[----:B------:R-:W4:Y:S04]  /*1ff00*/  LDL.LU R6, [R1+0x42c] ;  /* 0x00042c0001067983 */ /* 0x000f280000300800 */
[----:B-1----:R-:W4:Y:S04]  /*1ff10*/  LDL.LU R14, [R1+0x428] ;  /* 0x00042800010e7983 */ /* 0x002f280000300800 */
[----:B--2---:R-:W2:Y:S04]  /*1ff20*/  LDL.LU R8, [R1+0x3b4] ;  /* 0x0003b40001087983 */ /* 0x004ea80000300800 */
[----:B------:R-:W2:Y:S04]  /*1ff30*/  LDL.LU R17, [R1+0x3b0] ;  /* 0x0003b00001117983 */ /* 0x000ea80000300800 */
[----:B------:R-:W2:Y:S04]  /*1ff40*/  LDL.LU R18, [R1+0x3ac] ;  /* 0x0003ac0001127983 */ /* 0x000ea80000300800 */
[----:B------:R0:W-:Y:S04]  /*1ff50*/  STS.U16 [R7+UR4+0x6980], R19 ;  /* 0x0069801307007988 */ /* 0x0001e80008000404 */
[----:B---3--:R-:W3:Y:S04]  /*1ff60*/  LDL.LU R10, [R1+0x3a8] ;  /* 0x0003a800010a7983 */ /* 0x008ee80000300800 */
        /* <DEDUP_REMOVED lines=14> */
[----:B------:R1:W-:Y:S04]  /*20050*/  STS.U16 [R7+UR4+0x6900], R27 ;  /* 0x0069001b07007988 */ /* 0x0003e80008000404 */
[----:B------:R1:W-:Y:S04]  /*20060*/  STS.U16 [R7+UR4+0x7880], R29 ;  /* 0x0078801d07007988 */ /* 0x0003e80008000404 */
[----:B0-----:R-:W3:Y:S04]  /*20070*/  LDL.LU R28, [R1+0x90] ;  /* 0x00009000011c7983 */ /* 0x001ee80000300800 */
[----:B-1----:R-:W3:Y:S04]  /*20080*/  LDL.LU R27, [R1+0x8c] ;  /* 0x00008c00011b7983 */ /* 0x002ee80000300800 */
[----:B------:R-:W3:Y:S04]  /*20090*/  LDL.LU R29, [R1+0x88] ;  /* 0x00008800011d7983 */ /* 0x000ee80000300800 */
[----:B------:R0:W-:Y:S04]  /*200a0*/  STS.U16 [R7+UR4+0x7900], R5 ;  /* 0x0079000507007988 */ /* 0x0001e80008000404 */
[----:B------:R1:W-:Y:S04]  /*200b0*/  STS.U16 [R7+UR4+0x7980], R16 ;  /* 0x0079801007007988 */ /* 0x0003e80008000404 */
[----:B0-----:R-:W3:Y:S04]  /*200c0*/  LDL.LU R5, [R1+0x249c] ;  /* 0x00249c0001057983 */ /* 0x001ee80000300800 */
[----:B-1----:R-:W3:Y:S04]  /*200d0*/  LDL.LU R16, [R1+0x14] ;  /* 0x0000140001107983 */ /* 0x002ee80000300800 */
[----:B----4-:R0:W-:Y:S04]  /*200e0*/  STS.U16 [R7+UR4+0x8800], R0 ;  /* 0x0088000007007988 */ /* 0x0101e80008000404 */
[----:B--2---:R1:W-:Y:S04]  /*200f0*/  STS.U16 [R7+UR4+0x9880], R17 ;  /* 0x0098801107007988 */ /* 0x0043e80008000404 */
[----:B------:R2:W-:Y:S04]  /*20100*/  STS.U16 [R7+UR4+0x9900], R18 ;  /* 0x0099001207007988 */ /* 0x0005e80008000404 */
[----:B0-----:R-:W4:Y:S04]  /*20110*/  LDL.LU R0, [R1+0x2498] ;  /* 0x0024980001007983 */ /* 0x001f280000300800 */
[----:B-1----:R-:W4:Y:S04]  /*20120*/  LDL.LU R17, [R1+0x10] ;  /* 0x0000100001117983 */ /* 0x002f280000300800 */
[----:B--2---:R-:W2:Y:S04]  /*20130*/  LDL.LU R18, [R1+0xc] ;  /* 0x00000c0001127983 */ /* 0x004ea80000300800 */
[----:B---3--:R0:W-:Y:S04]  /*20140*/  STS.U16 [R7+UR4+0xa800], R19 ;  /* 0x00a8001307007988 */ /* 0x0081e80008000404 */
[----:B------:R-:W-:Y:S04]  /*20150*/  STS.U16 [R7+UR4+0x8980], R14 ;  /* 0x0089800e07007988 */ /* 0x000fe80008000404 */
[----:B0-----:R-:W3:Y:S04]  /*20160*/  LDL.LU R19, [R1+0x8] ;  /* 0x0000080001137983 */ /* 0x001ee80000300800 */
[----:B------:R0:W-:Y:S04]  /*20170*/  STS.U16 [R7+UR4+0xd880], R28 ;  /* 0x00d8801c07007988 */ /* 0x0001e80008000404 */
[----:B------:R1:W-:Y:S04]  /*20180*/  STS.U16 [R7+UR4+0xd980], R29 ;  /* 0x00d9801d07007988 */ /* 0x0003e80008000404 */
[----:B0-----:R-:W3:Y:S04]  /*20190*/  LDL.LU R28, [R1+0x844] ;  /* 0x00084400011c7983 */ /* 0x001ee80000300800 */
[----:B------:R-:W3:Y:S04]  /*201a0*/  LDL.LU R14, [R1+0x840] ;  /* 0x00084000010e7983 */ /* 0x000ee80000300800 */
[----:B-1----:R-:W3:Y:S04]  /*201b0*/  LDL.LU R29, [R1+0x83c] ;  /* 0x00083c00011d7983 */ /* 0x002ee80000300800 */
[----:B------:R0:W-:Y:S02]  /*201c0*/  STS.U16 [R7+UR4+0x8880], R9 ;  /* 0x0088800907007988 */ /* 0x0001e40008000404 */
[----:B0-----:R-:W0:Y:S02]  /*201d0*/  S2R R9, SR_TID.X ;  /* 0x0000000000097919 */ /* 0x001e240000002100 */
[----:B------:R1:W-:Y:S04]  /*201e0*/  STS.U16 [R7+UR4+0x9800], R8 ;  /* 0x0098000807007988 */ /* 0x0003e80008000404 */
[----:B------:R1:W-:Y:S04]  /*201f0*/  STS.U16 [R7+UR4+0x9980], R10 ;  /* 0x0099800a07007988 */ /* 0x0003e80008000404 */
[----:B------:R1:W-:Y:S04]  /*20200*/  STS.U16 [R7+UR4+0xa900], R11 ;  /* 0x00a9000b07007988 */ /* 0x0003e80008000404 */
[----:B------:R0:W-:Y:S04]  /*20210*/  STS.U16 [R7+UR4+0xa980], R15 ;  /* 0x00a9800f07007988 */ /* 0x0001e80008000404 */
[----:B------:R0:W-:Y:S04]  /*20220*/  STS.U16 [R7+UR4+0xb800], R12 ;  /* 0x00b8000c07007988 */ /* 0x0001e80008000404 */
[----:B------:R0:W-:Y:S04]  /*20230*/  STS.U16 [R7+UR4+0xb900], R20 ;  /* 0x00b9001407007988 */ /* 0x0001e80008000404 */
[----:B-1----:R-:W3:Y:S04]  /*20240*/  LDL.LU R8, [R1+0x838] ;  /* 0x0008380001087983 */ /* 0x002ee80000300800 */
[----:B------:R-:W3:Y:S04]  /*20250*/  LDL.LU R10, [R1+0x7c4] ;  /* 0x0007c400010a7983 */ /* 0x000ee80000300800 */
[----:B------:R-:W3:Y:S04]  /*20260*/  LDL.LU R11, [R1+0x7c0] ;  /* 0x0007c000010b7983 */ /* 0x000ee80000300800 */
[----:B0-----:R-:W3:Y:S04]  /*20270*/  LDL.LU R15, [R1+0x7bc] ;  /* 0x0007bc00010f7983 */ /* 0x001ee80000300800 */
[----:B------:R-:W3:Y:S04]  /*20280*/  LDL.LU R12, [R1+0x7b8] ;  /* 0x0007b800010c7983 */ /* 0x000ee80000300800 */
[----:B------:R0:W-:Y:S04]  /*20290*/  STS.U16 [R7+UR4+0xb980], R21 ;  /* 0x00b9801507007988 */ /* 0x0001e80008000404 */
        /* <DEDUP_REMOVED lines=8> */
[----:B------:R-:W3:Y:S04]  /*20320*/  LDL.LU R23, [R1+0x738] ;  /* 0x0007380001177983 */ /* 0x000ee80000300800 */
[----:B------:R-:W3:Y:S04]  /*20330*/  LDL.LU R13, [R1+0x6b8] ;  /* 0x0006b800010d7983 */ /* 0x000ee80000300800 */
[----:B------:R-:W3:Y:S01]  /*20340*/  LDL.LU R24, [R1+0x6b4] ;  /* 0x0006b40001187983 */ /* 0x000ee20000300800 */
[----:B------:R-:W-:-:S03]  /*20350*/  LOP3.LUT R9, R9, 0x3f, RZ, 0xc0, !PT ;  /* 0x0000003f09097812 */ /* 0x000fc600078ec0ff */
[----:B------:R0:W-:Y:S04]  /*20360*/  STS.U16 [R7+UR4+0xd800], R26 ;  /* 0x00d8001a07007988 */ /* 0x0001e80008000404 */
[----:B------:R-:W3:Y:S01]  /*20370*/  LDL.LU R25, [R1+0x6b0] ;  /* 0x0006b00001197983 */ /* 0x000ee20000300800 */
[----:B------:R-:W-:-:S03]  /*20380*/  IMAD.SHL.U32 R9, R9, 0x2, RZ ;  /* 0x0000000209097824 */ /* 0x000fc600078e00ff */
[----:B------:R1:W-:Y:S04]  /*20390*/  STS.U16 [R7+UR4+0xd900], R27 ;  /* 0x00d9001b07007988 */ /* 0x0003e80008000404 */
[----:B------:R1:W-:Y:S04]  /*203a0*/  STS.U16 [R7+UR4+0xe800], R16 ;  /* 0x00e8001007007988 */ /* 0x0003e80008000404 */
[----:B------:R1:W-:Y:S04]  /*203b0*/  STS.U16 [R7+UR4+0xa880], R3 ;  /* 0x00a8800307007988 */ /* 0x0003e80008000404 */
[----:B0-----:R-:W3:Y:S04]  /*203c0*/  LDL.LU R26, [R1+0x6ac] ;  /* 0x0006ac00011a7983 */ /* 0x001ee80000300800 */
[----:B-1----:R-:W3:Y:S04]  /*203d0*/  LDL.LU R27, [R1+0x628] ;  /* 0x00062800011b7983 */ /* 0x002ee80000300800 */
[----:B------:R-:W3:Y:S01]  /*203e0*/  LDL.LU R16, [R1+0x624] ;  /* 0x0006240001107983 */ /* 0x000ee20000300800 */
[----:B------:R-:W-:-:S03]  /*203f0*/  LOP3.LUT R3, R9, 0x50, RZ, 0x3c, !PT ;  /* 0x0000005009037812 */ /* 0x000fc600078e3cff */
[----:B------:R-:W-:Y:S04]  /*20400*/  STS.U16 [R7+UR4+0x8900], R6 ;  /* 0x0089000607007988 */ /* 0x000fe80008000404 */
[----:B------:R-:W-:Y:S04]  /*20410*/  STS.U16 [R7+UR4+0xf880], R5 ;  /* 0x00f8800507007988 */ /* 0x000fe80008000404 */
[----:B------:R-:W-:Y:S04]  /*20420*/  STS.U16 [R7+UR4+0xf900], R4 ;  /* 0x00f9000407007988 */ /* 0x000fe80008000404 */
[----:B------:R-:W-:Y:S04]  /*20430*/  STS.U16 [R7+UR4+0xf980], R2 ;  /* 0x00f9800207007988 */ /* 0x000fe80008000404 */
[----:B----4-:R-:W-:Y:S04]  /*20440*/  STS.U16 [R7+UR4+0xf800], R0 ;  /* 0x00f8000007007988 */ /* 0x010fe80008000404 */
[----:B------:R0:W-:Y:S04]  /*20450*/  STS.U16 [R7+UR4+0xe880], R17 ;  /* 0x00e8801107007988 */ /* 0x0001e80008000404 */
[----:B--2---:R1:W-:Y:S04]  /*20460*/  STS.U16 [R7+UR4+0xe900], R18 ;  /* 0x00e9001207007988 */ /* 0x0043e80008000404 */
[----:B0-----:R-:W2:Y:S04]  /*20470*/  LDL.LU R17, [R1+0x620] ;  /* 0x0006200001117983 */ /* 0x001ea80000300800 */
[----:B-1----:R-:W4:Y:S04]  /*20480*/  LDL.LU R18, [R1+0x61c] ;  /* 0x00061c0001127983 */ /* 0x002f280000300800 */
[----:B---3--:R0:W-:Y:S04]  /*20490*/  STS.U16 [R7+UR4+0xe980], R19 ;  /* 0x00e9801307007988 */ /* 0x0081e80008000404 */
[----:B0-----:R-:W3:Y:S04]  /*204a0*/  LDL.LU R19, [R1+0x5a4] ;  /* 0x0005a40001137983 */ /* 0x001ee80000300800 */
[----:B------:R0:W-:Y:S04]  /*204b0*/  STS.U16 [R3+UR4+0xa00], R28 ;  /* 0x000a001c03007988 */ /* 0x0001e80008000404 */
[----:B------:R1:W-:Y:S04]  /*204c0*/  STS.U16 [R3+UR4+0xb00], R29 ;  /* 0x000b001d03007988 */ /* 0x0003e80008000404 */
[----:B0-----:R-:W3:Y:S04]  /*204d0*/  LDL.LU R28, [R1+0x5a0] ;  /* 0x0005a000011c7983 */ /* 0x001ee80000300800 */
[----:B-1----:R-:W3:Y:S04]  /*204e0*/  LDL.LU R29, [R1+0x59c] ;  /* 0x00059c00011d7983 */ /* 0x002ee80000300800 */
[----:B------:R-:W-:Y:S04]  /*204f0*/  STS.U16 [R3+UR4+0xa80], R14 ;  /* 0x000a800e03007988 */ /* 0x000fe80008000404 */
[----:B------:R0:W-:Y:S04]  /*20500*/  STS.U16 [R3+UR4+0x2a00], R20 ;  /* 0x002a001403007988 */ /* 0x0001e80008000404 */
[----:B------:R1:W-:Y:S04]  /*20510*/  STS.U16 [R3+UR4+0x2a80], R21 ;  /* 0x002a801503007988 */ /* 0x0003e80008000404 */
[----:B0-----:R-:W3:Y:S04]  /*20520*/  LDL.LU R20, [R1+0x598] ;  /* 0x0005980001147983 */ /* 0x001ee80000300800 */
[----:B------:R0:W-:Y:S04]  /*20530*/  STS.U16 [R3+UR4+0x2b00], R22 ;  /* 0x002b001603007988 */ /* 0x0001e80008000404 */
[----:B------:R0:W-:Y:S04]  /*20540*/  STS.U16 [R3+UR4+0x2b80], R23 ;  /* 0x002b801703007988 */ /* 0x0001e80008000404 */
[----:B------:R-:W-:Y:S04]  /*20550*/  STS.U16 [R3+UR4+0x3a80], R24 ;  /* 0x003a801803007988 */ /* 0x000fe80008000404 */
[----:B-1----:R-:W3:Y:S04]  /*20560*/  LDL.LU R21, [R1+0x524] ;  /* 0x0005240001157983 */ /* 0x002ee80000300800 */
[----:B0-----:R-:W3:Y:S04]  /*20570*/  LDL.LU R22, [R1+0x520] ;  /* 0x0005200001167983 */ /* 0x001ee80000300800 */
[----:B------:R-:W3:Y:S04]  /*20580*/  LDL.LU R23, [R1+0x51c] ;  /* 0x00051c0001177983 */ /* 0x000ee80000300800 */
[----:B------:R-:W-:Y:S04]  /*20590*/  STS.U16 [R3+UR4+0x3b00], R25 ;  /* 0x003b001903007988 */ /* 0x000fe80008000404 */
[----:B------:R0:W-:Y:S04]  /*205a0*/  STS.U16 [R3+UR4+0x4a80], R16 ;  /* 0x004a801003007988 */ /* 0x0001e80008000404 */
[----:B------:R-:W-:Y:S04]  /*205b0*/  STS.U16 [R3+UR4+0x4a00], R27 ;  /* 0x004a001b03007988 */ /* 0x000fe80008000404 */
[----:B0-----:R-:W3:Y:S04]  /*205c0*/  LDL.LU R16, [R1+0x518] ;  /* 0x0005180001107983 */ /* 0x001ee80000300800 */
[----:B------:R-:W-:Y:S04]  /*205d0*/  STS.U16 [R3+UR4+0x1a80], R11 ;  /* 0x001a800b03007988 */ /* 0x000fe80008000404 */
[----:B------:R-:W-:Y:S04]  /*205e0*/  STS.U16 [R3+UR4+0x3b80], R26 ;  /* 0x003b801a03007988 */ /* 0x000fe80008000404 */
[----:B------:R-:W-:Y:S04]  /*205f0*/  STS.U16 [R3+UR4+0xb80], R8 ;  /* 0x000b800803007988 */ /* 0x000fe80008000404 */
[----:B--2---:R0:W-:Y:S04]  /*20600*/  STS.U16 [R3+UR4+0x4b00], R17 ;  /* 0x004b001103007988 */ /* 0x0041e80008000404 */
[----:B----4-:R1:W-:Y:S04]  /*20610*/  STS.U16 [R3+UR4+0x4b80], R18 ;  /* 0x004b801203007988 */ /* 0x0103e80008000404 */
[----:B0-----:R-:W2:Y:S04]  /*20620*/  LDL.LU R17, [R1+0x4a4] ;  /* 0x0004a40001117983 */ /* 0x001ea80000300800 */
[----:B-1----:R-:W4:Y:S04]  /*20630*/  LDL.LU R18, [R1+0x4a0] ;  /* 0x0004a00001127983 */ /* 0x002f280000300800 */
[----:B------:R-:W4:Y:S04]  /*20640*/  LDL.LU R24, [R1+0x49c] ;  /* 0x00049c0001187983 */ /* 0x000f280000300800 */
[----:B------:R-:W4:Y:S04]  /*20650*/  LDL.LU R25, [R1+0x498] ;  /* 0x0004980001197983 */ /* 0x000f280000300800 */
[----:B---3--:R0:W-:Y:S04]  /*20660*/  STS.U16 [R3+UR4+0x5a00], R19 ;  /* 0x005a001303007988 */ /* 0x0081e80008000404 */
[----:B0-----:R-:W3:Y:S04]  /*20670*/  LDL.LU R19, [R1+0x424] ;  /* 0x0004240001137983 */ /* 0x001ee80000300800 */
[----:B------:R-:W3:Y:S04]  /*20680*/  LDL.LU R27, [R1+0x420] ;  /* 0x00042000011b7983 */ /* 0x000ee80000300800 */
[----:B------:R0:W-:Y:S04]  /*20690*/  STS.U16 [R3+UR4+0x5a80], R28 ;  /* 0x005a801c03007988 */ /* 0x0001e80008000404 */
[----:B------:R1:W-:Y:S04]  /*206a0*/  STS.U16 [R3+UR4+0x5b00], R29 ;  /* 0x005b001d03007988 */ /* 0x0003e80008000404 */
[----:B0-----:R-:W3:Y:S04]  /*206b0*/  LDL.LU R28, [R1+0x41c] ;  /* 0x00041c00011c7983 */ /* 0x001ee80000300800 */
        /* <DEDUP_REMOVED lines=12> */
[----:B0-----:R-:W3:Y:S04]  /*20780*/  LDL.LU R10, [R1+0x258] ;  /* 0x00025800010a7983 */ /* 0x001ee80000300800 */
[----:B-1----:R-:W3:Y:S04]  /*20790*/  LDL.LU R15, [R1+0x1c4] ;  /* 0x0001c400010f7983 */ /* 0x002ee80000300800 */
[----:B------:R-:W3:Y:S04]  /*207a0*/  LDL.LU R12, [R1+0x1c0] ;  /* 0x0001c000010c7983 */ /* 0x000ee80000300800 */
[----:B------:R0:W-:Y:S04]  /*207b0*/  STS.U16 [R3+UR4+0x5b80], R20 ;  /* 0x005b801403007988 */ /* 0x0001e80008000404 */
[----:B------:R-:W3:Y:S04]  /*207c0*/  LDL.LU R13, [R1+0x1bc] ;  /* 0x0001bc00010d7983 */ /* 0x000ee80000300800 */
[----:B------:R1:W-:Y:S04]  /*207d0*/  STS.U16 [R3+UR4+0x6a00], R21 ;  /* 0x006a001503007988 */ /* 0x0003e80008000404 */
[----:B0-----:R-:W3:Y:S04]  /*207e0*/  LDL.LU R20, [R1+0x1b8] ;  /* 0x0001b80001147983 */ /* 0x001ee80000300800 */
[----:B------:R0:W-:Y:S04]  /*207f0*/  STS.U16 [R3+UR4+0x6a80], R22 ;  /* 0x006a801603007988 */ /* 0x0001e80008000404 */
[----:B------:R0:W-:Y:S04]  /*20800*/  STS.U16 [R3+UR4+0x6b00], R23 ;  /* 0x006b001703007988 */ /* 0x0001e80008000404 */
[----:B-1----:R-:W3:Y:S04]  /*20810*/  LDL.LU R21, [R1+0x104] ;  /* 0x0001040001157983 */ /* 0x002ee80000300800 */
[----:B0-----:R-:W3:Y:S04]  /*20820*/  LDL.LU R22, [R1+0x100] ;  /* 0x0001000001167983 */ /* 0x001ee80000300800 */
[----:B------:R-:W3:Y:S04]  /*20830*/  LDL.LU R23, [R1+0xfc] ;  /* 0x0000fc0001177983 */ /* 0x000ee80000300800 */
[----:B------:R0:W-:Y:S04]  /*20840*/  STS.U16 [R3+UR4+0x6b80], R16 ;  /* 0x006b801003007988 */ /* 0x0001e80008000404 */
[----:B0-----:R-:W3:Y:S04]  /*20850*/  LDL.LU R16, [R1+0x2494] ;  /* 0x0024940001107983 */ /* 0x001ee80000300800 */
[----:B--2---:R0:W-:Y:S04]  /*20860*/  STS.U16 [R3+UR4+0x7a00], R17 ;  /* 0x007a001103007988 */ /* 0x0041e80008000404 */
[----:B----4-:R1:W-:Y:S04]  /*20870*/  STS.U16 [R3+UR4+0x7a80], R18 ;  /* 0x007a801203007988 */ /* 0x0103e80008000404 */
[----:B------:R2:W-:Y:S04]  /*20880*/  STS.U16 [R3+UR4+0x7b00], R24 ;  /* 0x007b001803007988 */ /* 0x0005e80008000404 */
[----:B------:R4:W-:Y:S04]  /*20890*/  STS.U16 [R3+UR4+0x7b80], R25 ;  /* 0x007b801903007988 */ /* 0x0009e80008000404 */
[----:B0-----:R-:W3:Y:S04]  /*208a0*/  LDL.LU R17, [R1+0x2490] ;  /* 0x0024900001117983 */ /* 0x001ee80000300800 */
[----:B-1----:R-:W3:Y:S04]  /*208b0*/  LDL.LU R18, [R1+0x248c] ;  /* 0x00248c0001127983 */ /* 0x002ee80000300800 */
[----:B--2---:R-:W2:Y:S04]  /*208c0*/  LDL.LU R24, [R1+0xf8] ;  /* 0x0000f80001187983 */ /* 0x004ea80000300800 */
[----:B----4-:R-:W4:Y:S04]  /*208d0*/  LDL.LU R25, [R1+0x84] ;  /* 0x0000840001197983 */ /* 0x010f280000300800 */
[----:B---3--:R0:W-:Y:S04]  /*208e0*/  STS.U16 [R3+UR4+0x8a00], R19 ;  /* 0x008a001303007988 */ /* 0x0081e80008000404 */
[----:B------:R1:W-:Y:S04]  /*208f0*/  STS.U16 [R3+UR4+0x8a80], R27 ;  /* 0x008a801b03007988 */ /* 0x0003e80008000404 */
[----:B0-----:R-:W3:Y:S04]  /*20900*/  LDL.LU R19, [R1+0x2488] ;  /* 0x0024880001137983 */ /* 0x001ee80000300800 */
[----:B-1----:R-:W3:Y:S04]  /*20910*/  LDL.LU R27, [R1+0x80] ;  /* 0x00008000011b7983 */ /* 0x002ee80000300800 */
[----:B------:R0:W-:Y:S04]  /*20920*/  STS.U16 [R3+UR4+0x8b00], R28 ;  /* 0x008b001c03007988 */ /* 0x0001e80008000404 */
[----:B------:R1:W-:Y:S04]  /*20930*/  STS.U16 [R3+UR4+0x8b80], R29 ;  /* 0x008b801d03007988 */ /* 0x0003e80008000404 */
[----:B------:R-:W-:Y:S04]  /*20940*/  STS.U16 [R3+UR4+0x9a80], R9 ;  /* 0x009a800903007988 */ /* 0x000fe80008000404 */
[----:B------:R1:W-:Y:S04]  /*20950*/  STS.U16 [R3+UR4+0x9b80], R11 ;  /* 0x009b800b03007988 */ /* 0x0003e80008000404 */
[----:B------:R1:W-:Y:S04]  /*20960*/  STS.U16 [R3+UR4+0xaa00], R26 ;  /* 0x00aa001a03007988 */ /* 0x0003e80008000404 */
[----:B0-----:R-:W3:Y:S04]  /*20970*/  LDL.LU R28, [R1+0x2484] ;  /* 0x00248400011c7983 */ /* 0x001ee80000300800 */
[----:B-1----:R-:W3:Y:S04]  /*20980*/  LDL.LU R29, [R1+0x2480] ;  /* 0x00248000011d7983 */ /* 0x002ee80000300800 */
[----:B------:R-:W3:Y:S04]  /*20990*/  LDL.LU R11, [R1+0x7c] ;  /* 0x00007c00010b7983 */ /* 0x000ee80000300800 */
[----:B------:R0:W-:Y:S04]  /*209a0*/  STS.U16 [R3+UR4+0xab00], R8 ;  /* 0x00ab000803007988 */ /* 0x0001e80008000404 */
[----:B------:R-:W3:Y:S04]  /*209b0*/  LDL.LU R26, [R1+0x78] ;  /* 0x00007800011a7983 */ /* 0x000ee80000300800 */
[----:B------:R-:W3:Y:S04]  /*209c0*/  LDL.LU R9, [R1+0x4] ;  /* 0x0000040001097983 */ /* 0x000ee80000300800 */
[----:B0-----:R-:W3:Y:S04]  /*209d0*/  LDL.LU R8, [R1] ;  /* 0x0000000001087983 */ /* 0x001ee80000300800 */
[----:B------:R0:W-:Y:S04]  /*209e0*/  STS.U16 [R3+UR4+0x9b00], R6 ;  /* 0x009b000603007988 */ /* 0x0001e80008000404 */
        /* <DEDUP_REMOVED lines=9> */
[----:B------:R-:W3:Y:S04]  /*20a80*/  LDL.LU R2, [R1+0x7b0] ;  /* 0x0007b00001027983 */ /* 0x000ee80000300800 */
[----:B------:R0:W-:Y:S04]  /*20a90*/  STS.U16 [R3+UR4+0xba00], R15 ;  /* 0x00ba000f03007988 */ /* 0x0001e80008000404 */
[----:B------:R-:W3:Y:S04]  /*20aa0*/  LDL.LU R20, [R1+0x7ac] ;  /* 0x0007ac0001147983 */ /* 0x000ee80000300800 */
[----:B------:R1:W-:Y:S04]  /*20ab0*/  STS.U16 [R3+UR4+0xca00], R21 ;  /* 0x00ca001503007988 */ /* 0x0003e80008000404 */
[----:B------:R1:W-:Y:S04]  /*20ac0*/  STS.U16 [R3+UR4+0xca80], R22 ;  /* 0x00ca801603007988 */ /* 0x0003e80008000404 */
[----:B------:R1:W-:Y:S04]  /*20ad0*/  STS.U16 [R3+UR4+0xcb00], R23 ;  /* 0x00cb001703007988 */ /* 0x0003e80008000404 */
[----:B0-----:R-:W3:Y:S04]  /*20ae0*/  LDL.LU R15, [R1+0x7a8] ;  /* 0x0007a800010f7983 */ /* 0x001ee80000300800 */
[----:B-1----:R-:W3:Y:S04]  /*20af0*/  LDL.LU R21, [R1+0x734] ;  /* 0x0007340001157983 */ /* 0x002ee80000300800 */
[----:B------:R-:W3:Y:S04]  /*20b00*/  LDL.LU R22, [R1+0x730] ;  /* 0x0007300001167983 */ /* 0x000ee80000300800 */
[----:B------:R-:W3:Y:S04]  /*20b10*/  LDL.LU R23, [R1+0x72c] ;  /* 0x00072c0001177983 */ /* 0x000ee80000300800 */
[----:B------:R-:W-:Y:S04]  /*20b20*/  STS.U16 [R3+UR4+0xaa80], R14 ;  /* 0x00aa800e03007988 */ /* 0x000fe80008000404 */
[----:B------:R-:W-:Y:S04]  /*20b30*/  STS.U16 [R3+UR4+0xfb80], R16 ;  /* 0x00fb801003007988 */ /* 0x000fe80008000404 */
[----:B--2---:R0:W-:Y:S04]  /*20b40*/  STS.U16 [R3+UR4+0xcb80], R24 ;  /* 0x00cb801803007988 */ /* 0x0041e80008000404 */
[----:B----4-:R1:W-:Y:S04]  /*20b50*/  STS.U16 [R3+UR4+0xda00], R25 ;  /* 0x00da001903007988 */ /* 0x0103e80008000404 */
[----:B------:R-:W-:Y:S04]  /*20b60*/  STS.U16 [R3+UR4+0xfa80], R18 ;  /* 0x00fa801203007988 */ /* 0x000fe80008000404 */
[----:B------:R-:W-:Y:S04]  /*20b70*/  STS.U16 [R3+UR4+0xfb00], R17 ;  /* 0x00fb001103007988 */ /* 0x000fe80008000404 */
[----:B0-----:R-:W2:Y:S04]  /*20b80*/  LDL.LU R24, [R1+0x728] ;  /* 0x0007280001187983 */ /* 0x001ea80000300800 */
[----:B---3--:R0:W-:Y:S04]  /*20b90*/  STS.U16 [R3+UR4+0xda80], R27 ;  /* 0x00da801b03007988 */ /* 0x0081e80008000404 */
[----:B-1----:R-:W3:Y:S04]  /*20ba0*/  LDL.LU R25, [R1+0x6a8] ;  /* 0x0006a80001197983 */ /* 0x002ee80000300800 */
[----:B------:R-:W-:Y:S04]  /*20bb0*/  STS.U16 [R3+UR4+0xfa00], R19 ;  /* 0x00fa001303007988 */ /* 0x000fe80008000404 */
[----:B0-----:R-:W4:Y:S04]  /*20bc0*/  LDL.LU R27, [R1+0x6a4] ;  /* 0x0006a400011b7983 */ /* 0x001f280000300800 */
[----:B------:R-:W4:Y:S04]  /*20bd0*/  LDL.LU R14, [R1+0x6a0] ;  /* 0x0006a000010e7983 */ /* 0x000f280000300800 */
[----:B------:R-:W-:Y:S04]  /*20be0*/  STS.U16 [R3+UR4+0xeb80], R28 ;  /* 0x00eb801c03007988 */ /* 0x000fe80008000404 */
[----:B------:R-:W-:Y:S04]  /*20bf0*/  STS.U16 [R3+UR4+0xdb00], R11 ;  /* 0x00db000b03007988 */ /* 0x000fe80008000404 */
[----:B------:R0:W-:Y:S04]  /*20c00*/  STS.U16 [R3+UR4+0xdb80], R26 ;  /* 0x00db801a03007988 */ /* 0x0001e80008000404 */
[----:B------:R-:W-:Y:S04]  /*20c10*/  STS.U16 [R3+UR4+0xea00], R9 ;  /* 0x00ea000903007988 */ /* 0x000fe80008000404 */
[----:B------:R-:W-:Y:S04]  /*20c20*/  STS.U16 [R3+UR4+0xeb00], R29 ;  /* 0x00eb001d03007988 */ /* 0x000fe80008000404 */
[----:B0-----:R-:W4:Y:S04]  /*20c30*/  LDL.LU R26, [R1+0x69c] ;  /* 0x00069c00011a7983 */ /* 0x001f280000300800 */
[----:B------:R-:W4:Y:S04]  /*20c40*/  LDL.LU R11, [R1+0x618] ;  /* 0x00061800010b7983 */ /* 0x000f280000300800 */
[----:B------:R0:W-:Y:S04]  /*20c50*/  STS.U16 [R3+UR4+0xea80], R8 ;  /* 0x00ea800803007988 */ /* 0x0001e80008000404 */
[----:B0-----:R-:W4:Y:S01]  /*20c60*/  LDL.LU R3, [R1+0x7b4] ;  /* 0x0007b40001037983 */ /* 0x001f220000300800 */
[----:B------:R-:W0:Y:S02]  /*20c70*/  S2R R9, SR_TID.X ;  /* 0x0000000000097919 */ /* 0x000e240000002100 */
[----:B0-----:R-:W-:-:S05]  /*20c80*/  LOP3.LUT R9, R9, 0x3f, RZ, 0xc0, !PT ;  /* 0x0000003f09097812 */ /* 0x001fca00078ec0ff */
[----:B------:R-:W-:-:S05]  /*20c90*/  IMAD.SHL.U32 R9, R9, 0x2, RZ ;  /* 0x0000000209097824 */ /* 0x000fca00078e00ff */
[----:B------:R-:W-:-:S05]  /*20ca0*/  LOP3.LUT R8, R9, 0x60, RZ, 0x3c, !PT ;  /* 0x0000006009087812 */ /* 0x000fca00078e3cff */
[----:B------:R0:W-:Y:S04]  /*20cb0*/  STS.U16 [R8+UR4+0xc00], R6 ;  /* 0x000c000608007988 */ /* 0x0001e80008000404 */
[----:B------:R1:W-:Y:S04]  /*20cc0*/  STS.U16 [R8+UR4+0xc80], R10 ;  /* 0x000c800a08007988 */ /* 0x0003e80008000404 */
[----:B------:R1:W-:Y:S04]  /*20cd0*/  STS.U16 [R8+UR4+0xd00], R12 ;  /* 0x000d000c08007988 */ /* 0x0003e80008000404 */
[----:B------:R1:W-:Y:S04]  /*20ce0*/  STS.U16 [R8+UR4+0xd80], R13 ;  /* 0x000d800d08007988 */ /* 0x0003e80008000404 */
[----:B------:R1:W-:Y:S04]  /*20cf0*/  STS.U16 [R8+UR4+0x1c80], R2 ;  /* 0x001c800208007988 */ /* 0x0003e80008000404 */
[----:B------:R-:W-:Y:S04]  /*20d00*/  STS.U16 [R8+UR4+0x1d00], R20 ;  /* 0x001d001408007988 */ /* 0x000fe80008000404 */
[----:B0-----:R-:W4:Y:S04]  /*20d10*/  LDL.LU R6, [R1+0x247c] ;  /* 0x00247c0001067983 */ /* 0x001f280000300800 */
[----:B-1----:R-:W4:Y:S04]  /*20d20*/  LDL.LU R10, [R1+0x2478] ;  /* 0x00247800010a7983 */ /* 0x002f280000300800 */
[----:B------:R-:W4:Y:S04]  /*20d30*/  LDL.LU R12, [R1+0x2474] ;  /* 0x00247400010c7983 */ /* 0x000f280000300800 */
[----:B------:R-:W4:Y:S04]  /*20d40*/  LDL.LU R13, [R1+0x2470] ;  /* 0x00247000010d7983 */ /* 0x000f280000300800 */
[----:B------:R-:W4:Y:S04]  /*20d50*/  LDL R2, [R1+0x18a4] ;  /* 0x0018a40001027983 */ /* 0x000f280000100800 */
[----:B------:R-:W-:Y:S04]  /*20d60*/  STS.U16 [R8+UR4+0x1d80], R15 ;  /* 0x001d800f08007988 */ /* 0x000fe80008000404 */
[----:B------:R-:W-:Y:S04]  /*20d70*/  STS.U16 [R8+UR4+0x2c00], R21 ;  /* 0x002c001508007988 */ /* 0x000fe80008000404 */
[----:B------:R-:W-:Y:S04]  /*20d80*/  STS.U16 [R8+UR4+0x2c80], R22 ;  /* 0x002c801608007988 */ /* 0x000fe80008000404 */
[----:B------:R-:W-:Y:S04]  /*20d90*/  STS.U16 [R8+UR4+0x2d00], R23 ;  /* 0x002d001708007988 */ /* 0x000fe80008000404 */
[----:B--2---:R-:W-:Y:S04]  /*20da0*/  STS.U16 [R8+UR4+0x2d80], R24 ;  /* 0x002d801808007988 */ /* 0x004fe80008000404 */
[----:B---3--:R-:W-:Y:S04]  /*20db0*/  STS.U16 [R8+UR4+0x3c00], R25 ;  /* 0x003c001908007988 */ /* 0x008fe80008000404 */
[----:B----4-:R-:W-:Y:S04]  /*20dc0*/  STS.U16 [R8+UR4+0x3c80], R27 ;  /* 0x003c801b08007988 */ /* 0x010fe80008000404 */
[----:B------:R0:W-:Y:S04]  /*20dd0*/  STS.U16 [R8+UR4+0x1c00], R3 ;  /* 0x001c000308007988 */ /* 0x0001e80008000404 */
[----:B0-----:R-:W2:Y:S04]  /*20de0*/  LDL R3, [R1+0x8bc] ;  /* 0x0008bc0001037983 */ /* 0x001ea80000100800 */
[----:B------:R-:W3:Y:S04]  /*20df0*/  LDL.LU R20, [R1+0x246c] ;  /* 0x00246c0001147983 */ /* 0x000ee80000300800 */
[----:B------:R-:W4:Y:S04]  /*20e00*/  LDL R15, [R1+0x18b4] ;  /* 0x0018b400010f7983 */ /* 0x000f280000100800 */
[----:B------:R-:W3:Y:S04]  /*20e10*/  LDL.LU R21, [R1+0x2468] ;  /* 0x0024680001157983 */ /* 0x000ee80000300800 */
[----:B------:R-:W3:Y:S04]  /*20e20*/  LDL.LU R22, [R1+0x2464] ;  /* 0x0024640001167983 */ /* 0x000ee80000300800 */
[----:B------:R-:W3:Y:S04]  /*20e30*/  LDL.LU R23, [R1+0x2460] ;  /* 0x0024600001177983 */ /* 0x000ee80000300800 */
[----:B------:R-:W3:Y:S04]  /*20e40*/  LDL.LU R24, [R1+0x245c] ;  /* 0x00245c0001187983 */ /* 0x000ee80000300800 */
[----:B------:R-:W3:Y:S04]  /*20e50*/  LDL.LU R25, [R1+0x2458] ;  /* 0x0024580001197983 */ /* 0x000ee80000300800 */
[----:B------:R-:W2:Y:S04]  /*20e60*/  LDL.LU R27, [R1+0x2454] ;  /* 0x00245400011b7983 */ /* 0x000ea80000300800 */
[----:B------:R0:W-:Y:S04]  /*20e70*/  STS.U16 [R8+UR4+0x3d00], R14 ;  /* 0x003d000e08007988 */ /* 0x0001e80008000404 */
[----:B------:R1:W-:Y:S04]  /*20e80*/  STS.U16 [R8+UR4+0x3d80], R26 ;  /* 0x003d801a08007988 */ /* 0x0003e80008000404 */
[----:B------:R1:W-:Y:S04]  /*20e90*/  STS.U16 [R8+UR4+0x4c00], R11 ;  /* 0x004c000b08007988 */ /* 0x0003e80008000404 */
[----:B0-----:R-:W3:Y:S04]  /*20ea0*/  LDL R14, [R1+0x18d4] ;  /* 0x0018d400010e7983 */ /* 0x001ee80000100800 */
[----:B-1----:R-:W3:Y:S04]  /*20eb0*/  LDL.LU R26, [R1+0x2450] ;  /* 0x00245000011a7983 */ /* 0x002ee80000300800 */
[----:B------:R-:W3:Y:S01]  /*20ec0*/  LDL R11, [R1+0x18e4] ;  /* 0x0018e400010b7983 */ /* 0x000ee20000100800 */
[----:B--2---:R-:W-:-:S06]  /*20ed0*/  PRMT R27, RZ, 0x7610, R27 ;  /* 0x00007610ff1b7816 */ /* 0x004fcc000000001b */
[----:B------:R-:W2:Y:S01]  /*20ee0*/  @!P0 LDG.E.U16 R27, desc[UR10][R2.64] ;  /* 0x0000000a021b8981 */ /* 0x000ea2000c1e1500 */
[----:B------:R-:W-:-:S03]  /*20ef0*/  PRMT R12, RZ, 0x7610, R12 ;  /* 0x00007610ff0c7816 */ /* 0x000fc6000000000c */
[----:B--2---:R0:W-:Y:S04]  /*20f00*/  STL [R1+0x1c], R27 ;  /* 0x00001c1b01007387 */ /* 0x0041e80000100800 */
[----:B0-----:R-:W2:Y:S04]  /*20f10*/  LDL.LU R27, [R1+0x244c] ;  /* 0x00244c00011b7983 */ /* 0x001ea80000300800 */
[----:B------:R-:W3:Y:S01]  /*20f20*/  LDL R3, [R1+0x18a8] ;  /* 0x0018a80001037983 */ /* 0x000ee20000100800 */
[----:B----4-:R-:W-:Y:S01]  /*20f30*/  @!P0 IMAD.MOV.U32 R2, RZ, RZ, R15 ;  /* 0x000000ffff028224 */ /* 0x010fe200078e000f */
[----:B------:R-:W-:-:S02]  /*20f40*/  PRMT R9, RZ, 0x7610, R9 ;  /* 0x00007610ff097816 */ /* 0x000fc40000000009 */
[----:B------:R-:W4:Y:S04]  /*20f50*/  LDL R15, [R1+0x18f8] ;  /* 0x0018f800010f7983 */ /* 0x000f280000100800 */
[----:B---3--:R0:W3:Y:S04]  /*20f60*/  @!P0 LDG.E.U16 R12, desc[UR10][R2.64] ;  /* 0x0000000a020c8981 */ /* 0x0080e8000c1e1500 */
[----:B------:R-:W0:Y:S04]  /*20f70*/  LDL R2, [R1+0x18b8] ;  /* 0x0018b80001027983 */ /* 0x000e280000100800 */
[----:B------:R-:W0:Y:S02]  /*20f80*/  LDL R3, [R1+0x18c4] ;  /* 0x0018c40001037983 */ /* 0x000e240000100800 */
[----:B0-----:R-:W-:-:S04]  /*20f90*/  @!P0 LOP3.LUT R3, R3, R2, RZ, 0x3c, !PT ;  /* 0x0000000203038212 */ /* 0x001fc800078e3cff */
[----:B------:R-:W-:-:S04]  /*20fa0*/  @!P0 LOP3.LUT R2, R3, R2, RZ, 0x3c, !PT ;  /* 0x0000000203028212 */ /* 0x000fc800078e3cff */
[----:B------:R-:W-:-:S05]  /*20fb0*/  @!P0 LOP3.LUT R3, R3, R2, RZ, 0x3c, !PT ;  /* 0x0000000203038212 */ /* 0x000fca00078e3cff */
[----:B------:R-:W2:Y:S04]  /*20fc0*/  @!P0 LDG.E.U16 R9, desc[UR10][R2.64] ;  /* 0x0000000a02098981 */ /* 0x000ea8000c1e1500 */
[----:B---3--:R0:W-:Y:S04]  /*20fd0*/  STL [R1+0x18], R12 ;  /* 0x0000180c01007387 */ /* 0x0081e80000100800 */
[----:B0-----:R-:W3:Y:S04]  /*20fe0*/  LDL R12, [R1+0x1904] ;  /* 0x00190400010c7983 */ /* 0x001ee80000100800 */
[----:B--2---:R-:W-:Y:S04]  /*20ff0*/  STL [R1+0x14], R9 ;  /* 0x0000140901007387 */ /* 0x004fe80000100800 */
[----:B------:R-:W2:Y:S01]  /*21000*/  LDL R3, [R1+0x18c8] ;  /* 0x0018c80001037983 */ /* 0x000ea20000100800 */
[----:B------:R-:W-:Y:S01]  /*21010*/  PRMT R13, RZ, 0x7610, R13 ;  /* 0x00007610ff0d7816 */ /* 0x000fe2000000000d */
[----:B------:R-:W-:Y:S01]  /*21020*/  @!P0 IMAD.MOV.U32 R2, RZ, RZ, R14 ;  /* 0x000000ffff028224 */ /* 0x000fe200078e000e */
[----:B------:R-:W-:Y:S01]  /*21030*/  PRMT R10, RZ, 0x7610, R10 ;  /* 0x00007610ff0a7816 */ /* 0x000fe2000000000a */
[----:B------:R-:W4:Y:S04]  /*21040*/  LDL R14, [R1+0x1908] ;  /* 0x00190800010e7983 */ /* 0x000f280000100800 */
[----:B--2---:R0:W2:Y:S04]  /*21050*/  @!P0 LDG.E.U16 R13, desc[UR10][R2.64] ;  /* 0x0000000a020d8981 */ /* 0x0040a8000c1e1500 */
[----:B------:R-:W3:Y:S01]  /*21060*/  LDL R3, [R1+0x18d8] ;  /* 0x0018d80001037983 */ /* 0x000ee20000100800 */
[----:B0-----:R-:W-:-:S03]  /*21070*/  @!P0 IMAD.MOV.U32 R2, RZ, RZ, R11 ;  /* 0x000000ffff028224 */ /* 0x001fc600078e000b */
[----:B--2---:R0:W-:Y:S01]  /*21080*/  STL [R1+0x10], R13 ;  /* 0x0000100d01007387 */ /* 0x0041e20000100800 */
[----:B------:R-:W-:Y:S02]  /*21090*/  PRMT R28, RZ, 0x7610, R28 ;  /* 0x00007610ff1c7816 */ /* 0x000fe4000000001c */
[----:B------:R-:W-:Y:S01]  /*210a0*/  PRMT R27, RZ, 0x7610, R27 ;  /* 0x00007610ff1b7816 */ /* 0x000fe2000000001b */
[----:B------:R-:W2:Y:S04]  /*210b0*/  LDL R11, [R1+0x1918] ;  /* 0x00191800010b7983 */ /* 0x000ea80000100800 */
[----:B---3--:R1:W3:Y:S04]  /*210c0*/  @!P0 LDG.E.U16 R10, desc[UR10][R2.64] ;  /* 0x0000000a020a8981 */ /* 0x0082e8000c1e1500 */
[----:B0-----:R-:W2:Y:S04]  /*210d0*/  LDL R13, [R1+0x1914] ;  /* 0x00191400010d7983 */ /* 0x001ea80000100800 */
[----:B------:R-:W1:Y:S04]  /*210e0*/  LDL R2, [R1+0x18e8] ;  /* 0x0018e80001027983 */ /* 0x000e680000100800 */
[----:B------:R-:W1:Y:S01]  /*210f0*/  LDL R3, [R1+0x18f4] ;  /* 0x0018f40001037983 */ /* 0x000e620000100800 */
[----:B------:R-:W-:-:S02]  /*21100*/  PRMT R25, RZ, 0x7610, R25 ;  /* 0x00007610ff197816 */ /* 0x000fc40000000019 */
[----:B-1----:R-:W-:-:S04]  /*21110*/  @!P0 LOP3.LUT R3, R3, R2, RZ, 0x3c, !PT ;  /* 0x0000000203038212 */ /* 0x002fc800078e3cff */
[----:B------:R-:W-:-:S04]  /*21120*/  @!P0 LOP3.LUT R2, R3, R2, RZ, 0x3c, !PT ;  /* 0x0000000203028212 */ /* 0x000fc800078e3cff */
[----:B------:R-:W-:-:S05]  /*21130*/  @!P0 LOP3.LUT R3, R3, R2, RZ, 0x3c, !PT ;  /* 0x0000000203038212 */ /* 0x000fca00078e3cff */
[----:B------:R0:W2:Y:S04]  /*21140*/  @!P0 LDG.E.U16 R28, desc[UR10][R2.64] ;  /* 0x0000000a021c8981 */ /* 0x0000a8000c1e1500 */
[----:B---3--:R1:W-:Y:S01]  /*21150*/  STL [R1+0xc], R10 ;  /* 0x00000c0a01007387 */ /* 0x0083e20000100800 */
[----:B0-----:R-:W-:Y:S02]  /*21160*/  @!P0 IMAD.MOV.U32 R2, RZ, RZ, R12 ;  /* 0x000000ffff028224 */ /* 0x001fe400078e000c */
[----:B----4-:R-:W-:Y:S01]  /*21170*/  @!P0 IMAD.MOV.U32 R3, RZ, RZ, R15 ;  /* 0x000000ffff038224 */ /* 0x010fe200078e000f */
[----:B-1----:R-:W3:Y:S04]  /*21180*/  LDL R10, [R1+0x1924] ;  /* 0x00192400010a7983 */ /* 0x002ee80000100800 */
[----:B------:R2:W4:Y:S02]  /*21190*/  @!P0 LDG.E.U16 R27, desc[UR10][R2.64] ;  /* 0x0000000a021b8981 */ /* 0x000524000c1e1500 */
[----:B--2---:R-:W-:-:S02]  /*211a0*/  @!P0 IMAD.MOV.U32 R2, RZ, RZ, R13 ;  /* 0x000000ffff028224 */ /* 0x004fc400078e000d */
[----:B------:R-:W-:-:S05]  /*211b0*/  @!P0 IMAD.MOV.U32 R3, RZ, RZ, R14 ;  /* 0x000000ffff038224 */ /* 0x000fca00078e000e */
[----:B------:R0:W2:Y:S01]  /*211c0*/  @!P0 LDG.E.U16 R25, desc[UR10][R2.64] ;  /* 0x0000000a02198981 */ /* 0x0000a2000c1e1500 */
[----:B------:R-:W-:Y:S01]  /*211d0*/  PRMT R18, RZ, 0x7610, R18 ;  /* 0x00007610ff127816 */ /* 0x000fe20000000012 */
[----:B0-----:R-:W-:Y:S02]  /*211e0*/  @!P0 IMAD.MOV.U32 R3, RZ, RZ, R11 ;  /* 0x000000ffff038224 */ /* 0x001fe400078e000b */
[----:B------:R0:W-:Y:S04]  /*211f0*/  STL [R1], R28 ;  /* 0x0000001c01007387 */ /* 0x0001e80000100800 */
[----:B------:R-:W2:Y:S04]  /*21200*/  LDL R15, [R1+0x1938] ;  /* 0x00193800010f7983 */ /* 0x000ea80000100800 */
[----:B------:R-:W2:Y:S04]  /*21210*/  LDL R12, [R1+0x1944] ;  /* 0x00194400010c7983 */ /* 0x000ea80000100800 */
[----:B0-----:R-:W2:Y:S01]  /*21220*/  LDL R28, [R1+0x1934] ;  /* 0x00193400011c7983 */ /* 0x001ea20000100800 */
[----:B---3--:R-:W-:-:S03]  /*21230*/  @!P0 IMAD.MOV.U32 R2, RZ, RZ, R10 ;  /* 0x000000ffff028224 */ /* 0x008fc600078e000a */
[----:B----4-:R-:W-:Y:S04]  /*21240*/  STL [R1+0x23e8], R27 ;  /* 0x0023e81b01007387 */ /* 0x010fe80000100800 */
[----:B------:R-:W3:Y:S04]  /*21250*/  LDL R14, [R1+0x1948] ;  /* 0x00194800010e7983 */ /* 0x000ee80000100800 */
[----:B------:R-:W4:Y:S04]  /*21260*/  LDL R13, [R1+0x1954] ;  /* 0x00195400010d7983 */ /* 0x000f280000100800 */
[----:B------:R0:W3:Y:S04]  /*21270*/  @!P0 LDG.E.U16 R18, desc[UR10][R2.64] ;  /* 0x0000000a02128981 */ /* 0x0000e8000c1e1500 */
[----:B--2---:R-:W-:Y:S04]  /*21280*/  STL [R1+0x23ec], R25 ;  /* 0x0023ec1901007387 */ /* 0x004fe80000100800 */
[----:B------:R-:W2:Y:S01]  /*21290*/  LDL R3, [R1+0x1928] ;  /* 0x0019280001037983 */ /* 0x000ea20000100800 */
[----:B------:R-:W-:-:S02]  /*212a0*/  PRMT R6, RZ, 0x7610, R6 ;  /* 0x00007610ff067816 */ /* 0x000fc40000000006 */
[----:B------:R-:W-:Y:S01]  /*212b0*/  PRMT R7, RZ, 0x7610, R7 ;  /* 0x00007610ff077816 */ /* 0x000fe20000000007 */
[----:B------:R-:W3:Y:S04]  /*212c0*/  LDL R11, [R1+0x1958] ;  /* 0x00195800010b7983 */ /* 0x000ee80000100800 */
[----:B------:R-:W3:Y:S01]  /*212d0*/  LDL R10, [R1+0x1964] ;  /* 0x00196400010a7983 */ /* 0x000ee20000100800 */
[----:B------:R-:W-:Y:S01]  /*212e0*/  PRMT R5, RZ, 0x7610, R5 ;  /* 0x00007610ff057816 */ /* 0x000fe20000000005 */
[----:B0-----:R-:W-:-:S05]  /*212f0*/  @!P0 IMAD.MOV.U32 R2, RZ, RZ, R28 ;  /* 0x000000ffff028224 */ /* 0x001fca00078e001c */
[----:B--2---:R0:W2:Y:S02]  /*21300*/  @!P0 LDG.E.U16 R6, desc[UR10][R2.64] ;  /* 0x0000000a02068981 */ /* 0x0040a4000c1e1500 */
[----:B0-----:R-:W-:Y:S02]  /*21310*/  @!P0 IMAD.MOV.U32 R2, RZ, RZ, R12 ;  /* 0x000000ffff028224 */ /* 0x001fe400078e000c */
[----:B------:R-:W-:-:S05]  /*21320*/  @!P0 IMAD.MOV.U32 R3, RZ, RZ, R15 ;  /* 0x000000ffff038224 */ /* 0x000fca00078e000f */
[----:B------:R4:W2:Y:S02]  /*21330*/  @!P0 LDG.E.U16 R7, desc[UR10][R2.64] ;  /* 0x0000000a02078981 */ /* 0x0008a4000c1e1500 */
[----:B----4-:R-:W-:Y:S02]  /*21340*/  @!P0 IMAD.MOV.U32 R2, RZ, RZ, R13 ;  /* 0x000000ffff028224 */ /* 0x010fe400078e000d */
[----:B---3--:R-:W-:-:S05]  /*21350*/  @!P0 IMAD.MOV.U32 R3, RZ, RZ, R14 ;  /* 0x000000ffff038224 */ /* 0x008fca00078e000e */
[----:B------:R-:W3:Y:S04]  /*21360*/  @!P0 LDG.E.U16 R5, desc[UR10][R2.64] ;  /* 0x0000000a02058981 */ /* 0x000ee8000c1e1500 */
[----:B------:R0:W-:Y:S01]  /*21370*/  STL [R1+0x23f0], R18 ;  /* 0x0023f01201007387 */ /* 0x0001e20000100800 */
[----:B------:R-:W-:-:S06]  /*21380*/  PRMT R4, RZ, 0x7610, R4 ;  /* 0x00007610ff047816 */ /* 0x000fcc0000000004 */
[----:B------:R-:W4:Y:S04]  /*21390*/  @!P0 LDG.E.U16 R4, desc[UR10][R10.64] ;  /* 0x0000000a0a048981 */ /* 0x000f28000c1e1500 */
[----:B--2---:R-:W-:Y:S04]  /*213a0*/  STL [R1+0x23f4], R6 ;  /* 0x0023f40601007387 */ /* 0x004fe80000100800 */
[----:B------:R-:W2:Y:S04]  /*213b0*/  LDL R12, [R1+0x1974] ;  /* 0x00197400010c7983 */ /* 0x000ea80000100800 */
[----:B------:R1:W-:Y:S04]  /*213c0*/  STL [R1+0x23f8], R7 ;  /* 0x0023f80701007387 */ /* 0x0003e80000100800 */
[----:B------:R-:W2:Y:S04]  /*213d0*/  LDL R28, [R1+0x1978] ;  /* 0x00197800011c7983 */ /* 0x000ea80000100800 */
[----:B0-----:R-:W2:Y:S04]  /*213e0*/  LDL R18, [R1+0x1984] ;  /* 0x0019840001127983 */ /* 0x001ea80000100800 */
[----:B-1----:R-:W2:Y:S04]  /*213f0*/  LDL R7, [R1+0x1968] ;  /* 0x0019680001077983 */ /* 0x002ea80000100800 */
[----:B---3--:R0:W-:Y:S04]  /*21400*/  STL [R1+0x23fc], R5 ;  /* 0x0023fc0501007387 */ /* 0x0081e80000100800 */
[----:B------:R-:W3:Y:S04]  /*21410*/  LDL R15, [R1+0x1988] ;  /* 0x00198800010f7983 */ /* 0x000ee80000100800 */
[----:B------:R-:W3:Y:S01]  /*21420*/  LDL R14, [R1+0x1994] ;  /* 0x00199400010e7983 */ /* 0x000ee20000100800 */
[----:B------:R-:W-:-:S03]  /*21430*/  PRMT R3, RZ, 0x7610, R3 ;  /* 0x00007610ff037816 */ /* 0x000fc60000000003 */
[----:B------:R-:W3:Y:S04]  /*21440*/  LDL R13, [R1+0x18a0] ;  /* 0x0018a000010d7983 */ /* 0x000ee80000100800 */
[----:B------:R-:W3:Y:S04]  /*21450*/  LDL R6, [R1+0x18ac] ;  /* 0x0018ac0001067983 */ /* 0x000ee80000100800 */
[----:B----4-:R-:W-:Y:S01]  /*21460*/  STL [R1+0x2400], R4 ;  /* 0x0024000401007387 */ /* 0x010fe20000100800 */
[----:B------:R-:W-:Y:S02]  /*21470*/  PRMT R2, RZ, 0x7610, R2 ;  /* 0x00007610ff027816 */ /* 0x000fe40000000002 */
[----:B------:R-:W-:Y:S01]  /*21480*/  PRMT R0, RZ, 0x7610, R0 ;  /* 0x00007610ff007816 */ /* 0x000fe20000000000 */
[----:B--2---:R-:W-:-:S02]  /*21490*/  @!P0 IMAD.MOV.U32 R10, RZ, RZ, R12 ;  /* 0x000000ffff0a8224 */ /* 0x004fc400078e000c */
[----:B------:R-:W2:Y:S01]  /*214a0*/  LDL R12, [R1+0x18b0] ;  /* 0x0018b000010c7983 */ /* 0x000ea20000100800 */
[----:B------:R-:W-:-:S03]  /*214b0*/  @!P0 IMAD.MOV.U32 R11, RZ, RZ, R7 ;  /* 0x000000ffff0b8224 */ /* 0x000fc600078e0007 */
[----:B------:R-:W4:Y:S04]  /*214c0*/  LDL R7, [R1+0x18bc] ;  /* 0x0018bc0001077983 */ /* 0x000f280000100800 */
[----:B------:R1:W4:Y:S02]  /*214d0*/  @!P0 LDG.E.U16 R3, desc[UR10][R10.64] ;  /* 0x0000000a0a038981 */ /* 0x000324000c1e1500 */
[----:B-1----:R-:W-:Y:S02]  /*214e0*/  @!P0 IMAD.MOV.U32 R10, RZ, RZ, R18 ;  /* 0x000000ffff0a8224 */ /* 0x002fe400078e0012 */
[----:B------:R-:W-:-:S05]  /*214f0*/  @!P0 IMAD.MOV.U32 R11, RZ, RZ, R28 ;  /* 0x000000ffff0b8224 */ /* 0x000fca00078e001c */
[----:B------:R3:W4:Y:S02]  /*21500*/  @!P0 LDG.E.U16 R2, desc[UR10][R10.64] ;  /* 0x0000000a0a028981 */ /* 0x000724000c1e1500 */
[----:B---3--:R-:W-:Y:S02]  /*21510*/  @!P0 IMAD.MOV.U32 R10, RZ, RZ, R14 ;  /* 0x000000ffff0a8224 */ /* 0x008fe400078e000e */
[----:B------:R-:W-:-:S05]  /*21520*/  @!P0 IMAD.MOV.U32 R11, RZ, RZ, R15 ;  /* 0x000000ffff0b8224 */ /* 0x000fca00078e000f */
[----:B------:R1:W3:Y:S01]  /*21530*/  @!P0 LDG.E.U16 R0, desc[UR10][R10.64] ;  /* 0x0000000a0a008981 */ /* 0x0002e2000c1e1500 */
[----:B------:R-:W-:Y:S02]  /*21540*/  PRMT R25, RZ, 0x7610, R25 ;  /* 0x00007610ff197816 */ /* 0x000fe40000000019 */
[----:B------:R-:W-:Y:S01]  /*21550*/  PRMT R27, RZ, 0x7610, R27 ;  /* 0x00007610ff1b7816 */ /* 0x000fe2000000001b */
[----:B-1----:R-:W-:Y:S02]  /*21560*/  @!P1 IMAD.MOV.U32 R10, RZ, RZ, R6 ;  /* 0x000000ffff0a9224 */ /* 0x002fe400078e0006 */
[----:B------:R-:W-:-:S05]  /*21570*/  @!P1 IMAD.MOV.U32 R11, RZ, RZ, R13 ;  /* 0x000000ffff0b9224 */ /* 0x000fca00078e000d */
[----:B------:R2:W3:Y:S02]  /*21580*/  @!P1 LDG.E.U16 R25, desc[UR10][R10.64] ;  /* 0x0000000a0a199981 */ /* 0x0004e4000c1e1500 */
[----:B--2---:R-:W-:Y:S02]  /*21590*/  @!P1 IMAD.MOV.U32 R11, RZ, RZ, R12 ;  /* 0x000000ffff0b9224 */ /* 0x004fe400078e000c */
[----:B----4-:R1:W-:Y:S04]  /*215a0*/  STL [R1+0x2404], R3 ;  /* 0x0024040301007387 */ /* 0x0103e80000100800 */
[----:B0-----:R-:W2:Y:S04]  /*215b0*/  LDL R5, [R1+0x1920] ;  /* 0x0019200001057983 */ /* 0x001ea80000100800 */
[----:B-1----:R-:W4:Y:S01]  /*215c0*/  LDL R3, [R1+0x192c] ;  /* 0x00192c0001037983 */ /* 0x002f220000100800 */
[----:B------:R-:W-:-:S05]  /*215d0*/  @!P1 IMAD.MOV.U32 R10, RZ, RZ, R7 ;  /* 0x000000ffff0a9224 */ /* 0x000fca00078e0007 */
[----:B------:R2:W4:Y:S04]  /*215e0*/  @!P1 LDG.E.U16 R27, desc[UR10][R10.64] ;  /* 0x0000000a0a1b9981 */ /* 0x000528000c1e1500 */
[----:B------:R0:W-:Y:S04]  /*215f0*/  STL [R1+0x2408], R2 ;  /* 0x0024080201007387 */ /* 0x0001e80000100800 */
[----:B---3--:R1:W-:Y:S04]  /*21600*/  STL [R1+0x240c], R0 ;  /* 0x00240c0001007387 */ /* 0x0083e80000100800 */
[----:B------:R-:W3:Y:S04]  /*21610*/  LDL R6, [R1+0x18c0] ;  /* 0x0018c00001067983 */ /* 0x000ee80000100800 */
[----:B------:R-:W3:Y:S01]  /*21620*/  LDL R4, [R1+0x18cc] ;  /* 0x0018cc0001047983 */ /* 0x000ee20000100800 */
[----:B------:R-:W-:-:S03]  /*21630*/  PRMT R16, RZ, 0x7610, R16 ;  /* 0x00007610ff107816 */ /* 0x000fc60000000010 */
[----:B------:R-:W-:Y:S04]  /*21640*/  STL [R1+0x2410], R25 ;  /* 0x0024101901007387 */ /* 0x000fe80000100800 */
[----:B0-----:R-:W3:Y:S04]  /*21650*/  LDL R2, [R1+0x1930] ;  /* 0x0019300001027983 */ /* 0x001ee80000100800 */
[----:B-1----:R-:W3:Y:S01]  /*21660*/  LDL R0, [R1+0x193c] ;  /* 0x00193c0001007983 */ /* 0x002ee20000100800 */
[----:B------:R-:W-:Y:S01]  /*21670*/  PRMT R29, RZ, 0x7610, R29 ;  /* 0x00007610ff1d7816 */ /* 0x000fe2000000001d */
[----:B--2---:R-:W-:-:S02]  /*21680*/  @!P1 IMAD.MOV.U32 R11, RZ, RZ, R5 ;  /* 0x000000ffff0b9224 */ /* 0x004fc400078e0005 */
[----:B----4-:R-:W-:-:S05]  /*21690*/  @!P1 IMAD.MOV.U32 R10, RZ, RZ, R3 ;  /* 0x000000ffff0a9224 */ /* 0x010fca00078e0003 */
[----:B------:R0:W2:Y:S04]  /*216a0*/  @!P1 LDG.E.U16 R16, desc[UR10][R10.64] ;  /* 0x0000000a0a109981 */ /* 0x0000a8000c1e1500 */
[----:B------:R-:W-:Y:S04]  /*216b0*/  STL [R1+0x2414], R27 ;  /* 0x0024141b01007387 */ /* 0x000fe80000100800 */
[----:B------:R-:W4:Y:S04]  /*216c0*/  LDL R14, [R1+0x18d0] ;  /* 0x0018d000010e7983 */ /* 0x000f280000100800 */
[----:B------:R-:W4:Y:S04]  /*216d0*/  LDL R7, [R1+0x18dc] ;  /* 0x0018dc0001077983 */ /* 0x000f280000100800 */
[----:B------:R-:W4:Y:S04]  /*216e0*/  LDL R5, [R1+0x1940] ;  /* 0x0019400001057983 */ /* 0x000f280000100800 */
[----:B------:R-:W4:Y:S01]  /*216f0*/  LDL R3, [R1+0x194c] ;  /* 0x00194c0001037983 */ /* 0x000f220000100800 */
[----:B---3--:R-:W-:-:S02]  /*21700*/  @!P1 IMAD.MOV.U32 R13, RZ, RZ, R6 ;  /* 0x000000ffff0d9224 */ /* 0x008fc400078e0006 */
[----:B------:R-:W-:-:S05]  /*21710*/  @!P1 IMAD.MOV.U32 R12, RZ, RZ, R4 ;  /* 0x000000ffff0c9224 */ /* 0x000fca00078e0004 */
[----:B------:R1:W3:Y:S01]  /*21720*/  @!P1 LDG.E.U16 R29, desc[UR10][R12.64] ;  /* 0x0000000a0c1d9981 */ /* 0x0002e2000c1e1500 */
[----:B0-----:R-:W-:Y:S02]  /*21730*/  PRMT R10, RZ, 0x7610, R10 ;  /* 0x00007610ff0a7816 */ /* 0x001fe4000000000a */
[----:B------:R-:W-:Y:S01]  /*21740*/  PRMT R26, RZ, 0x7610, R26 ;  /* 0x00007610ff1a7816 */ /* 0x000fe2000000001a */
[----:B-1----:R-:W-:Y:S02]  /*21750*/  @!P1 IMAD.MOV.U32 R13, RZ, RZ, R2 ;  /* 0x000000ffff0d9224 */ /* 0x002fe400078e0002 */
[----:B------:R-:W-:-:S05]  /*21760*/  @!P1 IMAD.MOV.U32 R12, RZ, RZ, R0 ;  /* 0x000000ffff0c9224 */ /* 0x000fca00078e0000 */
[----:B------:R4:W3:Y:S04]  /*21770*/  @!P1 LDG.E.U16 R10, desc[UR10][R12.64] ;  /* 0x0000000a0c0a9981 */ /* 0x0008e8000c1e1500 */
[----:B--2---:R-:W-:Y:S04]  /*21780*/  STL [R1+0x2418], R16 ;  /* 0x0024181001007387 */ /* 0x004fe80000100800 */
[----:B------:R-:W2:Y:S04]  /*21790*/  LDL R6, [R1+0x18e0] ;  /* 0x0018e00001067983 */ /* 0x000ea80000100800 */
[----:B------:R-:W2:Y:S01]  /*217a0*/  LDL R4, [R1+0x18ec] ;  /* 0x0018ec0001047983 */ /* 0x000ea20000100800 */
[----:B----4-:R-:W-:-:S02]  /*217b0*/  @!P1 IMAD.MOV.U32 R12, RZ, RZ, R7 ;  /* 0x000000ffff0c9224 */ /* 0x010fc400078e0007 */
[----:B------:R-:W-:-:S05]  /*217c0*/  @!P1 IMAD.MOV.U32 R13, RZ, RZ, R14 ;  /* 0x000000ffff0d9224 */ /* 0x000fca00078e000e */
[----:B------:R0:W4:Y:S04]  /*217d0*/  @!P1 LDG.E.U16 R26, desc[UR10][R12.64] ;  /* 0x0000000a0c1a9981 */ /* 0x000128000c1e1500 */
[----:B---3--:R-:W-:Y:S04]  /*217e0*/  STL [R1+0x241c], R29 ;  /* 0x00241c1d01007387 */ /* 0x008fe80000100800 */
[----:B------:R-:W3:Y:S04]  /*217f0*/  LDL R2, [R1+0x1950] ;  /* 0x0019500001027983 */ /* 0x000ee80000100800 */
[----:B------:R-:W3:Y:S01]  /*21800*/  LDL R0, [R1+0x195c] ;  /* 0x00195c0001007983 */ /* 0x000ee20000100800 */
[----:B------:R-:W-:Y:S01]  /*21810*/  PRMT R11, RZ, 0x7610, R11 ;  /* 0x00007610ff0b7816 */ /* 0x000fe2000000000b */
[----:B0-----:R-:W-:-:S02]  /*21820*/  @!P1 IMAD.MOV.U32 R12, RZ, RZ, R3 ;  /* 0x000000ffff0c9224 */ /* 0x001fc400078e0003 */
[----:B------:R-:W-:Y:S01]  /*21830*/  @!P1 IMAD.MOV.U32 R13, RZ, RZ, R5 ;  /* 0x000000ffff0d9224 */ /* 0x000fe200078e0005 */
[----:B------:R-:W-:-:S04]  /*21840*/  PRMT R20, RZ, 0x7610, R20 ;  /* 0x00007610ff147816 */ /* 0x000fc80000000014 */
[----:B------:R0:W3:Y:S04]  /*21850*/  @!P1 LDG.E.U16 R11, desc[UR10][R12.64] ;  /* 0x0000000a0c0b9981 */ /* 0x0000e8000c1e1500 */
[----:B------:R-:W-:Y:S01]  /*21860*/  STL [R1+0x2420], R10 ;  /* 0x0024200a01007387 */ /* 0x000fe20000100800 */
[----:B0-----:R-:W-:Y:S01]  /*21870*/  PRMT R12, RZ, 0x7610, R12 ;  /* 0x00007610ff0c7816 */ /* 0x001fe2000000000c */
[----:B--2---:R-:W-:Y:S02]  /*21880*/  @!P1 IMAD.MOV.U32 R15, RZ, RZ, R6 ;  /* 0x000000ffff0f9224 */ /* 0x004fe400078e0006 */
[----:B------:R-:W-:-:S05]  /*21890*/  @!P1 IMAD.MOV.U32 R14, RZ, RZ, R4 ;  /* 0x000000ffff0e9224 */ /* 0x000fca00078e0004 */
[----:B------:R3:W2:Y:S04]  /*218a0*/  @!P1 LDG.E.U16 R20, desc[UR10][R14.64] ;  /* 0x0000000a0e149981 */ /* 0x0006a8000c1e1500 */
[----:B----4-:R-:W-:Y:S04]  /*218b0*/  STL [R1+0x2424], R26 ;  /* 0x0024241a01007387 */ /* 0x010fe80000100800 */
[----:B------:R-:W4:Y:S04]  /*218c0*/  LDL R5, [R1+0x1960] ;  /* 0x0019600001057983 */ /* 0x000f280000100800 */
[----:B------:R-:W4:Y:S01]  /*218d0*/  LDL R3, [R1+0x196c] ;  /* 0x00196c0001037983 */ /* 0x000f220000100800 */
[----:B---3--:R-:W-:-:S02]  /*218e0*/  @!P1 IMAD.MOV.U32 R15, RZ, RZ, R2 ;  /* 0x000000ffff0f9224 */ /* 0x008fc400078e0002 */
[----:B------:R-:W-:-:S05]  /*218f0*/  @!P1 IMAD.MOV.U32 R14, RZ, RZ, R0 ;  /* 0x000000ffff0e9224 */ /* 0x000fca00078e0000 */
[----:B------:R4:W3:Y:S04]  /*21900*/  @!P1 LDG.E.U16 R12, desc[UR10][R14.64] ;  /* 0x0000000a0e0c9981 */ /* 0x0008e8000c1e1500 */
[----:B------:R0:W-:Y:S04]  /*21910*/  STL [R1+0x2428], R11 ;  /* 0x0024280b01007387 */ /* 0x0001e80000100800 */
[----:B------:R-:W3:Y:S04]  /*21920*/  LDL R4, [R1+0x18fc] ;  /* 0x0018fc0001047983 */ /* 0x000ee80000100800 */
[----:B0-----:R-:W3:Y:S01]  /*21930*/  LDL R11, [R1+0x18f0] ;  /* 0x0018f000010b7983 */ /* 0x001ee20000100800 */
[----:B------:R-:W-:-:S03]  /*21940*/  PRMT R13, RZ, 0x7610, R13 ;  /* 0x00007610ff0d7816 */ /* 0x000fc6000000000d */
[----:B--2---:R-:W-:Y:S04]  /*21950*/  STL [R1+0x242c], R20 ;  /* 0x00242c1401007387 */ /* 0x004fe80000100800 */
[----:B------:R-:W2:Y:S04]  /*21960*/  LDL R10, [R1+0x1970] ;  /* 0x00197000010a7983 */ /* 0x000ea80000100800 */
[----:B------:R-:W2:Y:S01]  /*21970*/  LDL R7, [R1+0x197c] ;  /* 0x00197c0001077983 */ /* 0x000ea20000100800 */
[----:B----4-:R-:W-:Y:S02]  /*21980*/  @!P1 IMAD.MOV.U32 R14, RZ, RZ, R3 ;  /* 0x000000ffff0e9224 */ /* 0x010fe400078e0003 */
[----:B------:R-:W-:Y:S01]  /*21990*/  @!P1 IMAD.MOV.U32 R15, RZ, RZ, R5 ;  /* 0x000000ffff0f9224 */ /* 0x000fe200078e0005 */
[----:B------:R-:W4:Y:S04]  /*219a0*/  LDL R2, [R1+0x1900] ;  /* 0x0019000001027983 */ /* 0x000f280000100800 */
[----:B------:R-:W4:Y:S04]  /*219b0*/  LDL R0, [R1+0x190c] ;  /* 0x00190c0001007983 */ /* 0x000f280000100800 */
[----:B------:R0:W4:Y:S04]  /*219c0*/  @!P1 LDG.E.U16 R13, desc[UR10][R14.64] ;  /* 0x0000000a0e0d9981 */ /* 0x000128000c1e1500 */
[----:B---3--:R-:W-:Y:S04]  /*219d0*/  STL [R1+0x2430], R12 ;  /* 0x0024300c01007387 */ /* 0x008fe80000100800 */
[----:B------:R-:W3:Y:S04]  /*219e0*/  LDL R6, [R1+0x1980] ;  /* 0x0019800001067983 */ /* 0x000ee80000100800 */
[----:B------:R-:W3:Y:S01]  /*219f0*/  LDL R5, [R1+0x198c] ;  /* 0x00198c0001057983 */ /* 0x000ee20000100800 */
[----:B------:R-:W-:Y:S01]  /*21a00*/  PRMT R17, RZ, 0x7610, R17 ;  /* 0x00007610ff117816 */ /* 0x000fe20000000011 */
[----:B0-----:R-:W-:Y:S01]  /*21a10*/  @!P1 IMAD.MOV.U32 R14, RZ, RZ, R4 ;  /* 0x000000ffff0e9224 */ /* 0x001fe200078e0004 */
[----:B------:R-:W-:Y:S01]  /*21a20*/  PRMT R19, RZ, 0x7610, R19 ;  /* 0x00007610ff137816 */ /* 0x000fe20000000013 */
[----:B------:R-:W3:Y:S01]  /*21a30*/  LDL R3, [R1+0x191c] ;  /* 0x00191c0001037983 */ /* 0x000ee20000100800 */
[----:B------:R-:W-:-:S05]  /*21a40*/  @!P1 IMAD.MOV.U32 R15, RZ, RZ, R11 ;  /* 0x000000ffff0f9224 */ /* 0x000fca00078e000b */
[----:B------:R2:W3:Y:S01]  /*21a50*/  @!P1 LDG.E.U16 R17, desc[UR10][R14.64] ;  /* 0x0000000a0e119981 */ /* 0x0004e2000c1e1500 */
[----:B------:R-:W-:Y:S02]  /*21a60*/  PRMT R21, RZ, 0x7610, R21 ;  /* 0x00007610ff157816 */ /* 0x000fe40000000015 */
[----:B------:R-:W-:Y:S01]  /*21a70*/  PRMT R22, RZ, 0x7610, R22 ;  /* 0x00007610ff167816 */ /* 0x000fe20000000016 */
[----:B--2---:R-:W-:Y:S02]  /*21a80*/  @!P1 IMAD.MOV.U32 R15, RZ, RZ, R10 ;  /* 0x000000ffff0f9224 */ /* 0x004fe400078e000a */
[----:B------:R-:W-:-:S05]  /*21a90*/  @!P1 IMAD.MOV.U32 R14, RZ, RZ, R7 ;  /* 0x000000ffff0e9224 */ /* 0x000fca00078e0007 */
[----:B------:R0:W2:Y:S04]  /*21aa0*/  @!P1 LDG.E.U16 R19, desc[UR10][R14.64] ;  /* 0x0000000a0e139981 */ /* 0x0000a8000c1e1500 */
[----:B----4-:R1:W-:Y:S04]  /*21ab0*/  STL [R1+0x2434], R13 ;  /* 0x0024340d01007387 */ /* 0x0103e80000100800 */
[----:B------:R-:W4:Y:S01]  /*21ac0*/  LDL R4, [R1+0x1910] ;  /* 0x0019100001047983 */ /* 0x000f220000100800 */
[----:B0-----:R-:W-:Y:S02]  /*21ad0*/  @!P1 IMAD.MOV.U32 R14, RZ, RZ, R0 ;  /* 0x000000ffff0e9224 */ /* 0x001fe400078e0000 */
[----:B------:R-:W-:-:S05]  /*21ae0*/  @!P1 IMAD.MOV.U32 R15, RZ, RZ, R2 ;  /* 0x000000ffff0f9224 */ /* 0x000fca00078e0002 */
[----:B------:R3:W4:Y:S02]  /*21af0*/  @!P1 LDG.E.U16 R21, desc[UR10][R14.64] ;  /* 0x0000000a0e159981 */ /* 0x000724000c1e1500 */
[----:B---3--:R-:W-:Y:S02]  /*21b00*/  @!P1 IMAD.MOV.U32 R14, RZ, RZ, R5 ;  /* 0x000000ffff0e9224 */ /* 0x008fe400078e0005 */
[----:B------:R-:W-:-:S05]  /*21b10*/  @!P1 IMAD.MOV.U32 R15, RZ, RZ, R6 ;  /* 0x000000ffff0f9224 */ /* 0x000fca00078e0006 */
[----:B------:R0:W3:Y:S04]  /*21b20*/  @!P1 LDG.E.U16 R22, desc[UR10][R14.64] ;  /* 0x0000000a0e169981 */ /* 0x0000e8000c1e1500 */
[----:B------:R1:W-:Y:S01]  /*21b30*/  STL [R1+0x2438], R17 ;  /* 0x0024381101007387 */ /* 0x0003e20000100800 */
[----:B------:R-:W-:Y:S01]  /*21b40*/  PRMT R23, RZ, 0x7610, R23 ;  /* 0x00007610ff177816 */ /* 0x000fe20000000017 */
[----:B0-----:R-:W-:Y:S02]  /*21b50*/  @!P1 IMAD.MOV.U32 R14, RZ, RZ, R3 ;  /* 0x000000ffff0e9224 */ /* 0x001fe400078e0003 */
[----:B--2---:R-:W-:Y:S04]  /*21b60*/  STL [R1+0x243c], R19 ;  /* 0x00243c1301007387 */ /* 0x004fe80000100800 */
[----:B------:R-:W2:Y:S04]  /*21b70*/  LDL R2, [R1+0x1990] ;  /* 0x0019900001027983 */ /* 0x000ea80000100800 */
[----:B------:R-:W2:Y:S01]  /*21b80*/  LDL R0, [R1+0x1998] ;  /* 0x0019980001007983 */ /* 0x000ea20000100800 */
[----:B----4-:R-:W-:-:S05]  /*21b90*/  @!P1 IMAD.MOV.U32 R15, RZ, RZ, R4 ;  /* 0x000000ffff0f9224 */ /* 0x010fca00078e0004 */
[----:B------:R2:W4:Y:S04]  /*21ba0*/  @!P1 LDG.E.U16 R23, desc[UR10][R14.64] ;  /* 0x0000000a0e179981 */ /* 0x000528000c1e1500 */
[----:B------:R-:W-:Y:S04]  /*21bb0*/  STL [R1+0x2440], R21 ;  /* 0x0024401501007387 */ /* 0x000fe80000100800 */
[----:B---3--:R-:W-:Y:S04]  /*21bc0*/  STL [R1+0x2444], R22 ;  /* 0x0024441601007387 */ /* 0x008fe80000100800 */
        /* <DEDUP_REMOVED lines=12> */
[----:B------:R-:W-:Y:S01]  /*21c90*/  PRMT R24, RZ, 0x7610, R24 ;  /* 0x00007610ff187816 */ /* 0x000fe20000000018 */
[----:B--2---:R-:W-:-:S02]  /*21ca0*/  @!P1 IMAD.MOV.U32 R15, RZ, RZ, R2 ;  /* 0x000000ffff0f9224 */ /* 0x004fc400078e0002 */
[----:B------:R-:W-:-:S05]  /*21cb0*/  @!P1 IMAD.MOV.U32 R14, RZ, RZ, R0 ;  /* 0x000000ffff0e9224 */ /* 0x000fca00078e0000 */
[----:B------:R0:W2:Y:S02]  /*21cc0*/  @!P1 LDG.E.U16 R24, desc[UR10][R14.64] ;  /* 0x0000000a0e189981 */ /* 0x0000a4000c1e1500 */
[----:B0-----:R-:W0:Y:S02]  /*21cd0*/  S2R R15, SR_TID.X ;  /* 0x00000000000f7919 */ /* 0x001e240000002100 */
[----:B----4-:R-:W-:Y:S04]  /*21ce0*/  STL [R1+0x2448], R23 ;  /* 0x0024481701007387 */ /* 0x010fe80000100800 */
[----:B------:R-:W4:Y:S04]  /*21cf0*/  LDL.LU R27, [R1+0x57c] ;  /* 0x00057c00011b7983 */ /* 0x000f280000300800 */
[----:B------:R-:W2:Y:S04]  /*21d00*/  LDL.LU R0, [R1+0x574] ;  /* 0x0005740001007983 */ /* 0x000ea80000300800 */
[----:B------:R-:W2:Y:S04]  /*21d10*/  LDL.LU R2, [R1+0x56c] ;  /* 0x00056c0001027983 */ /* 0x000ea80000300800 */
[----:B------:R-:W4:Y:S04]  /*21d20*/  LDL.LU R7, [R1+0x504] ;  /* 0x0005040001077983 */ /* 0x000f280000300800 */
[----:B------:R-:W2:Y:S01]  /*21d30*/  LDL.LU R6, [R1+0x4fc] ;  /* 0x0004fc0001067983 */ /* 0x000ea20000300800 */
[C---:B0-----:R-:W-:Y:S01]  /*21d40*/  IMAD.SHL.U32 R17, R15.reuse, 0x2, RZ ;  /* 0x000000020f117824 */ /* 0x041fe200078e00ff */
[----:B------:R-:W-:-:S04]  /*21d50*/  LOP3.LUT R28, R15, 0x7, RZ, 0xc0, !PT ;  /* 0x000000070f1c7812 */ /* 0x000fc800078ec0ff */
[----:B------:R-:W-:Y:S01]  /*21d60*/  LOP3.LUT R14, R17, 0x10, RZ, 0xc0, !PT ;  /* 0x00000010110e7812 */ /* 0x000fe200078ec0ff */
[----:B------:R-:W-:-:S03]  /*21d70*/  IMAD R18, R28, 0x210, RZ ;  /* 0x000002101c127824 */ /* 0x000fc600078e02ff */
[----:B------:R-:W-:-:S04]  /*21d80*/  LOP3.LUT R14, R14, 0x20, R15, 0xf8, !PT ;  /* 0x000000200e0e7812 */ /* 0x000fc800078ef80f */
[----:B------:R-:W-:Y:S02]  /*21d90*/  LOP3.LUT R14, R18, R14, RZ, 0x3c, !PT ;  /* 0x0000000e120e7212 */ /* 0x000fe400078e3cff */
[----:B------:R-:W2:Y:S04]  /*21da0*/  LDL.LU R18, [R1+0x4f4] ;  /* 0x0004f40001127983 */ /* 0x000ea80000300800 */
[----:B---3--:R0:W-:Y:S04]  /*21db0*/  STS.U16 [R8+UR4+0x6c80], R25 ;  /* 0x006c801908007988 */ /* 0x0081e80008000404 */
[----:B------:R1:W-:Y:S04]  /*21dc0*/  STS.U16 [R8+UR4+0x6d00], R3 ;  /* 0x006d000308007988 */ /* 0x0003e80008000404 */
[----:B------:R3:W-:Y:S04]  /*21dd0*/  STS.U16 [R8+UR4+0x6d80], R4 ;  /* 0x006d800408007988 */ /* 0x0007e80008000404 */
[----:B------:R3:W-:Y:S04]  /*21de0*/  STS.U16 [R8+UR4+0x7c00], R5 ;  /* 0x007c000508007988 */ /* 0x0007e80008000404 */
[----:B0-----:R-:W2:Y:S04]  /*21df0*/  LDL.LU R25, [R1+0x4ec] ;  /* 0x0004ec0001197983 */ /* 0x001ea80000300800 */
[----:B-1----:R-:W2:Y:S04]  /*21e00*/  LDL.LU R3, [R1+0x484] ;  /* 0x0004840001037983 */ /* 0x002ea80000300800 */
[----:B---3--:R-:W3:Y:S04]  /*21e10*/  LDL.LU R4, [R1+0x47c] ;  /* 0x00047c0001047983 */ /* 0x008ee80000300800 */
[----:B------:R-:W3:Y:S01]  /*21e20*/  LDL.LU R5, [R1+0x474] ;  /* 0x0004740001057983 */ /* 0x000ee20000300800 */
[----:B------:R-:W-:-:S02]  /*21e30*/  IMAD R28, R28, 0x110, RZ ;  /* 0x000001101c1c7824 */ /* 0x000fc400078e02ff */
[----:B------:R-:W-:-:S03]  /*21e40*/  IMAD.SHL.U32 R15, R15, 0x100, RZ ;  /* 0x000001000f0f7824 */ /* 0x000fc600078e00ff */
[----:B------:R-:W-:Y:S02]  /*21e50*/  LOP3.LUT R17, R28, 0x30, R17, 0x78, !PT ;  /* 0x000000301c117812 */ /* 0x000fe400078e7811 */
[----:B------:R-:W-:Y:S02]  /*21e60*/  LOP3.LUT R28, R14, 0x1000, R15, 0xf8, !PT ;  /* 0x000010000e1c7812 */ /* 0x000fe400078ef80f */
        /* <DEDUP_REMOVED lines=9> */
[----:B----4-:R0:W-:Y:S04]  /*21f00*/  STS.U16 [R8+UR4+0x8c00], R7 ;  /* 0x008c000708007988 */ /* 0x0101e80008000404 */
[----:B--2---:R1:W-:Y:S04]  /*21f10*/  STS.U16 [R8+UR4+0x8c80], R6 ;  /* 0x008c800608007988 */ /* 0x0043e80008000404 */
[----:B0-----:R-:W2:Y:S04]  /*21f20*/  LDL.LU R7, [R1+0x404] ;  /* 0x0004040001077983 */ /* 0x001ea80000300800 */
[----:B------:R-:W4:Y:S04]  /*21f30*/  LDL.LU R15, [R1+0x3fc] ;  /* 0x0003fc00010f7983 */ /* 0x000f280000300800 */
[----:B------:R-:W4:Y:S04]  /*21f40*/  LDL.LU R23, [R1+0x3f4] ;  /* 0x0003f40001177983 */ /* 0x000f280000300800 */
[----:B------:R-:W4:Y:S04]  /*21f50*/  LDL.LU R22, [R1+0x3ec] ;  /* 0x0003ec0001167983 */ /* 0x000f280000300800 */
[----:B------:R-:W4:Y:S04]  /*21f60*/  LDL.LU R21, [R1+0x384] ;  /* 0x0003840001157983 */ /* 0x000f280000300800 */
[----:B-1----:R-:W4:Y:S04]  /*21f70*/  LDL.LU R6, [R1+0x37c] ;  /* 0x00037c0001067983 */ /* 0x002f280000300800 */
        /* <DEDUP_REMOVED lines=13> */
[----:B0-----:R-:W4:Y:S04]  /*22050*/  LDL.LU R27, [R1+0xe4] ;  /* 0x0000e400011b7983 */ /* 0x001f280000300800 */
[----:B-1----:R-:W4:Y:S04]  /*22060*/  LDL.LU R0, [R1+0xdc] ;  /* 0x0000dc0001007983 */ /* 0x002f280000300800 */
[----:B---3--:R-:W3:Y:S04]  /*22070*/  LDL.LU R2, [R1+0xd4] ;  /* 0x0000d40001027983 */ /* 0x008ee80000300800 */
[----:B------:R0:W-:Y:S04]  /*22080*/  STS.U16 [R8+UR4+0x8d00], R18 ;  /* 0x008d001208007988 */ /* 0x0001e80008000404 */
[----:B0-----:R-:W3:Y:S04]  /*22090*/  LDL.LU R18, [R1+0xb8] ;  /* 0x0000b80001127983 */ /* 0x001ee80000300800 */
        /* <DEDUP_REMOVED lines=9> */
[----:B--2---:R0:W-:Y:S04]  /*22130*/  STS.U16 [R8+UR4+0xac00], R7 ;  /* 0x00ac000708007988 */ /* 0x0041e80008000404 */
[----:B----4-:R1:W-:Y:S04]  /*22140*/  STS.U16 [R8+UR4+0xbc80], R6 ;  /* 0x00bc800608007988 */ /* 0x0103e80008000404 */
[----:B0-----:R-:W2:Y:S04]  /*22150*/  LDL.LU R7, [R1+0x8b4] ;  /* 0x0008b40001077983 */ /* 0x001ea80000300800 */
[----:B-1----:R-:W4:Y:S04]  /*22160*/  LDL.LU R6, [R1+0x8b0] ;  /* 0x0008b00001067983 */ /* 0x002f280000300800 */
[----:B------:R0:W-:Y:S04]  /*22170*/  STS.U16 [R8+UR4+0xec80], R0 ;  /* 0x00ec800008007988 */ /* 0x0001e80008000404 */
[----:B---3--:R1:W-:Y:S04]  /*22180*/  STS.U16 [R8+UR4+0xed00], R2 ;  /* 0x00ed000208007988 */ /* 0x0083e80008000404 */
[----:B0-----:R-:W3:Y:S04]  /*22190*/  LDL.LU R0, [R1+0x8ac] ;  /* 0x0008ac0001007983 */ /* 0x001ee80000300800 */
[----:B-1----:R-:W3:Y:S04]  /*221a0*/  LDL.LU R2, [R1+0x8a8] ;  /* 0x0008a80001027983 */ /* 0x002ee80000300800 */
[----:B------:R0:W-:Y:S04]  /*221b0*/  STS.U16 [R8+UR4+0xed80], R18 ;  /* 0x00ed801208007988 */ /* 0x0001e80008000404 */
[----:B0-----:R-:W3:Y:S04]  /*221c0*/  LDL.LU R18, [R1+0x884] ;  /* 0x0008840001127983 */ /* 0x001ee80000300800 */
        /* <DEDUP_REMOVED lines=18> */
[----:B------:R0:W-:Y:S04]  /*222f0*/  STS.U16 [R8+UR4+0xfd80], R5 ;  /* 0x00fd800508007988 */ /* 0x0001e80008000404 */
[----:B0-----:R-:W3:Y:S04]  /*22300*/  LDL.LU R8, [R1+0x87c] ;  /* 0x00087c0001087983 */ /* 0x001ee80000300800 */
[----:B------:R-:W3:Y:S01]  /*22310*/  LDL.LU R3, [R1+0x874] ;  /* 0x0008740001037983 */ /* 0x000ee20000300800 */
[----:B------:R-:W0:Y:S03]  /*22320*/  S2R R9, SR_TID.X ;  /* 0x0000000000097919 */ /* 0x000e260000002100 */
        /* <DEDUP_REMOVED lines=18> */
[----:B0-----:R-:W-:-:S05]  /*22450*/  LOP3.LUT R9, R9, 0x3f, RZ, 0xc0, !PT ;  /* 0x0000003f09097812 */ /* 0x001fca00078ec0ff */
[----:B------:R-:W-:-:S05]  /*22460*/  IMAD.SHL.U32 R9, R9, 0x2, RZ ;  /* 0x0000000209097824 */ /* 0x000fca00078e00ff */
[----:B------:R-:W-:-:S05]  /*22470*/  LOP3.LUT R9, R9, 0x70, RZ, 0x3c, !PT ;  /* 0x0000007009097812 */ /* 0x000fca00078e3cff */
[----:B--2---:R0:W-:Y:S04]  /*22480*/  STS.U16 [R9+UR4+0xe00], R7 ;  /* 0x000e000709007988 */ /* 0x0041e80008000404 */
[----:B----4-:R1:W-:Y:S04]  /*22490*/  STS.U16 [R9+UR4+0xe80], R6 ;  /* 0x000e800609007988 */ /* 0x0103e80008000404 */
[----:B0-----:R-:W2:Y:S04]  /*224a0*/  LDL.LU R7, [R1+0x5dc] ;  /* 0x0005dc0001077983 */ /* 0x001ea80000300800 */
[----:B-1----:R-:W4:Y:S04]  /*224b0*/  LDL.LU R6, [R1+0x5d4] ;  /* 0x0005d40001067983 */ /* 0x002f280000300800 */
[----:B------:R-:W4:Y:S04]  /*224c0*/  LDL.LU R25, [R1+0x5cc] ;  /* 0x0005cc0001197983 */ /* 0x000f280000300800 */
[----:B---3--:R0:W-:Y:S04]  /*224d0*/  STS.U16 [R9+UR4+0xf00], R0 ;  /* 0x000f000009007988 */ /* 0x0081e80008000404 */
[----:B------:R1:W-:Y:S04]  /*224e0*/  STS.U16 [R9+UR4+0xf80], R2 ;  /* 0x000f800209007988 */ /* 0x0003e80008000404 */
[----:B0-----:R-:W3:Y:S04]  /*224f0*/  LDL.LU R0, [R1+0x564] ;  /* 0x0005640001007983 */ /* 0x001ee80000300800 */
[----:B-1----:R-:W3:Y:S04]  /*22500*/  LDL.LU R2, [R1+0x55c] ;  /* 0x00055c0001027983 */ /* 0x002ee80000300800 */
[----:B------:R0:W-:Y:S04]  /*22510*/  STS.U16 [R9+UR4+0x1e00], R18 ;  /* 0x001e001209007988 */ /* 0x0001e80008000404 */
[----:B0-----:R-:W3:Y:S04]  /*22520*/  LDL.LU R18, [R1+0x554] ;  /* 0x0005540001127983 */ /* 0x001ee80000300800 */
[----:B------:R0:W-:Y:S04]  /*22530*/  STS.U16 [R9+UR4+0x1f00], R3 ;  /* 0x001f000309007988 */ /* 0x0001e80008000404 */
[----:B0-----:R-:W3:Y:S04]  /*22540*/  LDL.LU R3, [R1+0x54c] ;  /* 0x00054c0001037983 */ /* 0x001ee80000300800 */
[----:B------:R0:W-:Y:S04]  /*22550*/  STS.U16 [R9+UR4+0x2f80], R4 ;  /* 0x002f800409007988 */ /* 0x0001e80008000404 */
[----:B------:R-:W-:Y:S04]  /*22560*/  STS.U16 [R9+UR4+0x2e80], R23 ;  /* 0x002e801709007988 */ /* 0x000fe80008000404 */
[----:B------:R-:W-:Y:S04]  /*22570*/  STS.U16 [R9+UR4+0x2f00], R22 ;  /* 0x002f001609007988 */ /* 0x000fe80008000404 */
[----:B------:R1:W-:Y:S04]  /*22580*/  STS.U16 [R9+UR4+0x6e00], R5 ;  /* 0x006e000509007988 */ /* 0x0003e80008000404 */
[----:B0-----:R-:W3:Y:S04]  /*22590*/  LDL.LU R4, [R1+0x4e4] ;  /* 0x0004e40001047983 */ /* 0x001ee80000300800 */
[----:B------:R-:W-:Y:S04]  /*225a0*/  STS.U16 [R9+UR4+0x3e00], R21 ;  /* 0x003e001509007988 */ /* 0x000fe80008000404 */
[----:B------:R-:W-:Y:S04]  /*225b0*/  STS.U16 [R9+UR4+0x3e80], R19 ;  /* 0x003e801309007988 */ /* 0x000fe80008000404 */
        /* <DEDUP_REMOVED lines=19> */
[----:B------:R-:W-:Y:S04]  /*226f0*/  STS.U16 [R9+UR4+0x6f80], R25 ;  /* 0x006f801909007988 */ /* 0x000fe80008000404 */
[----:B---3--:R-:W-:Y:S04]  /*22700*/  STS.U16 [R9+UR4+0x7e00], R0 ;  /* 0x007e000009007988 */ /* 0x008fe80008000404 */
[----:B------:R0:W-:Y:S04]  /*22710*/  STS.U16 [R9+UR4+0x7f00], R18 ;  /* 0x007f001209007988 */ /* 0x0001e80008000404 */
        /* <DEDUP_REMOVED lines=19> */
[----:B0-----:R-:W3:Y:S04]  /*22850*/  LDL.LU R2, [R1+0x170] ;  /* 0x0001700001027983 */ /* 0x001ee80000300800 */
[----:B-1----:R-:W3:Y:S04]  /*22860*/  LDL.LU R3, [R1+0x164] ;  /* 0x0001640001037983 */ /* 0x002ee80000300800 */
[----:B------:R-:W3:Y:S04]  /*22870*/  LDL.LU R8, [R1+0xb0] ;  /* 0x0000b00001087983 */ /* 0x000ee80000300800 */
[----:B------:R-:W3:Y:S04]  /*22880*/  LDL.LU R15, [R1+0xa8] ;  /* 0x0000a800010f7983 */ /* 0x000ee80000300800 */
[----:B------:R0:W-:Y:S04]  /*22890*/  STS.U16 [R9+UR4+0x8e00], R4 ;  /* 0x008e000409007988 */ /* 0x0001e80008000404 */
[----:B------:R1:W-:Y:S04]  /*228a0*/  STS.U16 [R9+UR4+0x8e80], R5 ;  /* 0x008e800509007988 */ /* 0x0003e80008000404 */
[----:B0-----:R-:W3:Y:S04]  /*228b0*/  LDL.LU R4, [R1+0xa0] ;  /* 0x0000a00001047983 */ /* 0x001ee80000300800 */
[----:B-1----:R-:W3:Y:S04]  /*228c0*/  LDL.LU R5, [R1+0x98] ;  /* 0x0000980001057983 */ /* 0x002ee80000300800 */
[----:B--2---:R0:W-:Y:S04]  /*228d0*/  STS.U16 [R9+UR4+0x8f00], R7 ;  /* 0x008f000709007988 */ /* 0x0041e80008000404 */
[----:B----4-:R1:W-:Y:S04]  /*228e0*/  STS.U16 [R9+UR4+0x8f80], R6 ;  /* 0x008f800609007988 */ /* 0x0103e80008000404 */
[----:B------:R2:W-:Y:S04]  /*228f0*/  STS.U16 [R9+UR4+0x9e00], R23 ;  /* 0x009e001709007988 */ /* 0x0005e80008000404 */
[----:B0-----:R-:W4:Y:S04]  /*22900*/  LDL.LU R7, [R1+0x40] ;  /* 0x0000400001077983 */ /* 0x001f280000300800 */
[----:B-1----:R-:W4:Y:S04]  /*22910*/  LDL.LU R6, [R1+0x3c] ;  /* 0x00003c0001067983 */ /* 0x002f280000300800 */
[----:B--2---:R-:W2:Y:S04]  /*22920*/  LDL.LU R23, [R1+0x2448] ;  /* 0x0024480001177983 */ /* 0x004ea80000300800 */
[----:B---3--:R0:W-:Y:S04]  /*22930*/  STS.U16 [R9+UR4+0x9e80], R18 ;  /* 0x009e801209007988 */ /* 0x0081e80008000404 */
[----:B------:R1:W-:Y:S04]  /*22940*/  STS.U16 [R9+UR4+0x9f00], R22 ;  /* 0x009f001609007988 */ /* 0x0003e80008000404 */
[----:B------:R3:W-:Y:S04]  /*22950*/  STS.U16 [R9+UR4+0x9f80], R21 ;  /* 0x009f801509007988 */ /* 0x0007e80008000404 */
[----:B------:R3:W-:Y:S04]  /*22960*/  STS.U16 [R9+UR4+0xae00], R19 ;  /* 0x00ae001309007988 */ /* 0x0007e80008000404 */
[----:B------:R3:W-:Y:S04]  /*22970*/  STS.U16 [R9+UR4+0xae80], R17 ;  /* 0x00ae801109007988 */ /* 0x0007e80008000404 */
[----:B------:R3:W-:Y:S04]  /*22980*/  STS.U16 [R9+UR4+0xaf00], R14 ;  /* 0x00af000e09007988 */ /* 0x0007e80008000404 */
[----:B0-----:R-:W2:Y:S04]  /*22990*/  LDL.LU R18, [R1+0x1c] ;  /* 0x00001c0001127983 */ /* 0x001ea80000300800 */
[----:B-1----:R-:W2:Y:S04]  /*229a0*/  LDL.LU R22, [R1+0x2444] ;  /* 0x0024440001167983 */ /* 0x002ea80000300800 */
[----:B---3--:R-:W3:Y:S04]  /*229b0*/  LDL.LU R21, [R1+0x2440] ;  /* 0x0024400001157983 */ /* 0x008ee80000300800 */
        /* <DEDUP_REMOVED lines=29> */
[----:B0-----:R-:W3:Y:S04]  /*22b90*/  LDL.LU R3, [R1+0x2404] ;  /* 0x0024040001037983 */ /* 0x001ee80000300800 */
[----:B-1----:R-:W2:Y:S04]  /*22ba0*/  LDL.LU R8, [R1+0x34] ;  /* 0x0000340001087983 */ /* 0x002ea80000300800 */
[----:B------:R0:W-:Y:S04]  /*22bb0*/  STS.U16 [R9+UR4+0xee80], R15 ;  /* 0x00ee800f09007988 */ /* 0x0001e80008000404 */
[----:B0-----:R-:W3:Y:S04]  /*22bc0*/  LDL.LU R15, [R1+0x2c] ;  /* 0x00002c00010f7983 */ /* 0x001ee80000300800 */
[----:B------:R0:W-:Y:S04]  /*22bd0*/  STS.U16 [R9+UR4+0xef00], R4 ;  /* 0x00ef000409007988 */ /* 0x0001e80008000404 */
[----:B------:R1:W-:Y:S04]  /*22be0*/  STS.U16 [R9+UR4+0xef80], R5 ;  /* 0x00ef800509007988 */ /* 0x0003e80008000404 */
[----:B0-----:R-:W3:Y:S04]  /*22bf0*/  LDL.LU R4, [R1+0x2400] ;  /* 0x0024000001047983 */ /* 0x001ee80000300800 */
[----:B-1----:R-:W3:Y:S04]  /*22c00*/  LDL.LU R5, [R1+0x23fc] ;  /* 0x0023fc0001057983 */ /* 0x002ee80000300800 */
[----:B----4-:R0:W-:Y:S04]  /*22c10*/  STS.U16 [R9+UR4+0xfe00], R7 ;  /* 0x00fe000709007988 */ /* 0x0101e80008000404 */
[----:B------:R1:W-:Y:S04]  /*22c20*/  STS.U16 [R9+UR4+0xfe80], R6 ;  /* 0x00fe800609007988 */ /* 0x0003e80008000404 */
[----:B0-----:R-:W4:Y:S04]  /*22c30*/  LDL.LU R7, [R1+0x23f8] ;  /* 0x0023f80001077983 */ /* 0x001f280000300800 */
[----:B-1----:R-:W4:Y:S04]  /*22c40*/  LDL.LU R6, [R1+0x23f4] ;  /* 0x0023f40001067983 */ /* 0x002f280000300800 */
[----:B--2---:R0:W-:Y:S02]  /*22c50*/  STS.U16 [R9+UR4+0xff00], R8 ;  /* 0x00ff000809007988 */ /* 0x0041e40008000404 */
[----:B0-----:R-:W0:Y:S02]  /*22c60*/  S2R R8, SR_TID.X ;  /* 0x0000000000087919 */ /* 0x001e240000002100 */
[----:B---3--:R-:W-:Y:S01]  /*22c70*/  STS.U16 [R9+UR4+0xff80], R15 ;  /* 0x00ff800f09007988 */ /* 0x008fe20008000404 */
[----:B0-----:R-:W-:-:S05]  /*22c80*/  LOP3.LUT R8, R8, 0x3f, RZ, 0xc0, !PT ;  /* 0x0000003f08087812 */ /* 0x001fca00078ec0ff */
[----:B------:R-:W-:-:S05]  /*22c90*/  IMAD.SHL.U32 R8, R8, 0x2, RZ ;  /* 0x0000000208087824 */ /* 0x000fca00078e00ff */
[----:B------:R0:W-:Y:S04]  /*22ca0*/  STS.U16 [R8+UR4+0x10000], R18 ;  /* 0x0100001208007988 */ /* 0x0001e80008000404 */
[----:B0-----:R-:W2:Y:S01]  /*22cb0*/  LDL.LU R18, [R1+0x23f0] ;  /* 0x0023f00001127983 */ /* 0x001ea20000300800 */
[----:B------:R-:W-:-:S03]  /*22cc0*/  LOP3.LUT R15, R8, 0x10, RZ, 0x3c, !PT ;  /* 0x00000010080f7812 */ /* 0x000fc600078e3cff */
[----:B------:R-:W-:Y:S04]  /*22cd0*/  STS.U16 [R8+UR4+0x10080], R25 ;  /* 0x0100801908007988 */ /* 0x000fe80008000404 */
[----:B------:R-:W-:Y:S04]  /*22ce0*/  STS.U16 [R8+UR4+0x10880], R16 ;  /* 0x0108801008007988 */ /* 0x000fe80008000404 */
[----:B--2---:R0:W-:Y:S04]  /*22cf0*/  STS.U16 [R8+UR4+0x10800], R18 ;  /* 0x0108001208007988 */ /* 0x0041e80008000404 */
[----:B------:R1:W-:Y:S04]  /*22d00*/  STS.U16 [R15+UR4+0x10180], R27 ;  /* 0x0101801b0f007988 */ /* 0x0003e80008000404 */
[----:B------:R2:W-:Y:S04]  /*22d10*/  STS.U16 [R15+UR4+0x10980], R10 ;  /* 0x0109800a0f007988 */ /* 0x0005e80008000404 */
[----:B------:R-:W-:Y:S04]  /*22d20*/  STS.U16 [R15+UR4+0x10100], R14 ;  /* 0x0101000e0f007988 */ /* 0x000fe80008000404 */
[----:B----4-:R3:W-:Y:S04]  /*22d30*/  STS.U16 [R15+UR4+0x10900], R6 ;  /* 0x010900060f007988 */ /* 0x0107e80008000404 */
[----:B0-----:R-:W4:Y:S04]  /*22d40*/  LDL.LU R18, [R1] ;  /* 0x0000000001127983 */ /* 0x001f280000300800 */
[----:B------:R-:W4:Y:S04]  /*22d50*/  LDL.LU R25, [R1+0x23ec] ;  /* 0x0023ec0001197983 */ /* 0x000f280000300800 */
[----:B------:R-:W4:Y:S04]  /*22d60*/  LDL.LU R16, [R1+0xc] ;  /* 0x00000c0001107983 */ /* 0x000f280000300800 */
[----:B-1----:R-:W4:Y:S04]  /*22d70*/  LDL.LU R27, [R1+0x23e8] ;  /* 0x0023e800011b7983 */ /* 0x002f280000300800 */
[----:B--2---:R-:W2:Y:S04]  /*22d80*/  LDL.LU R10, [R1+0x14] ;  /* 0x00001400010a7983 */ /* 0x004ea80000300800 */
[----:B---3--:R-:W3:Y:S01]  /*22d90*/  LDL.LU R15, [R1+0x10] ;  /* 0x00001000010f7983 */ /* 0x008ee20000300800 */
[----:B------:R-:W-:-:S02]  /*22da0*/  LOP3.LUT R14, R8, 0x20, RZ, 0x3c, !PT ;  /* 0x00000020080e7812 */ /* 0x000fc400078e3cff */
[----:B------:R-:W-:-:S03]  /*22db0*/  LOP3.LUT R6, R8, 0x30, RZ, 0x3c, !PT ;  /* 0x0000003008067812 */ /* 0x000fc600078e3cff */
[----:B------:R0:W-:Y:S04]  /*22dc0*/  STS.U16 [R14+UR4+0x10a00], R7 ;  /* 0x010a00070e007988 */ /* 0x0001e80008000404 */
[----:B------:R-:W-:Y:S04]  /*22dd0*/  STS.U16 [R14+UR4+0x10280], R29 ;  /* 0x0102801d0e007988 */ /* 0x000fe80008000404 */
[----:B------:R-:W-:Y:S01]  /*22de0*/  STS.U16 [R14+UR4+0x10a80], R11 ;  /* 0x010a800b0e007988 */ /* 0x000fe20008000404 */
[----:B------:R-:W1:Y:S01]  /*22df0*/  S2UR UR6, SR_CgaCtaId ;  /* 0x00000000000679c3 */ /* 0x000e620000008800 */
[----:B0-----:R-:W-:Y:S01]  /*22e00*/  LOP3.LUT R7, R8, 0x40, RZ, 0x3c, !PT ;  /* 0x0000004008077812 */ /* 0x001fe200078e3cff */
[----:B------:R-:W-:-:S02]  /*22e10*/  UMOV UR5, 0x400 ;  /* 0x0000040000057882 */ /* 0x000fc40000000000 */
[----:B-1----:R-:W-:Y:S01]  /*22e20*/  ULEA UR5, UR6, UR5, 0x18 ;  /* 0x0000000506057291 */ /* 0x002fe2000f8ec03f */
[----:B--2---:R-:W-:Y:S04]  /*22e30*/  STS.U16 [R14+UR4+0x10200], R10 ;  /* 0x0102000a0e007988 */ /* 0x004fe80008000404 */
[----:B---3--:R-:W-:Y:S04]  /*22e40*/  STS.U16 [R6+UR4+0x10300], R15 ;  /* 0x0103000f06007988 */ /* 0x008fe80008000404 */
[----:B------:R-:W-:Y:S04]  /*22e50*/  STS.U16 [R6+UR4+0x10380], R26 ;  /* 0x0103801a06007988 */ /* 0x000fe80008000404 */
[----:B------:R0:W-:Y:S04]  /*22e60*/  STS.U16 [R6+UR4+0x10b00], R5 ;  /* 0x010b000506007988 */ /* 0x0001e80008000404 */
[----:B------:R-:W-:Y:S04]  /*22e70*/  STS.U16 [R6+UR4+0x10b80], R12 ;  /* 0x010b800c06007988 */ /* 0x000fe80008000404 */
[----:B------:R1:W-:Y:S04]  /*22e80*/  STS.U16 [R7+UR4+0x10c00], R4 ;  /* 0x010c000407007988 */ /* 0x0003e80008000404 */
[----:B----4-:R-:W-:Y:S04]  /*22e90*/  STS.U16 [R7+UR4+0x10400], R16 ;  /* 0x0104001007007988 */ /* 0x010fe80008000404 */
[----:B------:R-:W-:Y:S04]  /*22ea0*/  STS.U16 [R7+UR4+0x10480], R20 ;  /* 0x0104801407007988 */ /* 0x000fe80008000404 */
[----:B------:R-:W-:Y:S01]  /*22eb0*/  STS.U16 [R7+UR4+0x10c80], R13 ;  /* 0x010c800d07007988 */ /* 0x000fe20008000404 */
[----:B0-----:R-:W-:-:S02]  /*22ec0*/  LOP3.LUT R5, R8, 0x50, RZ, 0x3c, !PT ;  /* 0x0000005008057812 */ /* 0x001fc400078e3cff */
[----:B-1----:R-:W-:-:S03]  /*22ed0*/  LOP3.LUT R4, R8, 0x60, RZ, 0x3c, !PT ;  /* 0x0000006008047812 */ /* 0x002fc600078e3cff */
[----:B------:R0:W-:Y:S04]  /*22ee0*/  STS.U16 [R5+UR4+0x10500], R18 ;  /* 0x0105001205007988 */ /* 0x0001e80008000404 */
[----:B------:R-:W-:Y:S04]  /*22ef0*/  STS.U16 [R5+UR4+0x10580], R17 ;  /* 0x0105801105007988 */ /* 0x000fe80008000404 */
[----:B------:R-:W-:Y:S04]  /*22f00*/  STS.U16 [R5+UR4+0x10d00], R3 ;  /* 0x010d000305007988 */ /* 0x000fe80008000404 */
[----:B------:R-:W-:Y:S04]  /*22f10*/  STS.U16 [R5+UR4+0x10d80], R19 ;  /* 0x010d801305007988 */ /* 0x000fe80008000404 */
[----:B------:R-:W-:Y:S04]  /*22f20*/  STS.U16 [R4+UR4+0x10600], R27 ;  /* 0x0106001b04007988 */ /* 0x000fe80008000404 */
[----:B------:R-:W-:Y:S04]  /*22f30*/  STS.U16 [R4+UR4+0x10680], R21 ;  /* 0x0106801504007988 */ /* 0x000fe80008000404 */
[----:B------:R1:W-:Y:S04]  /*22f40*/  STS.U16 [R4+UR4+0x10e00], R2 ;  /* 0x010e000204007988 */ /* 0x0003e80008000404 */
[----:B------:R-:W-:Y:S04]  /*22f50*/  STS.U16 [R4+UR4+0x10e80], R22 ;  /* 0x010e801604007988 */ /* 0x000fe80008000404 */
[----:B------:R-:W-:Y:S04]  /*22f60*/  STS.U16 [R9+UR4+0x10700], R25 ;  /* 0x0107001909007988 */ /* 0x000fe80008000404 */
[----:B------:R-:W-:Y:S04]  /*22f70*/  STS.U16 [R9+UR4+0x10780], R23 ;  /* 0x0107801709007988 */ /* 0x000fe80008000404 */
[----:B------:R-:W-:Y:S04]  /*22f80*/  STS.U16 [R9+UR4+0x10f00], R0 ;  /* 0x010f000009007988 */ /* 0x000fe80008000404 */
[----:B------:R-:W-:Y:S01]  /*22f90*/  STS.U16 [R9+UR4+0x10f80], R24 ;  /* 0x010f801809007988 */ /* 0x000fe20008000404 */
[----:B------:R-:W-:Y:S06]  /*22fa0*/  BAR.SYNC.DEFER_BLOCKING 0x0 ;  /* 0x0000000000007b1d */ /* 0x000fec0000010000 */
[----:B0-----:R-:W0:Y:S01]  /*22fb0*/  S2R R18, SR_TID.X ;  /* 0x0000000000127919 */ /* 0x001e220000002100 */
[----:B-1----:R-:W1:Y:S01]  /*22fc0*/  S2R R2, SR_TID.X ;  /* 0x0000000000027919 */ /* 0x002e620000002100 */
[----:B------:R-:W2:Y:S04]  /*22fd0*/  LDSM.16.MT88.4 R4, [R28+UR5] ;  /* 0x000000051c04783b */ /* 0x000ea80008004200 */
[----:B------:R-:W3:Y:S01]  /*22fe0*/  LDSM.16.MT88.4 R12, [R28+UR5+0x80] ;  /* 0x000080051c0c783b */ /* 0x000ee20008004200 */
[----:B-1----:R-:W-:Y:S01]  /*22ff0*/  LOP3.LUT R2, R2, 0x7, RZ, 0xc0, !PT ;  /* 0x0000000702027812 */ /* 0x002fe200078ec0ff */
[----:B0-----:R-:W-:-:S04]  /*23000*/  IMAD.SHL.U32 R18, R18, 0x2, RZ ;  /* 0x0000000212127824 */ /* 0x001fc800078e00ff */
[----:B------:R-:W-:-:S05]  /*23010*/  IMAD R2, R2, 0x110, RZ ;  /* 0x0000011002027824 */ /* 0x000fca00078e02ff */
[----:B------:R-:W-:-:S05]  /*23020*/  LOP3.LUT R2, R2, 0x30, R18, 0x78, !PT ;  /* 0x0000003002027812 */ /* 0x000fca00078e7812 */
[----:B------:R-:W-:Y:S01]  /*23030*/  LDSM.16.M88.4 R8, [R2+UR5+0x10800] ;  /* 0x010800050208783b */ /* 0x000fe20008000200 */
[----:B--2---:R-:W-:Y:S02]  /*23040*/  IMAD.MOV.U32 R26, RZ, RZ, R4 ;  /* 0x000000ffff1a7224 */ /* 0x004fe400078e0004 */
[----:B------:R-:W-:Y:S02]  /*23050*/  IMAD.MOV.U32 R25, RZ, RZ, R5 ;  /* 0x000000ffff197224 */ /* 0x000fe400078e0005 */
[----:B------:R-:W-:Y:S02]  /*23060*/  IMAD.MOV.U32 R24, RZ, RZ, R6 ;  /* 0x000000ffff187224 */ /* 0x000fe400078e0006 */
[----:B------:R-:W-:Y:S02]  /*23070*/  IMAD.MOV.U32 R3, RZ, RZ, R7 ;  /* 0x000000ffff037224 */ /* 0x000fe400078e0007 */
[----:B------:R-:W0:Y:S01]  /*23080*/  LDSM.16.M88.4 R4, [R2+UR5+0x10000] ;  /* 0x010000050204783b */ /* 0x000e220008000200 */
[----:B---3--:R-:W-:-:S03]  /*23090*/  IMAD.MOV.U32 R0, RZ, RZ, R15 ;  /* 0x000000ffff007224 */ /* 0x008fc600078e000f */
[----:B0-----:R-:W-:Y:S04]  /*230a0*/  STL [R1+0x2300], R6 ;  /* 0x0023000601007387 */ /* 0x001fe80000100800 */
[----:B------:R0:W-:Y:S04]  /*230b0*/  STL [R1+0x22fc], R7 ;  /* 0x0022fc0701007387 */ /* 0x0001e80000100800 */
[----:B------:R-:W-:Y:S04]  /*230c0*/  STL.64 [R1+0x23e0], R4 ;  /* 0x0023e00401007387 */ /* 0x000fe80000100a00 */
[----:B------:R-:W-:Y:S04]  /*230d0*/  STL [R1+0x22f8], R11 ;  /* 0x0022f80b01007387 */ /* 0x000fe80000100800 */
[----:B------:R-:W-:Y:S04]  /*230e0*/  STL [R1+0x23d8], R10 ;  /* 0x0023d80a01007387 */ /* 0x000fe80000100800 */
[----:B------:R1:W-:Y:S01]  /*230f0*/  STL.64 [R1+0x23d0], R8 ;  /* 0x0023d00801007387 */ /* 0x0003e20000100a00 */
[----:B0-----:R-:W-:-:S02]  /*23100*/  IMAD.MOV.U32 R7, RZ, RZ, R14 ;  /* 0x000000ffff077224 */ /* 0x001fc400078e000e */
[----:B-1----:R-:W-:Y:S02]  /*23110*/  IMAD.MOV.U32 R9, RZ, RZ, R12 ;  /* 0x000000ffff097224 */ /* 0x002fe400078e000c */
[----:B------:R-:W-:Y:S02]  /*23120*/  IMAD.MOV.U32 R8, RZ, RZ, R13 ;  /* 0x000000ffff087224 */ /* 0x000fe400078e000d */
[----:B------:R-:W0:Y:S04]  /*23130*/  LDSM.16.MT88.4 R12, [R28+UR5+0x100] ;  /* 0x000100051c0c783b */ /* 0x000e280008004200 */
[----:B------:R1:W-:Y:S01]  /*23140*/  STL [R1+0x22b0], R2 ;  /* 0x0022b00201007387 */ /* 0x0003e20000100800 */
[----:B0-----:R-:W-:Y:S02]  /*23150*/  IMAD.MOV.U32 R6, RZ, RZ, R12 ;  /* 0x000000ffff067224 */ /* 0x001fe400078e000c */
[----:B------:R-:W-:-:S02]  /*23160*/  IMAD.MOV.U32 R5, RZ, RZ, R13 ;  /* 0x000000ffff057224 */ /* 0x000fc400078e000d */
[----:B------:R-:W-:Y:S02]  /*23170*/  IMAD.MOV.U32 R4, RZ, RZ, R14 ;  /* 0x000000ffff047224 */ /* 0x000fe400078e000e */
[----:B-1----:R-:W-:Y:S02]  /*23180*/  IMAD.MOV.U32 R2, RZ, RZ, R15 ;  /* 0x000000ffff027224 */ /* 0x002fe400078e000f */
[----:B------:R-:W0:Y:S04]  /*23190*/  LDSM.16.MT88.4 R12, [R28+UR5+0x180] ;  /* 0x000180051c0c783b */ /* 0x000e280008004200 */
[----:B0-----:R0:W-:Y:S02]  /*231a0*/  STL.64 [R1+0x23a8], R14 ;  /* 0x0023a80e01007387 */ /* 0x0011e40000100a00 */
[----:B0-----:R-:W-:Y:S01]  /*231b0*/  IMAD.MOV.U32 R15, RZ, RZ, R0 ;  /* 0x000000ffff0f7224 */ /* 0x001fe200078e0000 */
[----:B------:R-:W-:-:S05]  /*231c0*/  LOP3.LUT R0, R28, 0x40, RZ, 0x3c, !PT ;  /* 0x000000401c007812 */ /* 0x000fca00078e3cff */
[----:B------:R-:W0:Y:S04]  /*231d0*/  LDSM.16.MT88.4 R16, [R0+UR5] ;  /* 0x000000050010783b */ /* 0x000e280008004200 */
[----:B------:R1:W-:Y:S04]  /*231e0*/  STL.64 [R1+0x23a0], R12 ;  /* 0x0023a00c01007387 */ /* 0x0003e80000100a00 */
[----:B------:R-:W2:Y:S01]  /*231f0*/  LDSM.16.MT88.4 R20, [R0+UR5+0x80] ;  /* 0x000080050014783b */ /* 0x000ea20008004200 */
[----:B-1----:R-:W-:Y:S02]  /*23200*/  IMAD.MOV.U32 R12, RZ, RZ, R9 ;  /* 0x000000ffff0c7224 */ /* 0x002fe400078e0009 */
[----:B------:R-:W-:Y:S01]  /*23210*/  IMAD.MOV.U32 R13, RZ, RZ, R8 ;  /* 0x000000ffff0d7224 */ /* 0x000fe200078e0008 */
[----:B0-----:R0:W-:Y:S04]  /*23220*/  STL.64 [R1+0x2388], R18 ;  /* 0x0023881201007387 */ /* 0x0011e80000100a00 */
[----:B------:R1:W-:Y:S04]  /*23230*/  STL.64 [R1+0x2380], R16 ;  /* 0x0023801001007387 */ /* 0x0003e80000100a00 */
[----:B------:R-:W3:Y:S04]  /*23240*/  LDL.LU.64 R8, [R1+0x320] ;  /* 0x0003200001087983 */ /* 0x000ee80000300a00 */
[----:B------:R-:W3:Y:S01]  /*23250*/  LDL.LU.64 R10, [R1+0x328] ;  /* 0x00032800010a7983 */ /* 0x000ee20000300a00 */
[----:B0-----:R-:W-:-:S02]  /*23260*/  IMAD.MOV.U32 R18, RZ, RZ, R4 ;  /* 0x000000ffff127224 */ /* 0x001fc400078e0004 */
[----:B------:R-:W-:Y:S02]  /*23270*/  IMAD.MOV.U32 R19, RZ, RZ, R2 ;  /* 0x000000ffff137224 */ /* 0x000fe400078e0002 */
[----:B-1----:R-:W-:Y:S02]  /*23280*/  IMAD.MOV.U32 R16, RZ, RZ, R6 ;  /* 0x000000ffff107224 */ /* 0x002fe400078e0006 */
[----:B------:R-:W-:Y:S01]  /*23290*/  IMAD.MOV.U32 R17, RZ, RZ, R5 ;  /* 0x000000ffff117224 */ /* 0x000fe200078e0005 */
[----:B------:R-:W-:Y:S04]  /*232a0*/  STL.64 [R1+0x23b8], R18 ;  /* 0x0023b81201007387 */ /* 0x000fe80000100a00 */
[----:B------:R0:W-:Y:S04]  /*232b0*/  STL.64 [R1+0x23b0], R16 ;  /* 0x0023b01001007387 */ /* 0x0001e80000100a00 */
[----:B0-----:R-:W4:Y:S04]  /*232c0*/  LDL.LU.64 R16, [R1+0x2a0] ;  /* 0x0002a00001107983 */ /* 0x001f280000300a00 */
[----:B------:R-:W2:Y:S01]  /*232d0*/  LDL.LU.64 R18, [R1+0x2a8] ;  /* 0x0002a80001127983 */ /* 0x000ea20000300a00 */
[----:B------:R-:W-:-:S03]  /*232e0*/  IMAD.MOV.U32 R14, RZ, RZ, R7 ;  /* 0x000000ffff0e7224 */ /* 0x000fc600078e0007 */
[----:B------:R-:W-:Y:S04]  /*232f0*/  LDSM.16.MT88.4 R4, [R0+UR5+0x180] ;  /* 0x000180050004783b */ /* 0x000fe80008004200 */
[----:B--2---:R-:W-:Y:S04]  /*23300*/  STL.64 [R1+0x23c8], R18 ;  /* 0x0023c81201007387 */ /* 0x004fe80000100a00 */
[----:B----4-:R0:W-:Y:S04]  /*23310*/  STL.64 [R1+0x23c0], R16 ;  /* 0x0023c01001007387 */ /* 0x0101e80000100a00 */
[----:B0-----:R-:W2:Y:S04]  /*23320*/  LDL.LU.64 R16, [R1+0x310] ;  /* 0x0003100001107983 */ /* 0x001ea80000300a00 */
[----:B------:R-:W2:Y:S04]  /*23330*/  LDL.LU.64 R18, [R1+0x318] ;  /* 0x0003180001127983 */ /* 0x000ea80000300a00 */
[----:B------:R0:W-:Y:S04]  /*23340*/  STL.64 [R1+0x2368], R22 ;  /* 0x0023681601007387 */ /* 0x0001e80000100a00 */
[----:B------:R1:W-:Y:S01]  /*23350*/  STL.64 [R1+0x2360], R20 ;  /* 0x0023601401007387 */ /* 0x0003e20000100a00 */
[----:B0-----:R-:W-:-:S02]  /*23360*/  IMAD.MOV.U32 R22, RZ, RZ, R24 ;  /* 0x000000ffff167224 */ /* 0x001fc400078e0018 */
[----:B-1----:R-:W-:Y:S02]  /*23370*/  IMAD.MOV.U32 R20, RZ, RZ, R26 ;  /* 0x000000ffff147224 */ /* 0x002fe400078e001a */
[----:B------:R-:W-:Y:S02]  /*23380*/  IMAD.MOV.U32 R21, RZ, RZ, R25 ;  /* 0x000000ffff157224 */ /* 0x000fe400078e0019 */
[----:B------:R-:W0:Y:S04]  /*23390*/  LDSM.16.MT88.4 R24, [R0+UR5+0x100] ;  /* 0x000100050018783b */ /* 0x000e280008004200 */
[----:B0-----:R-:W-:Y:S04]  /*233a0*/  STL.64 [R1+0x2348], R26 ;  /* 0x0023481a01007387 */ /* 0x001fe80000100a00 */
[----:B------:R0:W-:Y:S04]  /*233b0*/  STL.64 [R1+0x2340], R24 ;  /* 0x0023401801007387 */ /* 0x0001e80000100a00 */
[----:B0-----:R-:W4:Y:S04]  /*233c0*/  LDL.LU.64 R24, [R1+0x2b0] ;  /* 0x0002b00001187983 */ /* 0x001f280000300a00 */
[----:B------:R-:W4:Y:S04]  /*233d0*/  LDL.LU.64 R26, [R1+0x2b8] ;  /* 0x0002b800011a7983 */ /* 0x000f280000300a00 */
[----:B------:R0:W-:Y:S04]  /*233e0*/  STL.64 [R1+0x30], R4 ;  /* 0x0000300401007387 */ /* 0x0001e80000100a00 */
[----:B------:R-:W-:Y:S04]  /*233f0*/  STL.64 [R1+0x38], R6 ;  /* 0x0000380601007387 */ /* 0x000fe80000100a00 */
[----:B0-----:R-:W3:Y:S01]  /*23400*/  LDL.LU.64 R4, [R1+0x23e0] ;  /* 0x0023e00001047983 */ /* 0x001ee20000300a00 */
[----:B------:R-:W-:-:S03]  /*23410*/  IMAD.MOV.U32 R23, RZ, RZ, R3 ;  /* 0x000000ffff177224 */ /* 0x000fc600078e0003 */
[----:B------:R-:W-:Y:S04]  /*23420*/  STL [R1+0x2318], R0 ;  /* 0x0023180001007387 */ /* 0x000fe80000100800 */
[----:B---3--:R-:W-:-:S15]  /*23430*/  HMMA.16816.F32.BF16 R8, R20, R4, R8 ;  /* 0x000000041408723c */ /* 0x008fde0000041808 */
[----:B------:R-:W-:-:S08]  /*23440*/  NOP ;  /* 0x0000000000007918 */ /* 0x000fd00000000000 */
[----:B------:R-:W-:Y:S04]  /*23450*/  STL.64 [R1+0xb0], R8 ;  /* 0x0000b00801007387 */ /* 0x000fe80000100a00 */
[----:B------:R0:W-:Y:S04]  /*23460*/  STL.64 [R1+0xb8], R10 ;  /* 0x0000b80a01007387 */ /* 0x0001e80000100a00 */
[----:B0-----:R-:W3:Y:S04]  /*23470*/  LDL.LU R10, [R1+0x23d8] ;  /* 0x0023d800010a7983 */ /* 0x001ee80000300800 */
[----:B------:R-:W4:Y:S01]  /*23480*/  LDL.LU.64 R8, [R1+0x23d0] ;  /* 0x0023d00001087983 */ /* 0x000f220000300a00 */
[----:B--2---:R-:W-:Y:S06]  /*23490*/  HMMA.16816.F32.BF16 R16, R12, R4, R16 ;  /* 0x000000040c10723c */ /* 0x004fec0000041810 */
[----:B----4-:R-:W-:-:S15]  /*234a0*/  HMMA.16816.F32.BF16 R20, R20, R8, R24 ;  /* 0x000000081414723c */ /* 0x010fde0000041818 */
[----:B------:R-:W-:-:S08]  /*234b0*/  NOP ;  /* 0x0000000000007918 */ /* 0x000fd00000000000 */
[----:B------:R-:W-:Y:S04]  /*234c0*/  STL.64 [R1+0x60], R20 ;  /* 0x0000601401007387 */ /* 0x000fe80000100a00 */
[----:B------:R-:W-:Y:S01]  /*234d0*/  STL [R1+0x68], R22 ;  /* 0x0000681601007387 */ /* 0x000fe20000100800 */
[----:B------:R-:W-:-:S03]  /*234e0*/  IMAD.MOV.U32 R0, RZ, RZ, R23 ;  /* 0x000000ffff007224 */ /* 0x000fc600078e0017 */
[----:B------:R-:W2:Y:S04]  /*234f0*/  LDL.LU.64 R24, [R1+0x2f0] ;  /* 0x0002f00001187983 */ /* 0x000ea80000300a00 */
[----:B------:R-:W0:Y:S04]  /*23500*/  LDSM.16.MT88.4 R20, [R28+UR5+0x2000] ;  /* 0x002000051c14783b */ /* 0x000e280008004200 */
[----:B------:R-:W2:Y:S04]  /*23510*/  LDL.LU.64 R26, [R1+0x2f8] ;  /* 0x0002f800011a7983 */ /* 0x000ea80000300a00 */
[----:B------:R-:W-:Y:S04]  /*23520*/  STL [R1+0x231c], R0 ;  /* 0x00231c0001007387 */ /* 0x000fe80000100800 */
[----:B0-----:R0:W-:Y:S04]  /*23530*/  STL.64 [R1+0x20], R20 ;  /* 0x0000201401007387 */ /* 0x0011e80000100a00 */
[----:B------:R1:W-:Y:S04]  /*23540*/  STL.64 [R1+0x28], R22 ;  /* 0x0000281601007387 */ /* 0x0003e80000100a00 */
[----:B0-----:R-:W4:Y:S04]  /*23550*/  LDL.LU.64 R20, [R1+0x280] ;  /* 0x0002800001147983 */ /* 0x001f280000300a00 */
[----:B-1----:R-:W4:Y:S04]  /*23560*/  LDL.LU.64 R22, [R1+0x288] ;  /* 0x0002880001167983 */ /* 0x002f280000300a00 */
[----:B------:R-:W-:Y:S04]  /*23570*/  STL.64 [R1+0xa0], R16 ;  /* 0x0000a01001007387 */ /* 0x000fe80000100a00 */
[----:B------:R0:W-:Y:S04]  /*23580*/  STL.64 [R1+0xa8], R18 ;  /* 0x0000a81201007387 */ /* 0x0001e80000100a00 */
[----:B0-----:R-:W3:Y:S04]  /*23590*/  LDL.LU.64 R18, [R1+0x23c8] ;  /* 0x0023c80001127983 */ /* 0x001ee80000300a00 */
[----:B------:R-:W3:Y:S02]  /*235a0*/  LDL.LU.64 R16, [R1+0x23c0] ;  /* 0x0023c00001107983 */ /* 0x000ee40000300a00 */
[----:B---3--:R-:W-:Y:S02]  /*235b0*/  HMMA.16816.F32.BF16 R12, R12, R8, R16 ;  /* 0x000000080c0c723c */ /* 0x008fe40000041810 */
[----:B------:R-:W2:Y:S04]  /*235c0*/  LDL.LU.64 R18, [R1+0x23b8] ;  /* 0x0023b80001127983 */ /* 0x000ea80000300a00 */
[----:B------:R-:W2:-:S15]  /*235d0*/  LDL.LU.64 R16, [R1+0x23b0] ;  /* 0x0023b00001107983 */ /* 0x000e9e0000300a00 */
[----:B------:R-:W-:-:S03]  /*235e0*/  NOP ;  /* 0x0000000000007918 */ /* 0x000fc60000000000 */
[----:B------:R-:W-:Y:S02]  /*235f0*/  IMAD.MOV.U32 R6, RZ, RZ, R12 ;  /* 0x000000ffff067224 */ /* 0x000fe400078e000c */
[----:B------:R-:W-:Y:S02]  /*23600*/  IMAD.MOV.U32 R7, RZ, RZ, R13 ;  /* 0x000000ffff077224 */ /* 0x000fe400078e000d */
[----:B------:R-:W-:Y:S02]  /*23610*/  IMAD.MOV.U32 R11, RZ, RZ, R14 ;  /* 0x000000ffff0b7224 */ /* 0x000fe400078e000e */
[----:B------:R-:W-:Y:S02]  /*23620*/  IMAD.MOV.U32 R3, RZ, RZ, R15 ;  /* 0x000000ffff037224 */ /* 0x000fe400078e000f */
[----:B------:R-:W0:Y:S04]  /*23630*/  LDSM.16.MT88.4 R12, [R28+UR5+0x2080] ;  /* 0x002080051c0c783b */ /* 0x000e280008004200 */
[----:B------:R-:W-:Y:S04]  /*23640*/  STL [R1+0x2328], R3 ;  /* 0x0023280301007387 */ /* 0x000fe80000100800 */
[----:B------:R-:W-:Y:S04]  /*23650*/  STL [R1+0x2324], R7 ;  /* 0x0023240701007387 */ /* 0x000fe80000100800 */
[----:B------:R-:W-:Y:S01]  /*23660*/  STL [R1+0x2320], R6 ;  /* 0x0023200601007387 */ /* 0x000fe20000100800 */
[----:B0-----:R-:W-:-:S03]  /*23670*/  IMAD.MOV.U32 R0, RZ, RZ, R14 ;  /* 0x000000ffff007224 */ /* 0x001fc600078e000e */
[----:B------:R-:W-:Y:S04]  /*23680*/  STL.64 [R1+0x50], R12 ;  /* 0x0000500c01007387 */ /* 0x000fe80000100a00 */
[----:B------:R0:W-:Y:S04]  /*23690*/  STL [R1+0x5c], R15 ;  /* 0x00005c0f01007387 */ /* 0x0001e80000100800 */
[----:B0-----:R-:W3:Y:S04]  /*236a0*/  LDL.LU.64 R14, [R1+0x23a8] ;  /* 0x0023a800010e7983 */ /* 0x001ee80000300a00 */
[----:B------:R-:W3:Y:S04]  /*236b0*/  LDL.LU.64 R12, [R1+0x23a0] ;  /* 0x0023a000010c7983 */ /* 0x000ee80000300a00 */
[----:B------:R0:W-:Y:S01]  /*236c0*/  STL [R1+0x232c], R0 ;  /* 0x00232c0001007387 */ /* 0x0001e20000100800 */
[C---:B--2---:R-:W-:Y:S06]  /*236d0*/  HMMA.16816.F32.BF16 R24, R16.reuse, R4, R24 ;  /* 0x000000041018723c */ /* 0x044fec0000041818 */
[----:B----4-:R-:W-:-:S15]  /*236e0*/  HMMA.16816.F32.BF16 R16, R16, R8, R20 ;  /* 0x000000081010723c */ /* 0x010fde0000041814 */
[----:B------:R-:W-:-:S02]  /*236f0*/  NOP ;  /* 0x0000000000007918 */ /* 0x000fc40000000000 */
[----:B------:R-:W-:Y:S06]  /*23700*/  STL [R1+0xc0], R24 ;  /* 0x0000c01801007387 */ /* 0x000fec0000100800 */
[----:B------:R-:W-:Y:S04]  /*23710*/  STL.64 [R1+0x80], R16 ;  /* 0x0000801001007387 */ /* 0x000fe80000100a00 */
[----:B------:R-:W-:Y:S04]  /*23720*/  STL [R1+0x88], R18 ;  /* 0x0000881201007387 */ /* 0x000fe80000100800 */
[----:B------:R-:W-:Y:S04]  /*23730*/  STL.64 [R1+0x2398], R10 ;  /* 0x0023980a01007387 */ /* 0x000fe80000100a00 */
[----:B------:R1:W-:Y:S01]  /*23740*/  STL.64 [R1+0x2390], R8 ;  /* 0x0023900801007387 */ /* 0x0003e20000100a00 */
[----:B0-----:R-:W-:-:S03]  /*23750*/  IMAD.MOV.U32 R0, RZ, RZ, R19 ;  /* 0x000000ffff007224 */ /* 0x001fc600078e0013 */
[----:B-1----:R-:W3:Y:S04]  /*23760*/  LDL.LU.64 R8, [R1+0x2d0] ;  /* 0x0002d00001087983 */ /* 0x002ee80000300a00 */
[----:B------:R-:W3:Y:S04]  /*23770*/  LDL.LU.64 R10, [R1+0x2d8] ;  /* 0x0002d800010a7983 */ /* 0x000ee80000300a00 */
[----:B------:R-:W2:Y:S04]  /*23780*/  LDL.LU.64 R16, [R1+0x270] ;  /* 0x0002700001107983 */ /* 0x000ea80000300a00 */
[----:B------:R-:W2:Y:S04]  /*23790*/  LDL.LU.64 R18, [R1+0x278] ;  /* 0x0002780001127983 */ /* 0x000ea80000300a00 */
[----:B------:R-:W4:Y:S04]  /*237a0*/  LDL.LU.64 R20, [R1+0x290] ;  /* 0x0002900001147983 */ /* 0x000f280000300a00 */
[----:B------:R-:W3:Y:S01]  /*237b0*/  LDL.LU.64 R22, [R1+0x298] ;  /* 0x0002980001167983 */ /* 0x000ee20000300a00 */
[----:B------:R-:W-:-:S02]  /*237c0*/  IMAD.MOV.U32 R3, RZ, RZ, R25 ;  /* 0x000000ffff037224 */ /* 0x000fc400078e0019 */
[----:B------:R-:W-:Y:S02]  /*237d0*/  IMAD.MOV.U32 R7, RZ, RZ, R26 ;  /* 0x000000ffff077224 */ /* 0x000fe400078e001a */
[----:B------:R-:W-:Y:S01]  /*237e0*/  IMAD.MOV.U32 R6, RZ, RZ, R27 ;  /* 0x000000ffff067224 */ /* 0x000fe200078e001b */
[----:B---3--:R-:W-:Y:S04]  /*237f0*/  STL.64 [R1+0x2378], R22 ;  /* 0x0023781601007387 */ /* 0x008fe80000100a00 */
[----:B----4-:R0:W-:Y:S04]  /*23800*/  STL.64 [R1+0x2370], R20 ;  /* 0x0023701401007387 */ /* 0x0101e80000100a00 */
[----:B0-----:R-:W3:Y:S04]  /*23810*/  LDL.LU.64 R20, [R1+0x300] ;  /* 0x0003000001147983 */ /* 0x001ee80000300a00 */
[----:B------:R-:W3:Y:S04]  /*23820*/  LDL.LU.64 R22, [R1+0x308] ;  /* 0x0003080001167983 */ /* 0x000ee80000300a00 */
[----:B------:R-:W4:Y:S04]  /*23830*/  LDL.LU.64 R24, [R1+0x110] ;  /* 0x0001100001187983 */ /* 0x000f280000300a00 */
[----:B------:R-:W2:Y:S01]  /*23840*/  LDL.LU.64 R26, [R1+0x118] ;  /* 0x00011800011a7983 */ /* 0x000ea20000300a00 */
[----:B------:R-:W-:Y:S03]  /*23850*/  HMMA.16816.F32.BF16 R8, R12, R4, R8 ;  /* 0x000000040c08723c */ /* 0x000fe60000041808 */
[----:B--2---:R-:W-:Y:S04]  /*23860*/  STL.64 [R1+0x2358], R26 ;  /* 0x0023581a01007387 */ /* 0x004fe80000100a00 */
[----:B----4-:R0:W-:Y:S04]  /*23870*/  STL.64 [R1+0x2350], R24 ;  /* 0x0023501801007387 */ /* 0x0101e80000100a00 */
[----:B0-----:R-:W2:Y:S04]  /*23880*/  LDL.LU.64 R24, [R1+0x2e0] ;  /* 0x0002e00001187983 */ /* 0x001ea80000300a00 */
[----:B------:R-:W2:Y:S08]  /*23890*/  LDL.LU.64 R26, [R1+0x2e8] ;  /* 0x0002e800011a7983 */ /* 0x000eb00000300a00 */
[----:B------:R-:W-:Y:S04]  /*238a0*/  STL.64 [R1+0x70], R8 ;  /* 0x0000700801007387 */ /* 0x000fe80000100a00 */
[----:B------:R-:W-:Y:S04]  /*238b0*/  STL.64 [R1+0x78], R10 ;  /* 0x0000780a01007387 */ /* 0x000fe80000100a00 */
[----:B------:R-:W0:Y:S04]  /*238c0*/  LDSM.16.MT88.4 R8, [R28+UR5+0x2100] ;  /* 0x002100051c08783b */ /* 0x000e280008004200 */
[----:B0-----:R-:W-:Y:S04]  /*238d0*/  STL.64 [R1+0x10], R8 ;  /* 0x0000100801007387 */ /* 0x001fe80000100a00 */
[----:B------:R0:W-:Y:S01]  /*238e0*/  STL [R1+0x18], R10 ;  /* 0x0000180a01007387 */ /* 0x0001e20000100800 */
[----:B------:R-:W-:-:S03]  /*238f0*/  IMAD.MOV.U32 R2, RZ, RZ, R11 ;  /* 0x000000ffff027224 */ /* 0x000fc600078e000b */
[----:B0-----:R-:W4:Y:S04]  /*23900*/  LDL.LU.64 R10, [R1+0x2398] ;  /* 0x00239800010a7983 */ /* 0x001f280000300a00 */
[----:B------:R-:W3:Y:S02]  /*23910*/  LDL.LU.64 R8, [R1+0x2390] ;  /* 0x0023900001087983 */ /* 0x000ee40000300a00 */
[----:B---3--:R-:W-:Y:S02]  /*23920*/  HMMA.16816.F32.BF16 R16, R12, R8, R16 ;  /* 0x000000080c10723c */ /* 0x008fe40000041810 */
[----:B------:R-:W3:Y:S04]  /*23930*/  LDL.LU.64 R12, [R1+0x150] ;  /* 0x00015000010c7983 */ /* 0x000ee80000300a00 */
[----:B------:R-:W2:-:S15]  /*23940*/  LDL.LU.64 R14, [R1+0x158] ;  /* 0x00015800010e7983 */ /* 0x000e9e0000300a00 */
[----:B------:R-:W-:-:S02]  /*23950*/  NOP ;  /* 0x0000000000007918 */ /* 0x000fc40000000000 */
[----:B------:R-:W-:Y:S04]  /*23960*/  STL.64 [R1+0xd0], R16 ;  /* 0x0000d01001007387 */ /* 0x000fe80000100a00 */
[----:B------:R-:W-:Y:S04]  /*23970*/  STL.64 [R1+0xd8], R18 ;  /* 0x0000d81201007387 */ /* 0x000fe80000100a00 */
[----:B------:R-:W0:Y:S04]  /*23980*/  LDSM.16.MT88.4 R16, [R28+UR5+0x2180] ;  /* 0x002180051c10783b */ /* 0x000e280008004200 */
[----:B--2---:R-:W-:Y:S04]  /*23990*/  STL.64 [R1+0x2338], R14 ;  /* 0x0023380e01007387 */ /* 0x004fe80000100a00 */
[----:B---3--:R1:W-:Y:S04]  /*239a0*/  STL.64 [R1+0x2330], R12 ;  /* 0x0023300c01007387 */ /* 0x0083e80000100a00 */
[----:B-1----:R-:W2:Y:S04]  /*239b0*/  LDL.LU.64 R12, [R1+0x2c0] ;  /* 0x0002c000010c7983 */ /* 0x002ea80000300a00 */
[----:B------:R-:W2:Y:S04]  /*239c0*/  LDL.LU.64 R14, [R1+0x2c8] ;  /* 0x0002c800010e7983 */ /* 0x000ea80000300a00 */
[----:B0-----:R-:W-:Y:S04]  /*239d0*/  STL.64 [R1+0x40], R16 ;  /* 0x0000401001007387 */ /* 0x001fe80000100a00 */
[----:B------:R0:W-:Y:S04]  /*239e0*/  STL.64 [R1+0x48], R18 ;  /* 0x0000481201007387 */ /* 0x0001e80000100a00 */
[----:B0-----:R-:W3:Y:S04]  /*239f0*/  LDL.LU.64 R18, [R1+0x2388] ;  /* 0x0023880001127983 */ /* 0x001ee80000300a00 */
[----:B------:R-:W3:Y:S02]  /*23a00*/  LDL.LU.64 R16, [R1+0x2380] ;  /* 0x0023800001107983 */ /* 0x000ee40000300a00 */
[----:B---3--:R-:W-:-:S15]  /*23a10*/  HMMA.16816.F32.BF16 R20, R16, R4, R20 ;  /* 0x000000041014723c */ /* 0x008fde0000041814 */
[----:B------:R-:W-:-:S08]  /*23a20*/  NOP ;  /* 0x0000000000007918 */ /* 0x000fd00000000000 */
[----:B------:R-:W-:Y:S04]  /*23a30*/  STL.64 [R1+0xf0], R20 ;  /* 0x0000f01401007387 */ /* 0x000fe80000100a00 */
[----:B------:R0:W-:Y:S04]  /*23a40*/  STL.64 [R1+0xf8], R22 ;  /* 0x0000f81601007387 */ /* 0x0001e80000100a00 */
[----:B0-----:R-:W3:Y:S04]  /*23a50*/  LDL.LU.64 R22, [R1+0x2378] ;  /* 0x0023780001167983 */ /* 0x001ee80000300a00 */
[----:B------:R-:W3:Y:S02]  /*23a60*/  LDL.LU.64 R20, [R1+0x2370] ;  /* 0x0023700001147983 */ /* 0x000ee40000300a00 */
[----:B---3--:R-:W-:Y:S02]  /*23a70*/  HMMA.16816.F32.BF16 R16, R16, R8, R20 ;  /* 0x000000081010723c */ /* 0x008fe40000041814 */
[----:B------:R-:W3:Y:S04]  /*23a80*/  LDL.LU.64 R22, [R1+0x2368] ;  /* 0x0023680001167983 */ /* 0x000ee80000300a00 */
[----:B------:R-:W3:-:S15]  /*23a90*/  LDL.LU.64 R20, [R1+0x2360] ;  /* 0x0023600001147983 */ /* 0x000ede0000300a00 */
[----:B------:R-:W-:-:S02]  /*23aa0*/  NOP ;  /* 0x0000000000007918 */ /* 0x000fc40000000000 */
[----:B------:R0:W-:Y:S04]  /*23ab0*/  STL.64 [R1+0xe0], R16 ;  /* 0x0000e01001007387 */ /* 0x0001e80000100a00 */
[----:B------:R1:W-:Y:S04]  /*23ac0*/  STL.64 [R1+0xe8], R18 ;  /* 0x0000e81201007387 */ /* 0x0003e80000100a00 */
[----:B0-----:R-:W4:Y:S04]  /*23ad0*/  LDL.LU.64 R16, [R1+0x30] ;  /* 0x0000300001107983 */ /* 0x001f280000300a00 */
[----:B-1----:R-:W4:Y:S01]  /*23ae0*/  LDL.LU.64 R18, [R1+0x38] ;  /* 0x0000380001127983 */ /* 0x002f220000300a00 */
[----:B---3--:R-:W-:-:S15]  /*23af0*/  HMMA.16816.F32.BF16 R24, R20, R4, R24 ;  /* 0x000000041418723c */ /* 0x008fde0000041818 */
[----:B------:R-:W-:-:S08]  /*23b00*/  NOP ;  /* 0x0000000000007918 */ /* 0x000fd00000000000 */
[----:B------:R-:W-:Y:S04]  /*23b10*/  STL.64 [R1+0x100], R24 ;  /* 0x0001001801007387 */ /* 0x000fe80000100a00 */
[----:B------:R0:W-:Y:S04]  /*23b20*/  STL.64 [R1+0x108], R26 ;  /* 0x0001081a01007387 */ /* 0x0001e80000100a00 */
[----:B0-----:R-:W3:Y:S04]  /*23b30*/  LDL.LU.64 R26, [R1+0x2358] ;  /* 0x00235800011a7983 */ /* 0x001ee80000300a00 */
[----:B------:R-:W3:Y:S02]  /*23b40*/  LDL.LU.64 R24, [R1+0x2350] ;  /* 0x0023500001187983 */ /* 0x000ee40000300a00 */
[----:B---3--:R-:W-:Y:S02]  /*23b50*/  HMMA.16816.F32.BF16 R20, R20, R8, R24 ;  /* 0x000000081414723c */ /* 0x008fe40000041818 */
[----:B------:R-:W2:Y:S04]  /*23b60*/  LDL.LU.64 R26, [R1+0x2348] ;  /* 0x00234800011a7983 */ /* 0x000ea80000300a00 */
[----:B------:R-:W2:-:S15]  /*23b70*/  LDL.LU.64 R24, [R1+0x2340] ;  /* 0x0023400001187983 */ /* 0x000e9e0000300a00 */
[----:B------:R-:W-:-:S02]  /*23b80*/  NOP ;  /* 0x0000000000007918 */ /* 0x000fc40000000000 */
[----:B------:R0:W-:Y:S04]  /*23b90*/  STL.64 [R1+0x110], R20 ;  /* 0x0001101401007387 */ /* 0x0001e80000100a00 */
[----:B------:R1:W-:Y:S01]  /*23ba0*/  STL [R1+0x118], R22 ;  /* 0x0001181601007387 */ /* 0x0003e20000100800 */
[----:B------:R-:W-:-:S03]  /*23bb0*/  IMAD.MOV.U32 R29, RZ, RZ, R23 ;  /* 0x000000ffff1d7224 */ /* 0x000fc600078e0017 */
[----:B0-----:R-:W3:Y:S04]  /*23bc0*/  LDL.LU.64 R20, [R1+0x130] ;  /* 0x0001300001147983 */ /* 0x001ee80000300a00 */
[----:B-1----:R-:W3:Y:S01]  /*23bd0*/  LDL.LU.64 R22, [R1+0x138] ;  /* 0x0001380001167983 */ /* 0x002ee20000300a00 */
[----:B--2---:R-:W-:-:S15]  /*23be0*/  HMMA.16816.F32.BF16 R12, R24, R4, R12 ;  /* 0x00000004180c723c */ /* 0x004fde000004180c */
[----:B------:R-:W-:-:S08]  /*23bf0*/  NOP ;  /* 0x0000000000007918 */ /* 0x000fd00000000000 */
[----:B------:R-:W-:Y:S04]  /*23c00*/  STL.64 [R1+0x140], R12 ;  /* 0x0001400c01007387 */ /* 0x000fe80000100a00 */
[----:B------:R0:W-:Y:S04]  /*23c10*/  STL.64 [R1+0x148], R14 ;  /* 0x0001480e01007387 */ /* 0x0001e80000100a00 */
[----:B0-----:R-:W2:Y:S04]  /*23c20*/  LDL.LU.64 R14, [R1+0x2338] ;  /* 0x00233800010e7983 */ /* 0x001ea80000300a00 */
[----:B------:R-:W2:Y:S01]  /*23c30*/  LDL.LU.64 R12, [R1+0x2330] ;  /* 0x00233000010c7983 */ /* 0x000ea20000300a00 */
[----:B---3--:R-:W-:Y:S03]  /*23c40*/  HMMA.16816.F32.BF16 R20, R24, R8, R20 ;  /* 0x000000081814723c */ /* 0x008fe60000041814 */
[----:B----4-:R-:W-:Y:S04]  /*23c50*/  STL.64 [R1+0x2310], R10 ;  /* 0x0023100a01007387 */ /* 0x010fe80000100a00 */
[----:B------:R-:W-:-:S15]  /*23c60*/  STL.64 [R1+0x2308], R8 ;  /* 0x0023080801007387 */ /* 0x000fde0000100a00 */
[----:B------:R-:W-:-:S01]  /*23c70*/  NOP ;  /* 0x0000000000007918 */ /* 0x000fc20000000000 */
[----:B------:R-:W-:Y:S04]  /*23c80*/  STL.64 [R1+0x130], R20 ;  /* 0x0001301401007387 */ /* 0x000fe80000100a00 */
[----:B------:R-:W-:Y:S01]  /*23c90*/  STL.64 [R1+0x138], R22 ;  /* 0x0001381601007387 */ /* 0x000fe20000100a00 */
[----:B--2---:R-:W-:-:S15]  /*23ca0*/  HMMA.16816.F32.BF16 R12, R16, R4, R12 ;  /* 0x00000004100c723c */ /* 0x004fde000004180c */
[----:B------:R-:W-:-:S08]  /*23cb0*/  NOP ;  /* 0x0000000000007918 */ /* 0x000fd00000000000 */
[----:B------:R-:W-:Y:S04]  /*23cc0*/  STL.64 [R1+0x160], R12 ;  /* 0x0001600c01007387 */ /* 0x000fe80000100a00 */
[----:B------:R-:W2:Y:S04]  /*23cd0*/  LDL.LU.64 R24, [R1+0x40] ;  /* 0x0000400001187983 */ /* 0x000ea80000300a00 */
[----:B------:R-:W3:Y:S01]  /*23ce0*/  LDL.LU.64 R26, [R1+0x48] ;  /* 0x00004800011a7983 */ /* 0x000ee20000300a00 */
[----:B------:R-:W-:Y:S02]  /*23cf0*/  IMAD.MOV.U32 R5, RZ, RZ, R14 ;  /* 0x000000ffff057224 */ /* 0x000fe400078e000e */
[----:B------:R-:W-:Y:S01]  /*23d00*/  IMAD.MOV.U32 R4, RZ, RZ, R15 ;  /* 0x000000ffff047224 */ /* 0x000fe200078e000f */
[----:B---3--:R-:W-:Y:S04]  /*23d10*/  STL.64 [R1+0x2278], R26 ;  /* 0x0022781a01007387 */ /* 0x008fe80000100a00 */
[----:B--2---:R0:W-:Y:S04]  /*23d20*/  STL.64 [R1+0x2270], R24 ;  /* 0x0022701801007387 */ /* 0x0041e80000100a00 */
[----:B0-----:R-:W2:Y:S04]  /*23d30*/  LDL.LU R24, [R1+0x80] ;  /* 0x0000800001187983 */ /* 0x001ea80000300800 */
[----:B------:R-:W2:Y:S04]  /*23d40*/  LDL.LU R25, [R1+0x84] ;  /* 0x0000840001197983 */ /* 0x000ea80000300800 */
[----:B------:R-:W3:Y:S01]  /*23d50*/  LDL.LU R26, [R1+0x88] ;  /* 0x00008800011a7983 */ /* 0x000ee20000300800 */
[----:B------:R-:W-:-:S03]  /*23d60*/  IMAD.MOV.U32 R27, RZ, RZ, R0 ;  /* 0x000000ffff1b7224 */ /* 0x000fc600078e0000 */
[----:B------:R-:W4:Y:S04]  /*23d70*/  LDL.LU R0, [R1+0x232c] ;  /* 0x00232c0001007983 */ /* 0x000f280000300800 */
[----:B------:R-:W2:Y:S04]  /*23d80*/  LDL.LU R12, [R1+0x20] ;  /* 0x00002000010c7983 */ /* 0x000ea80000300800 */
[----:B------:R-:W2:Y:S04]  /*23d90*/  LDL.LU R13, [R1+0x24] ;  /* 0x00002400010d7983 */ /* 0x000ea80000300800 */
[----:B------:R-:W3:Y:S04]  /*23da0*/  LDL.LU R14, [R1+0x28] ;  /* 0x00002800010e7983 */ /* 0x000ee80000300800 */
[----:B------:R-:W3:Y:S04]  /*23db0*/  LDL.LU R15, [R1+0x2c] ;  /* 0x00002c00010f7983 */ /* 0x000ee80000300800 */
[----:B---3--:R-:W-:Y:S04]  /*23dc0*/  STL.64 [R1+0x22e0], R14 ;  /* 0x0022e00e01007387 */ /* 0x008fe80000100a00 */
[----:B--2---:R-:W-:Y:S04]  /*23dd0*/  STL.64 [R1+0x22d8], R12 ;  /* 0x0022d80c01007387 */ /* 0x004fe80000100a00 */
[----:B------:R-:W-:Y:S04]  /*23de0*/  STL.64 [R1+0x2288], R26 ;  /* 0x0022881a01007387 */ /* 0x000fe80000100a00 */
[----:B------:R0:W-:Y:S04]  /*23df0*/  STL.64 [R1+0x2280], R24 ;  /* 0x0022801801007387 */ /* 0x0001e80000100a00 */
[----:B0-----:R-:W2:Y:S01]  /*23e00*/  LDL.LU R24, [R1+0xc0] ;  /* 0x0000c00001187983 */ /* 0x001ea20000300800 */
[----:B------:R-:W-:-:S02]  /*23e10*/  IMAD.MOV.U32 R26, RZ, RZ, R7 ;  /* 0x000000ffff1a7224 */ /* 0x000fc400078e0007 */
[----:B------:R-:W-:Y:S02]  /*23e20*/  IMAD.MOV.U32 R27, RZ, RZ, R6 ;  /* 0x000000ffff1b7224 */ /* 0x000fe400078e0006 */
[----:B------:R-:W-:Y:S02]  /*23e30*/  IMAD.MOV.U32 R25, RZ, RZ, R3 ;  /* 0x000000ffff197224 */ /* 0x000fe400078e0003 */
[----:B------:R-:W3:Y:S04]  /*23e40*/  LDL.LU R3, [R1+0x2328] ;  /* 0x0023280001037983 */ /* 0x000ee80000300800 */
[----:B------:R-:W3:Y:S04]  /*23e50*/  LDL.LU R7, [R1+0x2324] ;  /* 0x0023240001077983 */ /* 0x000ee80000300800 */
[----:B------:R-:W3:Y:S04]  /*23e60*/  LDL.LU R6, [R1+0x2320] ;  /* 0x0023200001067983 */ /* 0x000ee80000300800 */
[----:B------:R4:W-:Y:S02]  /*23e70*/  STL.64 [R1+0x2298], R26 ;  /* 0x0022981a01007387 */ /* 0x0009e40000100a00 */
[----:B----4-:R-:W-:-:S02]  /*23e80*/  IMAD.MOV.U32 R26, RZ, RZ, R0 ;  /* 0x000000ffff1a7224 */ /* 0x010fc400078e0000 */
[----:B--2---:R0:W-:Y:S04]  /*23e90*/  STL.64 [R1+0x2290], R24 ;  /* 0x0022901801007387 */ /* 0x0041e80000100a00 */
[----:B0-----:R-:W2:Y:S04]  /*23ea0*/  LDL.LU R24, [R1+0x50] ;  /* 0x0000500001187983 */ /* 0x001ea80000300800 */
[----:B------:R-:W2:Y:S04]  /*23eb0*/  LDL.LU R25, [R1+0x54] ;  /* 0x0000540001197983 */ /* 0x000ea80000300800 */
[----:B------:R-:W4:Y:S04]  /*23ec0*/  LDL.LU R0, [R1+0x231c] ;  /* 0x00231c0001007983 */ /* 0x000f280000300800 */
[----:B------:R-:W3:Y:S04]  /*23ed0*/  LDL.LU R27, [R1+0x5c] ;  /* 0x00005c00011b7983 */ /* 0x000ee80000300800 */
[----:B---3--:R-:W-:Y:S04]  /*23ee0*/  STL.64 [R1+0x22c0], R26 ;  /* 0x0022c01a01007387 */ /* 0x008fe80000100a00 */
[----:B--2---:R0:W-:Y:S04]  /*23ef0*/  STL.64 [R1+0x22b8], R24 ;  /* 0x0022b81801007387 */ /* 0x0041e80000100a00 */
[----:B0-----:R-:W2:Y:S04]  /*23f00*/  LDL.LU R24, [R1+0x60] ;  /* 0x0000600001187983 */ /* 0x001ea80000300800 */
[----:B------:R-:W2:Y:S04]  /*23f10*/  LDL.LU R25, [R1+0x64] ;  /* 0x0000640001197983 */ /* 0x000ea80000300800 */
[----:B------:R-:W3:Y:S01]  /*23f20*/  LDL.LU R26, [R1+0x68] ;  /* 0x00006800011a7983 */ /* 0x000ee20000300800 */
[----:B----4-:R-:W-:-:S03]  /*23f30*/  IMAD.MOV.U32 R27, RZ, RZ, R0 ;  /* 0x000000ffff1b7224 */ /* 0x010fc600078e0000 */
[----:B------:R-:W4:Y:S01]  /*23f40*/  LDL.LU R0, [R1+0x2318] ;  /* 0x0023180001007983 */ /* 0x000f220000300800 */
[----:B------:R-:W-:Y:S02]  /*23f50*/  IMAD.MOV.U32 R11, RZ, RZ, R16 ;  /* 0x000000ffff0b7224 */ /* 0x000fe400078e0010 */
[----:B------:R-:W-:Y:S02]  /*23f60*/  IMAD.MOV.U32 R10, RZ, RZ, R17 ;  /* 0x000000ffff0a7224 */ /* 0x000fe400078e0011 */
[----:B------:R-:W-:Y:S02]  /*23f70*/  IMAD.MOV.U32 R9, RZ, RZ, R18 ;  /* 0x000000ffff097224 */ /* 0x000fe400078e0012 */
[----:B------:R-:W-:Y:S02]  /*23f80*/  IMAD.MOV.U32 R8, RZ, RZ, R19 ;  /* 0x000000ffff087224 */ /* 0x000fe400078e0013 */
[----:B------:R-:W-:Y:S02]  /*23f90*/  IMAD.MOV.U32 R12, RZ, RZ, R11 ;  /* 0x000000ffff0c7224 */ /* 0x000fe400078e000b */
[----:B------:R-:W-:-:S02]  /*23fa0*/  IMAD.MOV.U32 R13, RZ, RZ, R10 ;  /* 0x000000ffff0d7224 */ /* 0x000fc400078e000a */
[----:B------:R-:W-:Y:S02]  /*23fb0*/  IMAD.MOV.U32 R14, RZ, RZ, R9 ;  /* 0x000000ffff0e7224 */ /* 0x000fe400078e0009 */
[----:B------:R-:W-:Y:S01]  /*23fc0*/  IMAD.MOV.U32 R15, RZ, RZ, R8 ;  /* 0x000000ffff0f7224 */ /* 0x000fe200078e0008 */
[----:B---3--:R-:W-:Y:S04]  /*23fd0*/  STL.64 [R1+0x22d0], R26 ;  /* 0x0022d01a01007387 */ /* 0x008fe80000100a00 */
[----:B--2---:R0:W-:Y:S04]  /*23fe0*/  STL.64 [R1+0x22c8], R24 ;  /* 0x0022c81801007387 */ /* 0x0041e80000100a00 */
[----:B----4-:R-:W1:Y:S04]  /*23ff0*/  LDSM.16.MT88.4 R8, [R0+UR5+0x2000] ;  /* 0x002000050008783b */ /* 0x010e680008004200 */
[----:B0-----:R-:W2:Y:S04]  /*24000*/  LDL.LU R24, [R1+0xb0] ;  /* 0x0000b00001187983 */ /* 0x001ea80000300800 */
[----:B------:R-:W2:Y:S04]  /*24010*/  LDL.LU R25, [R1+0xb4] ;  /* 0x0000b40001197983 */ /* 0x000ea80000300800 */
[----:B------:R-:W3:Y:S04]  /*24020*/  LDL.LU R26, [R1+0xb8] ;  /* 0x0000b800011a7983 */ /* 0x000ee80000300800 */
[----:B------:R-:W3:Y:S01]  /*24030*/  LDL.LU R27, [R1+0xbc] ;  /* 0x0000bc00011b7983 */ /* 0x000ee20000300800 */
[----:B-1----:R-:W-:-:S02]  /*24040*/  IMAD.MOV.U32 R21, RZ, RZ, R10 ;  /* 0x000000ffff157224 */ /* 0x002fc400078e000a */
[----:B------:R-:W-:Y:S02]  /*24050*/  IMAD.MOV.U32 R20, RZ, RZ, R11 ;  /* 0x000000ffff147224 */ /* 0x000fe400078e000b */
[----:B------:R-:W-:Y:S02]  /*24060*/  IMAD.MOV.U32 R23, RZ, RZ, R8 ;  /* 0x000000ffff177224 */ /* 0x000fe400078e0008 */
[----:B------:R-:W-:Y:S01]  /*24070*/  IMAD.MOV.U32 R22, RZ, RZ, R9 ;  /* 0x000000ffff167224 */ /* 0x000fe200078e0009 */
[----:B---3--:R-:W-:Y:S04]  /*24080*/  STL.64 [R1+0x22f0], R26 ;  /* 0x0022f01a01007387 */ /* 0x008fe80000100a00 */
[----:B--2---:R0:W-:Y:S04]  /*24090*/  STL.64 [R1+0x22e8], R24 ;  /* 0x0022e81801007387 */ /* 0x0041e80000100a00 */
[----:B0-----:R-:W2:Y:S04]  /*240a0*/  LDL.LU.64 R24, [R1+0x120] ;  /* 0x0001200001187983 */ /* 0x001ea80000300a00 */
[----:B------:R-:W2:Y:S04]  /*240b0*/  LDL.LU.64 R26, [R1+0x128] ;  /* 0x00012800011a7983 */ /* 0x000ea80000300a00 */
[----:B------:R-:W3:Y:S04]  /*240c0*/  LDL.LU R16, [R1+0xa0] ;  /* 0x0000a00001107983 */ /* 0x000ee80000300800 */
[----:B------:R-:W3:Y:S04]  /*240d0*/  LDL.LU R17, [R1+0xa4] ;  /* 0x0000a40001117983 */ /* 0x000ee80000300800 */
[----:B------:R-:W3:Y:S04]  /*240e0*/  LDL.LU R18, [R1+0xa8] ;  /* 0x0000a80001127983 */ /* 0x000ee80000300800 */
[----:B------:R-:W3:Y:S04]  /*240f0*/  LDL.LU R19, [R1+0xac] ;  /* 0x0000ac0001137983 */ /* 0x000ee80000300800 */
[----:B------:R-:W-:Y:S04]  /*24100*/  STL [R1+0x2204], R4 ;  /* 0x0022040401007387 */ /* 0x000fe80000100800 */
[----:B------:R-:W-:Y:S04]  /*24110*/  STL [R1+0x2200], R5 ;  /* 0x0022000501007387 */ /* 0x000fe80000100800 */
[----:B------:R-:W4:Y:S04]  /*24120*/  LDL.LU.64 R10, [R1+0x2310] ;  /* 0x00231000010a7983 */ /* 0x000f280000300a00 */
[----:B------:R-:W2:Y:S04]  /*24130*/  LDL.LU.64 R8, [R1+0x2308] ;  /* 0x0023080001087983 */ /* 0x000ea80000300a00 */
[----:B------:R-:W-:Y:S04]  /*24140*/  STL.64 [R1+0x22a8], R22 ;  /* 0x0022a81601007387 */ /* 0x000fe80000100a00 */
[----:B------:R0:W-:Y:S02]  /*24150*/  STL.64 [R1+0x22a0], R20 ;  /* 0x0022a01401007387 */ /* 0x0001e40000100a00 */
[----:B0-----:R-:W-:-:S02]  /*24160*/  IMAD.MOV.U32 R20, RZ, RZ, R6 ;  /* 0x000000ffff147224 */ /* 0x001fc400078e0006 */
[----:B------:R-:W-:Y:S01]  /*24170*/  IMAD.MOV.U32 R21, RZ, RZ, R7 ;  /* 0x000000ffff157224 */ /* 0x000fe200078e0007 */
[----:B------:R-:W3:Y:S04]  /*24180*/  LDL.LU R6, [R1+0x2300] ;  /* 0x0023000001067983 */ /* 0x000ee80000300800 */
[----:B------:R-:W3:Y:S01]  /*24190*/  LDL.LU R7, [R1+0x22fc] ;  /* 0x0022fc0001077983 */ /* 0x000ee20000300800 */
[----:B--2---:R-:W-:Y:S01]  /*241a0*/  HMMA.16816.F32.BF16 R12, R12, R8, R24 ;  /* 0x000000080c0c723c */ /* 0x004fe20000041818 */
[----:B----4-:R-:W-:Y:S02]  /*241b0*/  IMAD.MOV.U32 R22, RZ, RZ, R11 ;  /* 0x000000ffff167224 */ /* 0x010fe400078e000b */
[----:B------:R-:W2:Y:S04]  /*241c0*/  LDL.LU R11, [R1+0x22f8] ;  /* 0x0022f800010b7983 */ /* 0x000ea80000300800 */
[----:B------:R-:W3:Y:S04]  /*241d0*/  LDL.LU.64 R26, [R1+0x22f0] ;  /* 0x0022f000011a7983 */ /* 0x000ee80000300a00 */
[----:B------:R-:W3:-:S12]  /*241e0*/  LDL.LU.64 R24, [R1+0x22e8] ;  /* 0x0022e80001187983 */ /* 0x000ed80000300a00 */
[----:B------:R0:W-:Y:S01]  /*241f0*/  STL.64 [R1+0x1d0], R12 ;  /* 0x0001d00c01007387 */ /* 0x0001e20000100a00 */
[----:B------:R-:W-:Y:S02]  /*24200*/  IMAD.MOV.U32 R4, RZ, RZ, R14 ;  /* 0x000000ffff047224 */ /* 0x000fe400078e000e */
[----:B------:R-:W-:Y:S02]  /*24210*/  IMAD.MOV.U32 R5, RZ, RZ, R15 ;  /* 0x000000ffff057224 */ /* 0x000fe400078e000f */
[----:B------:R-:W3:Y:S04]  /*24220*/  LDL.LU.64 R14, [R1+0x22e0] ;  /* 0x0022e000010e7983 */ /* 0x000ee80000300a00 */
[----:B0-----:R-:W3:Y:S01]  /*24230*/  LDL.LU.64 R12, [R1+0x22d8] ;  /* 0x0022d800010c7983 */ /* 0x001ee20000300a00 */
[----:B------:R-:W-:Y:S01]  /*24240*/  IMAD.MOV.U32 R23, RZ, RZ, R3 ;  /* 0x000000ffff177224 */ /* 0x000fe200078e0003 */
[----:B---3--:R-:W-:-:S15]  /*24250*/  HMMA.16816.F32.BF16 R24, R12, R6, R24 ;  /* 0x000000060c18723c */ /* 0x008fde0000041818 */
[----:B------:R-:W-:-:S08]  /*24260*/  NOP ;  /* 0x0000000000007918 */ /* 0x000fd00000000000 */
[----:B------:R0:W-:Y:S01]  /*24270*/  STL [R1+0x1e0], R24 ;  /* 0x0001e01801007387 */ /* 0x0001e20000100800 */
[----:B------:R-:W-:Y:S02]  /*24280*/  IMAD.MOV.U32 R8, RZ, RZ, R26 ;  /* 0x000000ffff087224 */ /* 0x000fe400078e001a */
[----:B------:R-:W-:Y:S02]  /*24290*/  IMAD.MOV.U32 R3, RZ, RZ, R27 ;  /* 0x000000ffff037224 */ /* 0x000fe400078e001b */
[----:B------:R-:W-:Y:S01]  /*242a0*/  IMAD.MOV.U32 R9, RZ, RZ, R25 ;  /* 0x000000ffff097224 */ /* 0x000fe200078e0019 */
[----:B------:R-:W2:Y:S04]  /*242b0*/  LDL.LU.64 R26, [R1+0x22d0] ;  /* 0x0022d000011a7983 */ /* 0x000ea80000300a00 */
[----:B0-----:R-:W2:Y:S04]  /*242c0*/  LDL.LU.64 R24, [R1+0x22c8] ;  /* 0x0022c80001187983 */ /* 0x001ea80000300a00 */
[----:B------:R-:W-:Y:S04]  /*242d0*/  STL [R1+0x21e4], R3 ;  /* 0x0021e40301007387 */ /* 0x000fe80000100800 */
[----:B------:R-:W-:Y:S04]  /*242e0*/  STL [R1+0x21e0], R9 ;  /* 0x0021e00901007387 */ /* 0x000fe80000100800 */
[----:B------:R-:W-:Y:S01]  /*242f0*/  STL [R1+0x21dc], R8 ;  /* 0x0021dc0801007387 */ /* 0x000fe20000100800 */
[----:B--2---:R-:W-:Y:S03]  /*24300*/  HMMA.16816.F32.BF16 R12, R12, R10, R24 ;  /* 0x0000000a0c0c723c */ /* 0x004fe60000041818 */
[----:B------:R-:W2:Y:S04]  /*24310*/  LDL.LU.64 R26, [R1+0x22c0] ;  /* 0x0022c000011a7983 */ /* 0x000ea80000300a00 */
[----:B------:R-:W2:-:S15]  /*24320*/  LDL.LU.64 R24, [R1+0x22b8] ;  /* 0x0022b80001187983 */ /* 0x000e9e0000300a00 */
[----:B------:R-:W-:-:S01]  /*24330*/  NOP ;  /* 0x0000000000007918 */ /* 0x000fc20000000000 */
[----:B------:R-:W-:Y:S04]  /*24340*/  STL.64 [R1+0x1c0], R12 ;  /* 0x0001c00c01007387 */ /* 0x000fe80000100a00 */
[----:B------:R-:W-:Y:S04]  /*24350*/  STL.64 [R1+0x1c8], R14 ;  /* 0x0001c80e01007387 */ /* 0x000fe80000100a00 */
[----:B------:R-:W0:Y:S04]  /*24360*/  LDSM.16.MT88.4 R12, [R0+UR5+0x2080] ;  /* 0x00208005000c783b */ /* 0x000e280008004200 */
[----:B0-----:R-:W-:Y:S04]  /*24370*/  STL.64 [R1+0x2220], R14 ;  /* 0x0022200e01007387 */ /* 0x001fe80000100a00 */
[----:B------:R0:W-:Y:S04]  /*24380*/  STL.64 [R1+0x2218], R12 ;  /* 0x0022180c01007387 */ /* 0x0001e80000100a00 */
[----:B0-----:R-:W3:Y:S04]  /*24390*/  LDL.LU R12, [R1+0x70] ;  /* 0x00007000010c7983 */ /* 0x001ee80000300800 */
[----:B------:R-:W3:Y:S04]  /*243a0*/  LDL.LU R13, [R1+0x74] ;  /* 0x00007400010d7983 */ /* 0x000ee80000300800 */
[----:B------:R-:W3:Y:S04]  /*243b0*/  LDL.LU R14, [R1+0x78] ;  /* 0x00007800010e7983 */ /* 0x000ee80000300800 */
[----:B------:R-:W3:Y:S01]  /*243c0*/  LDL.LU R15, [R1+0x7c] ;  /* 0x00007c00010f7983 */ /* 0x000ee20000300800 */
[----:B--2---:R-:W-:-:S15]  /*243d0*/  HMMA.16816.F32.BF16 R16, R24, R6, R16 ;  /* 0x000000061810723c */ /* 0x004fde0000041810 */
[----:B------:R-:W-:-:S08]  /*243e0*/  NOP ;  /* 0x0000000000007918 */ /* 0x000fd00000000000 */
[----:B------:R-:W-:Y:S04]  /*243f0*/  STL.64 [R1+0x1b0], R16 ;  /* 0x0001b01001007387 */ /* 0x000fe80000100a00 */
[----:B------:R-:W-:Y:S04]  /*24400*/  STL.64 [R1+0x1b8], R18 ;  /* 0x0001b81201007387 */ /* 0x000fe80000100a00 */
[----:B------:R-:W0:Y:S01]  /*24410*/  LDSM.16.MT88.4 R16, [R0+UR5+0x2100] ;  /* 0x002100050010783b */ /* 0x000e220008004200 */
[----:B------:R-:W-:Y:S03]  /*24420*/  HMMA.16816.F32.BF16 R24, R24, R10, R20 ;  /* 0x0000000a1818723c */ /* 0x000fe60000041814 */
[----:B0-----:R-:W-:Y:S04]  /*24430*/  STL.64 [R1+0x2210], R18 ;  /* 0x0022101201007387 */ /* 0x001fe80000100a00 */
[----:B------:R0:W-:Y:S04]  /*24440*/  STL.64 [R1+0x2208], R16 ;  /* 0x0022081001007387 */ /* 0x0001e80000100a00 */
[----:B0-----:R-:W2:Y:S04]  /*24450*/  LDL.LU R16, [R1+0x10] ;  /* 0x0000100001107983 */ /* 0x001ea80000300800 */
[----:B------:R-:W2:Y:S04]  /*24460*/  LDL.LU R17, [R1+0x14] ;  /* 0x0000140001117983 */ /* 0x000ea80000300800 */
[----:B------:R-:W2:Y:S01]  /*24470*/  LDL.LU R18, [R1+0x18] ;  /* 0x0000180001127983 */ /* 0x000ea20000300800 */
[----:B------:R-:W-:-:S03]  /*24480*/  IMAD.MOV.U32 R19, RZ, RZ, R2 ;  /* 0x000000ffff137224 */ /* 0x000fc600078e0002 */
[----:B------:R-:W4:Y:S04]  /*24490*/  LDL.LU R2, [R1+0x22b0] ;  /* 0x0022b00001027983 */ /* 0x000f280000300800 */
[----:B------:R-:W4:Y:S04]  /*244a0*/  LDL.LU.64 R22, [R1+0x22a8] ;  /* 0x0022a80001167983 */ /* 0x000f280000300a00 */
[----:B------:R-:W4:Y:S04]  /*244b0*/  LDL.LU.64 R20, [R1+0x22a0] ;  /* 0x0022a00001147983 */ /* 0x000f280000300a00 */
[----:B------:R-:W-:Y:S04]  /*244c0*/  STL.64 [R1+0x1a0], R24 ;  /* 0x0001a01801007387 */ /* 0x000fe80000100a00 */
[----:B------:R-:W-:Y:S04]  /*244d0*/  STL.64 [R1+0x1a8], R26 ;  /* 0x0001a81a01007387 */ /* 0x000fe80000100a00 */
[----:B------:R-:W0:Y:S04]  /*244e0*/  LDSM.16.MT88.4 R24, [R0+UR5+0x2180] ;  /* 0x002180050018783b */ /* 0x000e280008004200 */
[----:B0-----:R-:W-:Y:S04]  /*244f0*/  STL.64 [R1+0x50], R24 ;  /* 0x0000501801007387 */ /* 0x001fe80000100a00 */
[----:B------:R0:W-:Y:S04]  /*24500*/  STL.64 [R1+0x58], R26 ;  /* 0x0000581a01007387 */ /* 0x0001e80000100a00 */
[----:B0-----:R-:W2:Y:S04]  /*24510*/  LDL.LU.64 R26, [R1+0x2298] ;  /* 0x00229800011a7983 */ /* 0x001ea80000300a00 */
[----:B------:R-:W2:Y:S02]  /*24520*/  LDL.LU.64 R24, [R1+0x2290] ;  /* 0x0022900001187983 */ /* 0x000ea40000300a00 */
[----:B--2---:R-:W-:-:S15]  /*24530*/  HMMA.16816.F32.BF16 R24, R16, R6, R24 ;  /* 0x000000061018723c */ /* 0x004fde0000041818 */
[----:B------:R-:W-:-:S08]  /*24540*/  NOP ;  /* 0x0000000000007918 */ /* 0x000fd00000000000 */
[----:B------:R-:W-:Y:S04]  /*24550*/  STL.64 [R1+0x190], R24 ;  /* 0x0001901801007387 */ /* 0x000fe80000100a00 */
[----:B------:R0:W-:Y:S04]  /*24560*/  STL.64 [R1+0x198], R26 ;  /* 0x0001981a01007387 */ /* 0x0001e80000100a00 */
[----:B0-----:R-:W2:Y:S04]  /*24570*/  LDL.LU.64 R26, [R1+0x2288] ;  /* 0x00228800011a7983 */ /* 0x001ea80000300a00 */
[----:B------:R-:W2:Y:S02]  /*24580*/  LDL.LU.64 R24, [R1+0x2280] ;  /* 0x0022800001187983 */ /* 0x000ea40000300a00 */
[----:B--2---:R-:W-:Y:S02]  /*24590*/  HMMA.16816.F32.BF16 R16, R16, R10, R24 ;  /* 0x0000000a1010723c */ /* 0x004fe40000041818 */
[----:B------:R-:W3:Y:S04]  /*245a0*/  LDL.LU.64 R26, [R1+0x2278] ;  /* 0x00227800011a7983 */ /* 0x000ee80000300a00 */
[----:B------:R-:W3:Y:S04]  /*245b0*/  LDL.LU.64 R24, [R1+0x2270] ;  /* 0x0022700001187983 */ /* 0x000ee80000300a00 */
[----:B------:R-:W-:-:S13]  /*245c0*/  STL.64 [R1+0x2268], R10 ;  /* 0x0022680a01007387 */ /* 0x000fda0000100a00 */
[----:B------:R-:W-:Y:S04]  /*245d0*/  STL.64 [R1+0x170], R16 ;  /* 0x0001701001007387 */ /* 0x000fe80000100a00 */
[----:B------:R-:W-:Y:S01]  /*245e0*/  STL.64 [R1+0x178], R18 ;  /* 0x0001781201007387 */ /* 0x000fe20000100a00 */
[----:B---3--:R-:W-:-:S15]  /*245f0*/  HMMA.16816.F32.BF16 R12, R24, R6, R12 ;  /* 0x00000006180c723c */ /* 0x008fde000004180c */
[----:B------:R-:W-:-:S08]  /*24600*/  NOP ;  /* 0x0000000000007918 */ /* 0x000fd00000000000 */
[----:B------:R4:W-:Y:S04]  /*24610*/  STL.64 [R1+0x180], R12 ;  /* 0x0001800c01007387 */ /* 0x0009e80000100a00 */
[----:B------:R0:W-:Y:S04]  /*24620*/  STL.64 [R1+0x188], R14 ;  /* 0x0001880e01007387 */ /* 0x0001e80000100a00 */
[----:B------:R-:W-:Y:S04]  /*24630*/  STL.64 [R1+0x2250], R6 ;  /* 0x0022500601007387 */ /* 0x000fe80000100a00 */
[----:B------:R-:W-:Y:S04]  /*24640*/  STL.64 [R1+0x2248], R4 ;  /* 0x0022480401007387 */ /* 0x000fe80000100a00 */
[----:B------:R-:W1:Y:S01]  /*24650*/  LDSM.16.MT88.4 R4, [R28+UR5+0x4000] ;  /* 0x004000051c04783b */ /* 0x000e620008004200 */
[----:B----4-:R-:W-:-:S02]  /*24660*/  IMAD.MOV.U32 R12, RZ, RZ, R23 ;  /* 0x000000ffff0c7224 */ /* 0x010fc400078e0017 */
[----:B0-----:R-:W-:Y:S02]  /*24670*/  IMAD.MOV.U32 R14, RZ, RZ, R21 ;  /* 0x000000ffff0e7224 */ /* 0x001fe400078e0015 */
[----:B------:R-:W-:Y:S02]  /*24680*/  IMAD.MOV.U32 R15, RZ, RZ, R20 ;  /* 0x000000ffff0f7224 */ /* 0x000fe400078e0014 */
[----:B------:R-:W-:-:S03]  /*24690*/  IMAD.MOV.U32 R13, RZ, RZ, R22 ;  /* 0x000000ffff0d7224 */ /* 0x000fc600078e0016 */
[----:B------:R-:W-:Y:S04]  /*246a0*/  STL.64 [R1+0x2260], R14 ;  /* 0x0022600e01007387 */ /* 0x000fe80000100a00 */
[----:B------:R0:W-:Y:S04]  /*246b0*/  STL.64 [R1+0x2258], R12 ;  /* 0x0022580c01007387 */ /* 0x0001e80000100a00 */
[----:B-1----:R1:W-:Y:S04]  /*246c0*/  STL.64 [R1+0x70], R4 ;  /* 0x0000700401007387 */ /* 0x0023e80000100a00 */
[----:B------:R2:W-:Y:S04]  /*246d0*/  STL [R1+0x78], R6 ;  /* 0x0000780601007387 */ /* 0x0005e80000100800 */
[----:B------:R-:W3:Y:S04]  /*246e0*/  LDL.LU R16, [R1+0x100] ;  /* 0x0001000001107983 */ /* 0x000ee80000300800 */
[----:B------:R-:W3:Y:S04]  /*246f0*/  LDL.LU R17, [R1+0x104] ;  /* 0x0001040001117983 */ /* 0x000ee80000300800 */
[----:B------:R-:W4:Y:S04]  /*24700*/  LDL.LU R18, [R1+0x108] ;  /* 0x0001080001127983 */ /* 0x000f280000300800 */
[----:B------:R-:W4:Y:S04]  /*24710*/  LDL.LU R19, [R1+0x10c] ;  /* 0x00010c0001137983 */ /* 0x000f280000300800 */
[----:B0-----:R-:W3:Y:S04]  /*24720*/  LDL.LU R12, [R1+0xd0] ;  /* 0x0000d000010c7983 */ /* 0x001ee80000300800 */
[----:B------:R-:W3:Y:S04]  /*24730*/  LDL.LU R13, [R1+0xd4] ;  /* 0x0000d400010d7983 */ /* 0x000ee80000300800 */
[----:B------:R-:W3:Y:S04]  /*24740*/  LDL.LU R14, [R1+0xd8] ;  /* 0x0000d800010e7983 */ /* 0x000ee80000300800 */
[----:B------:R-:W3:Y:S01]  /*24750*/  LDL.LU R15, [R1+0xdc] ;  /* 0x0000dc00010f7983 */ /* 0x000ee20000300800 */
[----:B------:R-:W-:Y:S01]  /*24760*/  LOP3.LUT R2, R2, 0x40, RZ, 0x3c, !PT ;  /* 0x0000004002027812 */ /* 0x000fe200078e3cff */
[----:B------:R-:W-:-:S04]  /*24770*/  IMAD.MOV.U32 R11, RZ, RZ, R24 ;  /* 0x000000ffff0b7224 */ /* 0x000fc800078e0018 */
[----:B------:R-:W0:Y:S01]  /*24780*/  LDSM.16.M88.4 R20, [R2+UR5+0x10000] ;  /* 0x010000050214783b */ /* 0x000e220008000200 */
[----:B------:R-:W-:Y:S02]  /*24790*/  IMAD.MOV.U32 R10, RZ, RZ, R25 ;  /* 0x000000ffff0a7224 */ /* 0x000fe400078e0019 */
[----:B------:R-:W-:Y:S02]  /*247a0*/  IMAD.MOV.U32 R9, RZ, RZ, R26 ;  /* 0x000000ffff097224 */ /* 0x000fe400078e001a */
[----:B------:R-:W-:Y:S02]  /*247b0*/  IMAD.MOV.U32 R8, RZ, RZ, R27 ;  /* 0x000000ffff087224 */ /* 0x000fe400078e001b */
[----:B------:R-:W0:Y:S01]  /*247c0*/  LDSM.16.M88.4 R24, [R2+UR5+0x10800] ;  /* 0x010800050218783b */ /* 0x000e220008000200 */
[----:B------:R-:W-:Y:S02]  /*247d0*/  IMAD.MOV.U32 R3, RZ, RZ, R7 ;  /* 0x000000ffff037224 */ /* 0x000fe400078e0007 */
[----:B-1----:R-:W-:-:S02]  /*247e0*/  IMAD.MOV.U32 R4, RZ, RZ, R11 ;  /* 0x000000ffff047224 */ /* 0x002fc400078e000b */
[----:B------:R-:W-:Y:S02]  /*247f0*/  IMAD.MOV.U32 R5, RZ, RZ, R10 ;  /* 0x000000ffff057224 */ /* 0x000fe400078e000a */
[----:B--2---:R-:W-:Y:S02]  /*24800*/  IMAD.MOV.U32 R6, RZ, RZ, R9 ;  /* 0x000000ffff067224 */ /* 0x004fe400078e0009 */
[----:B------:R-:W-:Y:S02]  /*24810*/  IMAD.MOV.U32 R7, RZ, RZ, R8 ;  /* 0x000000ffff077224 */ /* 0x000fe400078e0008 */
[----:B------:R-:W1:Y:S04]  /*24820*/  LDSM.16.MT88.4 R8, [R28+UR5+0x4080] ;  /* 0x004080051c08783b */ /* 0x000e680008004200 */
[----:B----4-:R-:W-:Y:S04]  /*24830*/  STL.64 [R1+0x2230], R18 ;  /* 0x0022301201007387 */ /* 0x010fe80000100a00 */
[----:B---3--:R2:W-:Y:S04]  /*24840*/  STL.64 [R1+0x2228], R16 ;  /* 0x0022281001007387 */ /* 0x0085e80000100a00 */
[----:B--2---:R-:W2:Y:S04]  /*24850*/  LDL.LU R16, [R1+0xe0] ;  /* 0x0000e00001107983 */ /* 0x004ea80000300800 */
[----:B------:R-:W2:Y:S04]  /*24860*/  LDL.LU R17, [R1+0xe4] ;  /* 0x0000e40001117983 */ /* 0x000ea80000300800 */
[----:B------:R-:W3:Y:S04]  /*24870*/  LDL.LU R18, [R1+0xe8] ;  /* 0x0000e80001127983 */ /* 0x000ee80000300800 */
[----:B------:R-:W3:Y:S04]  /*24880*/  LDL.LU R19, [R1+0xec] ;  /* 0x0000ec0001137983 */ /* 0x000ee80000300800 */
[----:B---3--:R-:W-:Y:S04]  /*24890*/  STL.64 [R1+0x2240], R18 ;  /* 0x0022401201007387 */ /* 0x008fe80000100a00 */
[----:B--2---:R2:W-:Y:S04]  /*248a0*/  STL.64 [R1+0x2238], R16 ;  /* 0x0022381001007387 */ /* 0x0045e80000100a00 */
[----:B--2---:R-:W2:Y:S04]  /*248b0*/  LDL.LU R16, [R1+0xf0] ;  /* 0x0000f00001107983 */ /* 0x004ea80000300800 */
[----:B------:R-:W2:Y:S04]  /*248c0*/  LDL.LU R17, [R1+0xf4] ;  /* 0x0000f40001117983 */ /* 0x000ea80000300800 */
[----:B------:R-:W2:Y:S04]  /*248d0*/  LDL.LU R18, [R1+0xf8] ;  /* 0x0000f80001127983 */ /* 0x000ea80000300800 */
[----:B------:R-:W2:Y:S04]  /*248e0*/  LDL.LU R19, [R1+0xfc] ;  /* 0x0000fc0001137983 */ /* 0x000ea80000300800 */
[----:B0-----:R-:W-:Y:S04]  /*248f0*/  STL [R1+0x208c], R22 ;  /* 0x00208c1601007387 */ /* 0x001fe80000100800 */
[----:B------:R-:W-:Y:S04]  /*24900*/  STL [R1+0x2088], R23 ;  /* 0x0020881701007387 */ /* 0x000fe80000100800 */
[----:B------:R0:W-:Y:S04]  /*24910*/  STL.64 [R1+0x21d0], R20 ;  /* 0x0021d01401007387 */ /* 0x0001e80000100a00 */
[----:B0-----:R-:W3:Y:S04]  /*24920*/  LDL.LU R20, [R1+0x110] ;  /* 0x0001100001147983 */ /* 0x001ee80000300800 */
[----:B------:R-:W3:Y:S04]  /*24930*/  LDL.LU R21, [R1+0x114] ;  /* 0x0001140001157983 */ /* 0x000ee80000300800 */
[----:B------:R-:W3:Y:S04]  /*24940*/  LDL.LU R22, [R1+0x118] ;  /* 0x0001180001167983 */ /* 0x000ee80000300800 */
[----:B------:R-:W-:Y:S04]  /*24950*/  STL [R1+0x21d8], R25 ;  /* 0x0021d81901007387 */ /* 0x000fe80000100800 */
[----:B------:R0:W-:Y:S04]  /*24960*/  STL [R1+0x2060], R26 ;  /* 0x0020601a01007387 */ /* 0x0001e80000100800 */
[----:B------:R4:W-:Y:S04]  /*24970*/  STL [R1+0x205c], R27 ;  /* 0x00205c1b01007387 */ /* 0x0009e80000100800 */
[----:B------:R-:W-:Y:S04]  /*24980*/  STL [R1+0x1e18], R2 ;  /* 0x001e180201007387 */ /* 0x000fe80000100800 */
[----:B-1----:R-:W-:Y:S01]  /*24990*/  STL.64 [R1+0x60], R8 ;  /* 0x0000600801007387 */ /* 0x002fe20000100a00 */
[----:B0-----:R-:W-:-:S02]  /*249a0*/  IMAD.MOV.U32 R26, RZ, RZ, R11 ;  /* 0x000000ffff1a7224 */ /* 0x001fc400078e000b */
[----:B----4-:R-:W-:Y:S02]  /*249b0*/  IMAD.MOV.U32 R27, RZ, RZ, R10 ;  /* 0x000000ffff1b7224 */ /* 0x010fe400078e000a */
[----:B------:R-:W4:Y:S04]  /*249c0*/  LDL.LU.64 R10, [R1+0x2268] ;  /* 0x00226800010a7983 */ /* 0x000f280000300a00 */
[----:B------:R-:W-:Y:S04]  /*249d0*/  STL [R1+0x21a4], R26 ;  /* 0x0021a41a01007387 */ /* 0x000fe80000100800 */
[----:B------:R-:W-:Y:S01]  /*249e0*/  STL [R1+0x21a0], R27 ;  /* 0x0021a01b01007387 */ /* 0x000fe20000100800 */
[----:B----4-:R-:W-:Y:S03]  /*249f0*/  HMMA.16816.F32.BF16 R4, R4, R10, R12 ;  /* 0x0000000a0404723c */ /* 0x010fe6000004180c */
[----:B------:R-:W2:Y:S04]  /*24a00*/  LDL.LU.64 R14, [R1+0x2260] ;  /* 0x00226000010e7983 */ /* 0x000ea80000300a00 */
[----:B------:R-:W2:-:S15]  /*24a10*/  LDL.LU.64 R12, [R1+0x2258] ;  /* 0x00225800010c7983 */ /* 0x000e9e0000300a00 */
[----:B------:R-:W-:-:S01]  /*24a20*/  NOP ;  /* 0x0000000000007918 */ /* 0x000fc20000000000 */
[----:B------:R-:W-:Y:S04]  /*24a30*/  STL.64 [R1+0x150], R4 ;  /* 0x0001500401007387 */ /* 0x000fe80000100a00 */
[----:B------:R-:W-:Y:S04]  /*24a40*/  STL.64 [R1+0x158], R6 ;  /* 0x0001580601007387 */ /* 0x000fe80000100a00 */
[----:B------:R-:W0:Y:S02]  /*24a50*/  LDSM.16.MT88.4 R4, [R28+UR5+0x4100] ;  /* 0x004100051c04783b */ /* 0x000e240008004200 */
[----:B0-----:R-:W-:-:S02]  /*24a60*/  IMAD.MOV.U32 R26, RZ, RZ, R6 ;  /* 0x000000ffff1a7224 */ /* 0x001fc400078e0006 */
[----:B------:R0:W-:Y:S01]  /*24a70*/  STL.64 [R1+0x30], R4 ;  /* 0x0000300401007387 */ /* 0x0001e20000100a00 */
[----:B------:R-:W-:-:S03]  /*24a80*/  IMAD.MOV.U32 R27, RZ, RZ, R7 ;  /* 0x000000ffff1b7224 */ /* 0x000fc600078e0007 */
[----:B------:R-:W2:Y:S04]  /*24a90*/  LDL.LU.64 R6, [R1+0x2250] ;  /* 0x0022500001067983 */ /* 0x000ea80000300a00 */
[----:B0-----:R-:W4:Y:S04]  /*24aa0*/  LDL.LU.64 R4, [R1+0x2248] ;  /* 0x0022480001047983 */ /* 0x001f280000300a00 */
[----:B------:R-:W-:Y:S04]  /*24ab0*/  STL [R1+0x21ac], R27 ;  /* 0x0021ac1b01007387 */ /* 0x000fe80000100800 */
[----:B------:R-:W-:Y:S01]  /*24ac0*/  STL [R1+0x21a8], R26 ;  /* 0x0021a81a01007387 */ /* 0x000fe20000100800 */
[----:B--2---:R-:W-:-:S15]  /*24ad0*/  HMMA.16816.F32.BF16 R16, R12, R6, R16 ;  /* 0x000000060c10723c */ /* 0x004fde0000041810 */
[----:B------:R-:W-:-:S08]  /*24ae0*/  NOP ;  /* 0x0000000000007918 */ /* 0x000fd00000000000 */
[----:B------:R-:W-:Y:S04]  /*24af0*/  STL.64 [R1+0x120], R16 ;  /* 0x0001201001007387 */ /* 0x000fe80000100a00 */
[----:B------:R-:W-:Y:S04]  /*24b00*/  STL.64 [R1+0x128], R18 ;  /* 0x0001281201007387 */ /* 0x000fe80000100a00 */
[----:B------:R-:W0:Y:S02]  /*24b10*/  LDSM.16.MT88.4 R16, [R28+UR5+0x4180] ;  /* 0x004180051c10783b */ /* 0x000e240008004200 */
[----:B0-----:R-:W-:-:S02]  /*24b20*/  IMAD.MOV.U32 R27, RZ, RZ, R18 ;  /* 0x000000ffff1b7224 */ /* 0x001fc400078e0012 */
[----:B------:R0:W-:Y:S01]  /*24b30*/  STL.64 [R1+0x20], R16 ;  /* 0x0000201001007387 */ /* 0x0001e20000100a00 */
[----:B------:R-:W-:-:S03]  /*24b40*/  IMAD.MOV.U32 R26, RZ, RZ, R19 ;  /* 0x000000ffff1a7224 */ /* 0x000fc600078e0013 */
[----:B------:R-:W2:Y:S04]  /*24b50*/  LDL.LU.64 R18, [R1+0x2240] ;  /* 0x0022400001127983 */ /* 0x000ea80000300a00 */
[----:B0-----:R-:W2:Y:S04]  /*24b60*/  LDL.LU.64 R16, [R1+0x2238] ;  /* 0x0022380001107983 */ /* 0x001ea80000300a00 */
        /* <DEDUP_REMOVED lines=13> */
[----:B0-----:R-:W2:Y:S01]  /*24c40*/  LDL.LU.64 R12, [R1+0x2218] ;  /* 0x00221800010c7983 */ /* 0x001ea20000300a00 */
[----:B------:R-:W-:-:S03]  /*24c50*/  IMAD.MOV.U32 R23, RZ, RZ, R29 ;  /* 0x000000ffff177224 */ /* 0x000fc600078e001d */
[----:B------:R-:W-:Y:S04]  /*24c60*/  STL [R1+0x21bc], R27 ;  /* 0x0021bc1b01007387 */ /* 0x000fe80000100800 */
[----:B------:R-:W-:Y:S01]  /*24c70*/  STL [R1+0x21b8], R26 ;  /* 0x0021b81a01007387 */ /* 0x000fe20000100800 */
[C---:B--2---:R-:W-:Y:S06]  /*24c80*/  HMMA.16816.F32.BF16 R16, R12.reuse, R6, R16 ;  /* 0x000000060c10723c */ /* 0x044fec0000041810 */
[----:B---3--:R-:W-:-:S15]  /*24c90*/  HMMA.16816.F32.BF16 R20, R12, R10, R20 ;  /* 0x0000000a0c14723c */ /* 0x008fde0000041814 */
[----:B------:R-:W-:-:S02]  /*24ca0*/  NOP ;  /* 0x0000000000007918 */ /* 0x000fc40000000000 */
[----:B------:R-:W-:Y:S04]  /*24cb0*/  STL.64 [R1+0x100], R16 ;  /* 0x0001001001007387 */ /* 0x000fe80000100a00 */
[----:B------:R0:W-:Y:S04]  /*24cc0*/  STL.64 [R1+0x108], R18 ;  /* 0x0001081201007387 */ /* 0x0001e80000100a00 */
[----:B0-----:R-:W2:Y:S04]  /*24cd0*/  LDL.LU.64 R18, [R1+0x2210] ;  /* 0x0022100001127983 */ /* 0x001ea80000300a00 */
[----:B------:R-:W2:Y:S04]  /*24ce0*/  LDL.LU.64 R16, [R1+0x2208] ;  /* 0x0022080001107983 */ /* 0x000ea80000300a00 */
[----:B------:R-:W-:Y:S04]  /*24cf0*/  STL.64 [R1+0xf0], R20 ;  /* 0x0000f01401007387 */ /* 0x000fe80000100a00 */
[----:B------:R-:W-:Y:S04]  /*24d00*/  STL [R1+0xf8], R22 ;  /* 0x0000f81601007387 */ /* 0x000fe80000100800 */
[----:B------:R0:W-:Y:S04]  /*24d10*/  STL.64 [R1+0x21f8], R10 ;  /* 0x0021f80a01007387 */ /* 0x0001e80000100a00 */
[----:B------:R-:W2:Y:S04]  /*24d20*/  LDL.LU R8, [R1+0x140] ;  /* 0x0001400001087983 */ /* 0x000ea80000300800 */
[----:B------:R-:W2:Y:S04]  /*24d30*/  LDL.LU R9, [R1+0x144] ;  /* 0x0001440001097983 */ /* 0x000ea80000300800 */
[----:B0-----:R-:W2:Y:S04]  /*24d40*/  LDL.LU R10, [R1+0x148] ;  /* 0x00014800010a7983 */ /* 0x001ea80000300800 */
[----:B------:R-:W2:Y:S04]  /*24d50*/  LDL.LU R11, [R1+0x14c] ;  /* 0x00014c00010b7983 */ /* 0x000ea80000300800 */
[----:B------:R-:W3:Y:S04]  /*24d60*/  LDL.LU.64 R12, [R1+0x50] ;  /* 0x00005000010c7983 */ /* 0x000ee80000300a00 */
[----:B------:R-:W4:Y:S01]  /*24d70*/  LDL.LU.64 R14, [R1+0x58] ;  /* 0x00005800010e7983 */ /* 0x000f220000300a00 */
[----:B------:R-:W-:-:S03]  /*24d80*/  IMAD.MOV.U32 R29, RZ, RZ, R23 ;  /* 0x000000ffff1d7224 */ /* 0x000fc600078e0017 */
[----:B------:R-:W0:Y:S01]  /*24d90*/  LDSM.16.MT88.4 R20, [R0+UR5+0x4080] ;  /* 0x004080050014783b */ /* 0x000e220008004200 */
[----:B--2---:R-:W-:Y:S03]  /*24da0*/  HMMA.16816.F32.BF16 R8, R16, R6, R8 ;  /* 0x000000061008723c */ /* 0x004fe60000041808 */
[----:B----4-:R-:W-:Y:S04]  /*24db0*/  STL.64 [R1+0x21f0], R14 ;  /* 0x0021f00e01007387 */ /* 0x010fe80000100a00 */
[----:B---3--:R1:W-:Y:S04]  /*24dc0*/  STL.64 [R1+0x21e8], R12 ;  /* 0x0021e80c01007387 */ /* 0x0083e80000100a00 */
[----:B-1----:R-:W2:Y:S04]  /*24dd0*/  LDL.LU R12, [R1+0x130] ;  /* 0x00013000010c7983 */ /* 0x002ea80000300800 */
[----:B------:R-:W2:Y:S04]  /*24de0*/  LDL.LU R13, [R1+0x134] ;  /* 0x00013400010d7983 */ /* 0x000ea80000300800 */
[----:B------:R-:W2:Y:S04]  /*24df0*/  LDL.LU R14, [R1+0x138] ;  /* 0x00013800010e7983 */ /* 0x000ea80000300800 */
[----:B------:R-:W2:Y:S04]  /*24e00*/  LDL.LU R15, [R1+0x13c] ;  /* 0x00013c00010f7983 */ /* 0x000ea80000300800 */
[----:B------:R-:W-:Y:S04]  /*24e10*/  STL [R1+0x21c0], R29 ;  /* 0x0021c01d01007387 */ /* 0x000fe80000100800 */
[----:B0-----:R0:W-:Y:S04]  /*24e20*/  STL.64 [R1], R20 ;  /* 0x0000001401007387 */ /* 0x0011e80000100a00 */
[----:B------:R1:W-:Y:S01]  /*24e30*/  STL.64 [R1+0x8], R22 ;  /* 0x0000081601007387 */ /* 0x0003e20000100a00 */
[----:B------:R-:W-:-:S02]  /*24e40*/  IMAD.MOV.U32 R27, RZ, RZ, R10 ;  /* 0x000000ffff1b7224 */ /* 0x000fc400078e000a */
[----:B------:R-:W-:Y:S01]  /*24e50*/  IMAD.MOV.U32 R26, RZ, RZ, R11 ;  /* 0x000000ffff1a7224 */ /* 0x000fe200078e000b */
[----:B0-----:R-:W3:Y:S04]  /*24e60*/  LDL.LU R20, [R1+0x1d0] ;  /* 0x0001d00001147983 */ /* 0x001ee80000300800 */
[----:B------:R-:W3:Y:S01]  /*24e70*/  LDL.LU R21, [R1+0x1d4] ;  /* 0x0001d40001157983 */ /* 0x000ee20000300800 */
[----:B-1----:R-:W-:Y:S02]  /*24e80*/  IMAD.MOV.U32 R22, RZ, RZ, R4 ;  /* 0x000000ffff167224 */ /* 0x002fe400078e0004 */
[----:B------:R-:W-:Y:S01]  /*24e90*/  IMAD.MOV.U32 R23, RZ, RZ, R5 ;  /* 0x000000ffff177224 */ /* 0x000fe200078e0005 */
[----:B------:R-:W4:Y:S04]  /*24ea0*/  LDL.LU R4, [R1+0x2204] ;  /* 0x0022040001047983 */ /* 0x000f280000300800 */
[----:B------:R-:W3:Y:S04]  /*24eb0*/  LDL.LU R5, [R1+0x2200] ;  /* 0x0022000001057983 */ /* 0x000ee80000300800 */
[----:B------:R-:W-:Y:S04]  /*24ec0*/  STL [R1+0x110], R8 ;  /* 0x0001100801007387 */ /* 0x000fe80000100800 */
[----:B------:R-:W2:Y:S01]  /*24ed0*/  LDL.LU.64 R10, [R1+0x21f8] ;  /* 0x0021f800010a7983 */ /* 0x000ea20000300a00 */
[----:B------:R-:W-:-:S03]  /*24ee0*/  IMAD.MOV.U32 R29, RZ, RZ, R9 ;  /* 0x000000ffff1d7224 */ /* 0x000fc600078e0009 */
[----:B------:R-:W-:Y:S04]  /*24ef0*/  STL [R1+0x21cc], R26 ;  /* 0x0021cc1a01007387 */ /* 0x000fe80000100800 */
[----:B------:R-:W-:Y:S04]  /*24f00*/  STL [R1+0x21c8], R27 ;  /* 0x0021c81b01007387 */ /* 0x000fe80000100800 */
[----:B------:R-:W-:Y:S01]  /*24f10*/  STL [R1+0x21c4], R29 ;  /* 0x0021c41d01007387 */ /* 0x000fe20000100800 */
[----:B--2---:R-:W-:Y:S03]  /*24f20*/  HMMA.16816.F32.BF16 R16, R16, R10, R12 ;  /* 0x0000000a1010723c */ /* 0x004fe6000004180c */
[----:B------:R-:W2:Y:S04]  /*24f30*/  LDL.LU.64 R14, [R1+0x21f0] ;  /* 0x0021f000010e7983 */ /* 0x000ea80000300a00 */
[----:B------:R-:W2:-:S15]  /*24f40*/  LDL.LU.64 R12, [R1+0x21e8] ;  /* 0x0021e800010c7983 */ /* 0x000e9e0000300a00 */
[----:B------:R-:W-:-:S01]  /*24f50*/  NOP ;  /* 0x0000000000007918 */ /* 0x000fc20000000000 */
[----:B------:R0:W-:Y:S04]  /*24f60*/  STL.64 [R1+0xe0], R16 ;  /* 0x0000e01001007387 */ /* 0x0001e80000100a00 */
[----:B------:R3:W-:Y:S04]  /*24f70*/  STL.64 [R1+0xe8], R18 ;  /* 0x0000e81201007387 */ /* 0x0007e80000100a00 */
[----:B0-----:R-:W2:Y:S04]  /*24f80*/  LDL.LU R16, [R1+0x160] ;  /* 0x0001600001107983 */ /* 0x001ea80000300800 */
[----:B------:R-:W2:Y:S01]  /*24f90*/  LDL.LU R17, [R1+0x164] ;  /* 0x0001640001117983 */ /* 0x000ea20000300800 */
[----:B---3--:R-:W-:-:S02]  /*24fa0*/  IMAD.MOV.U32 R18, RZ, RZ, R5 ;  /* 0x000000ffff127224 */ /* 0x008fc400078e0005 */
[----:B----4-:R-:W-:-:S07]  /*24fb0*/  IMAD.MOV.U32 R19, RZ, RZ, R4 ;  /* 0x000000ffff137224 */ /* 0x010fce00078e0004 */
[----:B--2---:R-:W-:Y:S01]  /*24fc0*/  HMMA.16816.F32.BF16 R4, R12, R6, R16 ;  /* 0x000000060c04723c */ /* 0x004fe20000041810 */
[----:B------:R-:W-:Y:S05]  /*24fd0*/  LDSM.16.MT88.4 R16, [R0+UR5+0x4180] ;  /* 0x004180050010783b */ /* 0x000fea0008004200 */
[----:B------:R-:W-:Y:S02]  /*24fe0*/  IMAD.MOV.U32 R9, RZ, RZ, R12 ;  /* 0x000000ffff097224 */ /* 0x000fe400078e000c */
[----:B------:R-:W-:Y:S02]  /*24ff0*/  IMAD.MOV.U32 R8, RZ, RZ, R13 ;  /* 0x000000ffff087224 */ /* 0x000fe400078e000d */
[----:B------:R-:W-:-:S02]  /*25000*/  IMAD.MOV.U32 R25, RZ, RZ, R14 ;  /* 0x000000ffff197224 */ /* 0x000fc400078e000e */
[----:B------:R-:W-:Y:S02]  /*25010*/  IMAD.MOV.U32 R2, RZ, RZ, R15 ;  /* 0x000000ffff027224 */ /* 0x000fe400078e000f */
[----:B------:R-:W-:Y:S09]  /*25020*/  LDSM.16.MT88.4 R12, [R28+UR5+0x6000] ;  /* 0x006000051c0c783b */ /* 0x000ff20008004200 */
[----:B------:R-:W-:Y:S01]  /*25030*/  STL [R1+0xc0], R4 ;  /* 0x0000c00401007387 */ /* 0x000fe20000100800 */
[----:B------:R-:W-:-:S02]  /*25040*/  IMAD.MOV.U32 R26, RZ, RZ, R5 ;  /* 0x000000ffff1a7224 */ /* 0x000fc400078e0005 */
[----:B------:R-:W-:Y:S02]  /*25050*/  IMAD.MOV.U32 R27, RZ, RZ, R6 ;  /* 0x000000ffff1b7224 */ /* 0x000fe400078e0006 */
[----:B------:R-:W-:Y:S02]  /*25060*/  IMAD.MOV.U32 R29, RZ, RZ, R7 ;  /* 0x000000ffff1d7224 */ /* 0x000fe400078e0007 */
[----:B------:R-:W0:Y:S04]  /*25070*/  LDSM.16.MT88.4 R4, [R0+UR5+0x4100] ;  /* 0x004100050004783b */ /* 0x000e280008004200 */
[----:B0-----:R-:W-:Y:S04]  /*25080*/  STL.64 [R1+0x20c0], R6 ;  /* 0x0020c00601007387 */ /* 0x001fe80000100a00 */
[----:B------:R0:W-:Y:S04]  /*25090*/  STL.64 [R1+0x20b8], R4 ;  /* 0x0020b80401007387 */ /* 0x0001e80000100a00 */
[----:B0-----:R-:W2:Y:S04]  /*250a0*/  LDL.LU R4, [R1+0x70] ;  /* 0x0000700001047983 */ /* 0x001ea80000300800 */
[----:B------:R-:W2:Y:S04]  /*250b0*/  LDL.LU R5, [R1+0x74] ;  /* 0x0000740001057983 */ /* 0x000ea80000300800 */
[----:B------:R-:W2:Y:S01]  /*250c0*/  LDL.LU R6, [R1+0x78] ;  /* 0x0000780001067983 */ /* 0x000ea20000300800 */
[----:B------:R-:W-:-:S03]  /*250d0*/  IMAD.MOV.U32 R7, RZ, RZ, R3 ;  /* 0x000000ffff077224 */ /* 0x000fc600078e0003 */
[----:B------:R-:W3:Y:S04]  /*250e0*/  LDL.LU R3, [R1+0x21e4] ;  /* 0x0021e40001037983 */ /* 0x000ee80000300800 */
[----:B------:R-:W-:Y:S04]  /*250f0*/  STL.64 [R1+0x20a0], R18 ;  /* 0x0020a01201007387 */ /* 0x000fe80000100a00 */
[----:B------:R0:W-:Y:S04]  /*25100*/  STL.64 [R1+0x2098], R16 ;  /* 0x0020981001007387 */ /* 0x0001e80000100a00 */
[----:B0-----:R-:W4:Y:S04]  /*25110*/  LDL.LU R16, [R1+0x1c0] ;  /* 0x0001c00001107983 */ /* 0x001f280000300800 */
[----:B------:R-:W4:Y:S04]  /*25120*/  LDL.LU R17, [R1+0x1c4] ;  /* 0x0001c40001117983 */ /* 0x000f280000300800 */
[----:B------:R-:W4:Y:S04]  /*25130*/  LDL.LU R18, [R1+0x1c8] ;  /* 0x0001c80001127983 */ /* 0x000f280000300800 */
[----:B------:R-:W4:Y:S04]  /*25140*/  LDL.LU R19, [R1+0x1cc] ;  /* 0x0001cc0001137983 */ /* 0x000f280000300800 */
[----:B------:R0:W-:Y:S04]  /*25150*/  STL.64 [R1+0x2070], R14 ;  /* 0x0020700e01007387 */ /* 0x0001e80000100a00 */
[----:B------:R1:W-:Y:S01]  /*25160*/  STL.64 [R1+0x2068], R12 ;  /* 0x0020680c01007387 */ /* 0x0003e20000100a00 */
[----:B0-----:R-:W-:-:S02]  /*25170*/  IMAD.MOV.U32 R14, RZ, RZ, R25 ;  /* 0x000000ffff0e7224 */ /* 0x001fc400078e0019 */
[----:B-1----:R-:W-:Y:S02]  /*25180*/  IMAD.MOV.U32 R12, RZ, RZ, R9 ;  /* 0x000000ffff0c7224 */ /* 0x002fe400078e0009 */
[----:B------:R-:W-:Y:S02]  /*25190*/  IMAD.MOV.U32 R13, RZ, RZ, R8 ;  /* 0x000000ffff0d7224 */ /* 0x000fe400078e0008 */
[----:B------:R-:W-:Y:S01]  /*251a0*/  IMAD.MOV.U32 R15, RZ, RZ, R2 ;  /* 0x000000ffff0f7224 */ /* 0x000fe200078e0002 */
[----:B------:R-:W2:Y:S04]  /*251b0*/  LDL.LU R9, [R1+0x21e0] ;  /* 0x0021e00001097983 */ /* 0x000ea80000300800 */
[----:B------:R-:W4:Y:S04]  /*251c0*/  LDL.LU R8, [R1+0x21dc] ;  /* 0x0021dc0001087983 */ /* 0x000f280000300800 */
[----:B------:R-:W4:Y:S01]  /*251d0*/  LDL.LU R25, [R1+0x21d8] ;  /* 0x0021d80001197983 */ /* 0x000f220000300800 */
[----:B------:R-:W-:Y:S03]  /*251e0*/  HMMA.16816.F32.BF16 R12, R12, R10, R20 ;  /* 0x0000000a0c0c723c */ /* 0x000fe60000041814 */
[----:B------:R-:W4:-:S15]  /*251f0*/  LDL.LU.64 R20, [R1+0x21d0] ;  /* 0x0021d00001147983 */ /* 0x000f1e0000300a00 */
[----:B------:R-:W-:-:S05]  /*25200*/  NOP ;  /* 0x0000000000007918 */ /* 0x000fca0000000000 */
[----:B------:R-:W-:Y:S04]  /*25210*/  STL.64 [R1+0x2080], R14 ;  /* 0x0020800e01007387 */ /* 0x000fe80000100a00 */
[----:B------:R0:W-:Y:S04]  /*25220*/  STL.64 [R1+0x2078], R12 ;  /* 0x0020780c01007387 */ /* 0x0001e80000100a00 */
[----:B0-----:R-:W4:Y:S01]  /*25230*/  LDL.LU R12, [R1+0x1e0] ;  /* 0x0001e000010c7983 */ /* 0x001f220000300800 */
[----:B---3--:R-:W-:Y:S02]  /*25240*/  IMAD.MOV.U32 R15, RZ, RZ, R3 ;  /* 0x000000ffff0f7224 */ /* 0x008fe400078e0003 */
[----:B--2---:R-:W-:-:S02]  /*25250*/  IMAD.MOV.U32 R13, RZ, RZ, R9 ;  /* 0x000000ffff0d7224 */ /* 0x004fc400078e0009 */
[----:B----4-:R-:W-:Y:S02]  /*25260*/  IMAD.MOV.U32 R14, RZ, RZ, R8 ;  /* 0x000000ffff0e7224 */ /* 0x010fe400078e0008 */
[----:B------:R-:W0:Y:S05]  /*25270*/  LDSM.16.MT88.4 R8, [R28+UR5+0x6080] ;  /* 0x006080051c08783b */ /* 0x000e2a0008004200 */
[----:B------:R-:W-:Y:S01]  /*25280*/  HMMA.16816.F32.BF16 R12, R4, R20, R12 ;  /* 0x00000014040c723c */ /* 0x000fe2000004180c */
[----:B0-----:R-:W-:Y:S04]  /*25290*/  STL.64 [R1+0x2040], R10 ;  /* 0x0020400a01007387 */ /* 0x001fe80000100a00 */
[----:B------:R0:W-:Y:S04]  /*252a0*/  STL.64 [R1+0x2038], R8 ;  /* 0x0020380801007387 */ /* 0x0001e80000100a00 */
[----:B------:R-:W-:-:S15]  /*252b0*/  STL.64 [R1+0x2198], R24 ;  /* 0x0021981801007387 */ /* 0x000fde0000100a00 */
[----:B------:R-:W-:Y:S02]  /*252c0*/  IMAD.MOV.U32 R23, RZ, RZ, R12 ;  /* 0x000000ffff177224 */ /* 0x000fe400078e000c */
[----:B------:R-:W2:Y:S01]  /*252d0*/  LDL.LU R12, [R1+0xc0] ;  /* 0x0000c000010c7983 */ /* 0x000ea20000300800 */
[----:B------:R-:W-:Y:S02]  /*252e0*/  IMAD.MOV.U32 R3, RZ, RZ, R14 ;  /* 0x000000ffff037224 */ /* 0x000fe400078e000e */
[----:B------:R-:W-:Y:S02]  /*252f0*/  IMAD.MOV.U32 R2, RZ, RZ, R15 ;  /* 0x000000ffff027224 */ /* 0x000fe400078e000f */
[----:B------:R-:W-:Y:S02]  /*25300*/  IMAD.MOV.U32 R22, RZ, RZ, R13 ;  /* 0x000000ffff167224 */ /* 0x000fe400078e000d */
[----:B------:R-:W-:Y:S02]  /*25310*/  IMAD.MOV.U32 R14, RZ, RZ, R27 ;  /* 0x000000ffff0e7224 */ /* 0x000fe400078e001b */
[----:B------:R-:W-:-:S02]  /*25320*/  IMAD.MOV.U32 R15, RZ, RZ, R29 ;  /* 0x000000ffff0f7224 */ /* 0x000fc400078e001d */
[----:B------:R-:W-:Y:S02]  /*25330*/  IMAD.MOV.U32 R13, RZ, RZ, R26 ;  /* 0x000000ffff0d7224 */ /* 0x000fe400078e001a */
[----:B------:R-:W3:Y:S04]  /*25340*/  LDL.LU R26, [R1+0x21cc] ;  /* 0x0021cc00011a7983 */ /* 0x000ee80000300800 */
[----:B------:R-:W4:Y:S04]  /*25350*/  LDL.LU R27, [R1+0x21c8] ;  /* 0x0021c800011b7983 */ /* 0x000f280000300800 */
[----:B------:R-:W3:Y:S04]  /*25360*/  LDL.LU R29, [R1+0x21c4] ;  /* 0x0021c400011d7983 */ /* 0x000ee80000300800 */
[----:B------:R4:W-:Y:S01]  /*25370*/  STL.64 [R1+0x20b0], R14 ;  /* 0x0020b00e01007387 */ /* 0x0009e20000100a00 */
[----:B0-----:R-:W-:Y:S03]  /*25380*/  HMMA.16816.F32.BF16 R8, R4, R24, R16 ;  /* 0x000000180408723c */ /* 0x001fe60000041810 */
[----:B--2---:R0:W-:Y:S04]  /*25390*/  STL.64 [R1+0x20a8], R12 ;  /* 0x0020a80c01007387 */ /* 0x0041e80000100a00 */
[----:B------:R-:W2:Y:S04]  /*253a0*/  LDL.LU R16, [R1+0xe0] ;  /* 0x0000e00001107983 */ /* 0x000ea80000300800 */
[----:B------:R-:W2:Y:S04]  /*253b0*/  LDL.LU R17, [R1+0xe4] ;  /* 0x0000e40001117983 */ /* 0x000ea80000300800 */
[----:B------:R-:W4:Y:S04]  /*253c0*/  LDL.LU R18, [R1+0xe8] ;  /* 0x0000e80001127983 */ /* 0x000f280000300800 */
[----:B------:R-:W4:Y:S04]  /*253d0*/  LDL.LU R19, [R1+0xec] ;  /* 0x0000ec0001137983 */ /* 0x000f280000300800 */
[----:B----4-:R-:W-:Y:S04]  /*253e0*/  STL.64 [R1+0x20d0], R18 ;  /* 0x0020d01201007387 */ /* 0x010fe80000100a00 */
[----:B--2---:R-:W-:Y:S04]  /*253f0*/  STL.64 [R1+0x20c8], R16 ;  /* 0x0020c81001007387 */ /* 0x004fe80000100a00 */
[----:B------:R-:W2:Y:S04]  /*25400*/  LDL.LU R4, [R1] ;  /* 0x0000000001047983 */ /* 0x000ea80000300800 */
[----:B------:R-:W2:Y:S04]  /*25410*/  LDL.LU R5, [R1+0x4] ;  /* 0x0000040001057983 */ /* 0x000ea80000300800 */
[----:B------:R-:W4:Y:S04]  /*25420*/  LDL.LU R6, [R1+0x8] ;  /* 0x0000080001067983 */ /* 0x000f280000300800 */
[----:B------:R-:W4:Y:S01]  /*25430*/  LDL.LU R7, [R1+0xc] ;  /* 0x00000c0001077983 */ /* 0x000f220000300800 */
[----:B------:R-:W-:-:S02]  /*25440*/  IMAD.MOV.U32 R14, RZ, RZ, R27 ;  /* 0x000000ffff0e7224 */ /* 0x000fc400078e001b */
[----:B---3--:R-:W-:Y:S02]  /*25450*/  IMAD.MOV.U32 R15, RZ, RZ, R26 ;  /* 0x000000ffff0f7224 */ /* 0x008fe400078e001a */
[----:B0-----:R-:W-:Y:S01]  /*25460*/  IMAD.MOV.U32 R13, RZ, RZ, R29 ;  /* 0x000000ffff0d7224 */ /* 0x001fe200078e001d */
[----:B----4-:R-:W-:Y:S04]  /*25470*/  STL.64 [R1+0x20f0], R6 ;  /* 0x0020f00601007387 */ /* 0x010fe80000100a00 */
[----:B--2---:R-:W-:Y:S04]  /*25480*/  STL.64 [R1+0x20e8], R4 ;  /* 0x0020e80401007387 */ /* 0x004fe80000100a00 */
[----:B------:R-:W2:Y:S04]  /*25490*/  LDL.LU R12, [R1+0x110] ;  /* 0x00011000010c7983 */ /* 0x000ea80000300800 */
[----:B------:R-:W3:Y:S04]  /*254a0*/  LDL.LU R29, [R1+0x21c0] ;  /* 0x0021c000011d7983 */ /* 0x000ee80000300800 */
[----:B------:R-:W4:Y:S04]  /*254b0*/  LDL.LU R27, [R1+0x21bc] ;  /* 0x0021bc00011b7983 */ /* 0x000f280000300800 */
[----:B------:R-:W3:Y:S04]  /*254c0*/  LDL.LU R26, [R1+0x21b8] ;  /* 0x0021b800011a7983 */ /* 0x000ee80000300800 */
[----:B------:R-:W-:Y:S04]  /*254d0*/  STL.64 [R1+0x20e0], R14 ;  /* 0x0020e00e01007387 */ /* 0x000fe80000100a00 */
[----:B--2---:R0:W-:Y:S04]  /*254e0*/  STL.64 [R1+0x20d8], R12 ;  /* 0x0020d80c01007387 */ /* 0x0041e80000100a00 */
[----:B0-----:R-:W2:Y:S04]  /*254f0*/  LDL.LU R12, [R1+0x100] ;  /* 0x00010000010c7983 */ /* 0x001ea80000300800 */
[----:B------:R-:W2:Y:S04]  /*25500*/  LDL.LU R13, [R1+0x104] ;  /* 0x00010400010d7983 */ /* 0x000ea80000300800 */
[----:B------:R-:W2:Y:S04]  /*25510*/  LDL.LU R14, [R1+0x108] ;  /* 0x00010800010e7983 */ /* 0x000ea80000300800 */
[----:B------:R-:W2:Y:S01]  /*25520*/  LDL.LU R15, [R1+0x10c] ;  /* 0x00010c00010f7983 */ /* 0x000ea20000300800 */
[----:B---3--:R-:W-:-:S02]  /*25530*/  IMAD.MOV.U32 R6, RZ, RZ, R26 ;  /* 0x000000ffff067224 */ /* 0x008fc400078e001a */
[----:B----4-:R-:W-:Y:S01]  /*25540*/  IMAD.MOV.U32 R7, RZ, RZ, R27 ;  /* 0x000000ffff077224 */ /* 0x010fe200078e001b */
[----:B--2---:R-:W-:Y:S04]  /*25550*/  STL.64 [R1+0x2100], R14 ;  /* 0x0021000e01007387 */ /* 0x004fe80000100a00 */
[----:B------:R0:W-:Y:S04]  /*25560*/  STL.64 [R1+0x20f8], R12 ;  /* 0x0020f80c01007387 */ /* 0x0001e80000100a00 */
[----:B------:R-:W2:Y:S04]  /*25570*/  LDL.LU R4, [R1+0x10] ;  /* 0x0000100001047983 */ /* 0x000ea80000300800 */
[----:B------:R-:W2:Y:S04]  /*25580*/  LDL.LU R5, [R1+0x14] ;  /* 0x0000140001057983 */ /* 0x000ea80000300800 */
[----:B------:R-:W3:Y:S04]  /*25590*/  LDL.LU R26, [R1+0x21b4] ;  /* 0x0021b400011a7983 */ /* 0x000ee80000300800 */
[----:B------:R-:W4:Y:S04]  /*255a0*/  LDL.LU R27, [R1+0x21b0] ;  /* 0x0021b000011b7983 */ /* 0x000f280000300800 */
[----:B------:R-:W-:Y:S04]  /*255b0*/  STL.64 [R1+0x2120], R6 ;  /* 0x0021200601007387 */ /* 0x000fe80000100a00 */
[----:B--2---:R1:W-:Y:S04]  /*255c0*/  STL.64 [R1+0x2118], R4 ;  /* 0x0021180401007387 */ /* 0x0043e80000100a00 */
[----:B0-----:R-:W2:Y:S04]  /*255d0*/  LDL.LU R12, [R1+0xd0] ;  /* 0x0000d000010c7983 */ /* 0x001ea80000300800 */
[----:B------:R-:W2:Y:S04]  /*255e0*/  LDL.LU R13, [R1+0xd4] ;  /* 0x0000d400010d7983 */ /* 0x000ea80000300800 */
[----:B------:R-:W2:Y:S04]  /*255f0*/  LDL.LU R14, [R1+0xd8] ;  /* 0x0000d800010e7983 */ /* 0x000ea80000300800 */
[----:B------:R-:W2:Y:S04]  /*25600*/  LDL.LU R15, [R1+0xdc] ;  /* 0x0000dc00010f7983 */ /* 0x000ea80000300800 */
[----:B-1----:R-:W2:Y:S04]  /*25610*/  LDL.LU R4, [R1+0x20] ;  /* 0x0000200001047983 */ /* 0x002ea80000300800 */
[----:B------:R-:W2:Y:S01]  /*25620*/  LDL.LU R5, [R1+0x24] ;  /* 0x0000240001057983 */ /* 0x000ea20000300800 */
[----:B----4-:R-:W-:-:S02]  /*25630*/  IMAD.MOV.U32 R6, RZ, RZ, R27 ;  /* 0x000000ffff067224 */ /* 0x010fc400078e001b */
[----:B---3--:R-:W-:Y:S01]  /*25640*/  IMAD.MOV.U32 R7, RZ, RZ, R26 ;  /* 0x000000ffff077224 */ /* 0x008fe200078e001a */
[----:B------:R-:W3:Y:S04]  /*25650*/  LDL.LU R27, [R1+0x21ac] ;  /* 0x0021ac00011b7983 */ /* 0x000ee80000300800 */
[----:B------:R-:W4:Y:S04]  /*25660*/  LDL.LU R26, [R1+0x21a8] ;  /* 0x0021a800011a7983 */ /* 0x000f280000300800 */
[----:B------:R-:W-:Y:S04]  /*25670*/  STL.64 [R1+0x2150], R6 ;  /* 0x0021500601007387 */ /* 0x000fe80000100a00 */
[----:B--2---:R-:W-:Y:S04]  /*25680*/  STL.64 [R1+0x2148], R4 ;  /* 0x0021480401007387 */ /* 0x004fe80000100a00 */
[----:B------:R-:W-:Y:S04]  /*25690*/  STL.64 [R1+0x2110], R14 ;  /* 0x0021100e01007387 */ /* 0x000fe80000100a00 */
[----:B------:R0:W-:Y:S04]  /*256a0*/  STL.64 [R1+0x2108], R12 ;  /* 0x0021080c01007387 */ /* 0x0001e80000100a00 */
[----:B0-----:R-:W2:Y:S04]  /*256b0*/  LDL.LU R12, [R1+0x120] ;  /* 0x00012000010c7983 */ /* 0x001ea80000300800 */
[----:B------:R-:W2:Y:S04]  /*256c0*/  LDL.LU R13, [R1+0x124] ;  /* 0x00012400010d7983 */ /* 0x000ea80000300800 */
[----:B------:R-:W2:Y:S04]  /*256d0*/  LDL.LU R14, [R1+0x128] ;  /* 0x00012800010e7983 */ /* 0x000ea80000300800 */
[----:B------:R-:W2:Y:S04]  /*256e0*/  LDL.LU R15, [R1+0x12c] ;  /* 0x00012c00010f7983 */ /* 0x000ea80000300800 */
[----:B------:R-:W2:Y:S04]  /*256f0*/  LDL.LU R4, [R1+0x30] ;  /* 0x0000300001047983 */ /* 0x000ea80000300800 */
        /* <DEDUP_REMOVED lines=11> */
[----:B------:R-:W3:Y:S04]  /*257b0*/  LDL.LU R14, [R1+0x158] ;  /* 0x00015800010e7983 */ /* 0x000ee80000300800 */
[----:B------:R-:W3:Y:S04]  /*257c0*/  LDL.LU R15, [R1+0x15c] ;  /* 0x00015c00010f7983 */ /* 0x000ee80000300800 */
[----:B------:R-:W4:Y:S04]  /*257d0*/  LDL.LU R4, [R1+0x60] ;  /* 0x0000600001047983 */ /* 0x000f280000300800 */
[----:B------:R-:W4:Y:S04]  /*257e0*/  LDL.LU R5, [R1+0x64] ;  /* 0x0000640001057983 */ /* 0x000f280000300800 */
[----:B---3--:R-:W-:Y:S04]  /*257f0*/  STL.64 [R1+0x2140], R14 ;  /* 0x0021400e01007387 */ /* 0x008fe80000100a00 */
[----:B--2---:R0:W-:Y:S04]  /*25800*/  STL.64 [R1+0x2138], R12 ;  /* 0x0021380c01007387 */ /* 0x0041e80000100a00 */
[----:B0-----:R-:W2:Y:S04]  /*25810*/  LDL.LU R12, [R1+0x180] ;  /* 0x00018000010c7983 */ /* 0x001ea80000300800 */
[----:B------:R-:W2:Y:S04]  /*25820*/  LDL.LU R13, [R1+0x184] ;  /* 0x00018400010d7983 */ /* 0x000ea80000300800 */
[----:B------:R-:W3:Y:S04]  /*25830*/  LDL.LU R14, [R1+0x188] ;  /* 0x00018800010e7983 */ /* 0x000ee80000300800 */
[----:B------:R-:W3:Y:S04]  /*25840*/  LDL.LU R15, [R1+0x18c] ;  /* 0x00018c00010f7983 */ /* 0x000ee80000300800 */
[----:B------:R-:W2:Y:S01]  /*25850*/  LDL.LU R24, [R1+0x1b0] ;  /* 0x0001b00001187983 */ /* 0x000ea20000300800 */
[----:B------:R-:W-:-:S03]  /*25860*/  IMAD.MOV.U32 R7, RZ, RZ, R26 ;  /* 0x000000ffff077224 */ /* 0x000fc600078e001a */
[----:B------:R-:W2:Y:S01]  /*25870*/  LDL.LU R25, [R1+0x1b4] ;  /* 0x0001b40001197983 */ /* 0x000ea20000300800 */
[----:B----4-:R-:W-:-:S03]  /*25880*/  IMAD.MOV.U32 R6, RZ, RZ, R27 ;  /* 0x000000ffff067224 */ /* 0x010fc600078e001b */
        /* <DEDUP_REMOVED lines=8> */
[----:B---3--:R-:W-:Y:S04]  /*25910*/  STL.64 [R1+0x2170], R14 ;  /* 0x0021700e01007387 */ /* 0x008fe80000100a00 */
[----:B--2---:R0:W-:Y:S04]  /*25920*/  STL.64 [R1+0x2168], R12 ;  /* 0x0021680c01007387 */ /* 0x0041e80000100a00 */
[----:B0-----:R-:W2:Y:S04]  /*25930*/  LDL.LU R12, [R1+0x190] ;  /* 0x00019000010c7983 */ /* 0x001ea80000300800 */
[----:B------:R-:W2:Y:S04]  /*25940*/  LDL.LU R13, [R1+0x194] ;  /* 0x00019400010d7983 */ /* 0x000ea80000300800 */
[----:B------:R-:W3:Y:S04]  /*25950*/  LDL.LU R14, [R1+0x198] ;  /* 0x00019800010e7983 */ /* 0x000ee80000300800 */
[----:B------:R-:W3:Y:S01]  /*25960*/  LDL.LU R15, [R1+0x19c] ;  /* 0x00019c00010f7983 */ /* 0x000ee20000300800 */
[----:B----4-:R-:W-:Y:S03]  /*25970*/  HMMA.16816.F32.BF16 R24, R4, R20, R24 ;  /* 0x000000140418723c */ /* 0x010fe60000041818 */
[----:B---3--:R-:W-:Y:S04]  /*25980*/  STL.64 [R1+0x2190], R14 ;  /* 0x0021900e01007387 */ /* 0x008fe80000100a00 */
[----:B--2---:R0:W-:Y:S04]  /*25990*/  STL.64 [R1+0x2188], R12 ;  /* 0x0021880c01007387 */ /* 0x0041e80000100a00 */
[----:B0-----:R-:W2:Y:S04]  /*259a0*/  LDL.LU R12, [R1+0x1a0] ;  /* 0x0001a000010c7983 */ /* 0x001ea80000300800 */
[----:B------:R-:W2:Y:S04]  /*259b0*/  LDL.LU R13, [R1+0x1a4] ;  /* 0x0001a400010d7983 */ /* 0x000ea80000300800 */
[----:B------:R-:W2:Y:S04]  /*259c0*/  LDL.LU R14, [R1+0x1a8] ;  /* 0x0001a800010e7983 */ /* 0x000ea80000300800 */
[----:B------:R-:W2:Y:S04]  /*259d0*/  LDL.LU R15, [R1+0x1ac] ;  /* 0x0001ac00010f7983 */ /* 0x000ea80000300800 */
[----:B------:R-:W3:Y:S04]  /*259e0*/  LDL.LU R16, [R1+0xf0] ;  /* 0x0000f00001107983 */ /* 0x000ee80000300800 */
[----:B------:R-:W3:Y:S04]  /*259f0*/  LDL.LU R17, [R1+0xf4] ;  /* 0x0000f40001117983 */ /* 0x000ee80000300800 */
[----:B------:R-:W3:Y:S04]  /*25a00*/  LDL.LU R18, [R1+0xf8] ;  /* 0x0000f80001127983 */ /* 0x000ee80000300800 */
[----:B------:R-:W-:Y:S04]  /*25a10*/  STL.64 [R1+0x2050], R10 ;  /* 0x0020500a01007387 */ /* 0x000fe80000100a00 */
[----:B------:R0:W-:Y:S02]  /*25a20*/  STL.64 [R1+0x2048], R8 ;  /* 0x0020480801007387 */ /* 0x0001e40000100a00 */
[----:B0-----:R-:W-:-:S02]  /*25a30*/  IMAD.MOV.U32 R8, RZ, RZ, R23 ;  /* 0x000000ffff087224 */ /* 0x001fc400078e0017 */
[----:B------:R-:W-:-:S03]  /*25a40*/  IMAD.MOV.U32 R9, RZ, RZ, R22 ;  /* 0x000000ffff097224 */ /* 0x000fc600078e0016 */
[----:B------:R-:W-:Y:S04]  /*25a50*/  STL [R1+0x2090], R8 ;  /* 0x0020900801007387 */ /* 0x000fe80000100800 */
[----:B------:R-:W-:Y:S04]  /*25a60*/  STL [R1+0x2094], R9 ;  /* 0x0020940901007387 */ /* 0x000fe80000100800 */
[----:B------:R0:W-:Y:S04]  /*25a70*/  STL.64 [R1+0x80], R24 ;  /* 0x0000801801007387 */ /* 0x0001e80000100a00 */
[----:B0-----:R-:W2:Y:S01]  /*25a80*/  LDL.LU.64 R24, [R1+0x2198] ;  /* 0x0021980001187983 */ /* 0x001ea20000300a00 */
[----:B------:R-:W-:-:S02]  /*25a90*/  IMAD.MOV.U32 R10, RZ, RZ, R3 ;  /* 0x000000ffff0a7224 */ /* 0x000fc400078e0003 */
[----:B------:R-:W-:-:S05]  /*25aa0*/  IMAD.MOV.U32 R3, RZ, RZ, R26 ;  /* 0x000000ffff037224 */ /* 0x000fca00078e001a */
[----:B------:R0:W-:Y:S01]  /*25ab0*/  STL [R1+0x2058], R3 ;  /* 0x0020580301007387 */ /* 0x0001e20000100800 */
[----:B--2---:R-:W-:Y:S03]  /*25ac0*/  HMMA.16816.F32.BF16 R4, R4, R24, R12 ;  /* 0x000000180404723c */ /* 0x004fe6000004180c */
[----:B------:R-:W2:Y:S04]  /*25ad0*/  LDL.LU.64 R14, [R1+0x2190] ;  /* 0x00219000010e7983 */ /* 0x000ea80000300a00 */
[----:B------:R-:W2:-:S15]  /*25ae0*/  LDL.LU.64 R12, [R1+0x2188] ;  /* 0x00218800010c7983 */ /* 0x000e9e0000300a00 */
[----:B------:R-:W-:-:S02]  /*25af0*/  NOP ;  /* 0x0000000000007918 */ /* 0x000fc40000000000 */
[----:B------:R-:W-:Y:S02]  /*25b00*/  IMAD.MOV.U32 R22, RZ, RZ, R6 ;  /* 0x000000ffff167224 */ /* 0x000fe400078e0006 */
[----:B------:R-:W-:Y:S02]  /*25b10*/  IMAD.MOV.U32 R23, RZ, RZ, R7 ;  /* 0x000000ffff177224 */ /* 0x000fe400078e0007 */
[----:B------:R-:W-:Y:S02]  /*25b20*/  IMAD.MOV.U32 R9, RZ, RZ, R4 ;  /* 0x000000ffff097224 */ /* 0x000fe400078e0004 */
[----:B------:R-:W-:Y:S01]  /*25b30*/  IMAD.MOV.U32 R8, RZ, RZ, R5 ;  /* 0x000000ffff087224 */ /* 0x000fe200078e0005 */
[----:B------:R-:W2:Y:S04]  /*25b40*/  LDL.LU.64 R6, [R1+0x2180] ;  /* 0x0021800001067983 */ /* 0x000ea80000300a00 */
[----:B------:R-:W2:Y:S01]  /*25b50*/  LDL.LU.64 R4, [R1+0x2178] ;  /* 0x0021780001047983 */ /* 0x000ea20000300a00 */
[----:B------:R-:W-:-:S02]  /*25b60*/  IMAD.MOV.U32 R19, RZ, RZ, R29 ;  /* 0x000000ffff137224 */ /* 0x000fc400078e001d */
[----:B------:R-:W-:Y:S02]  /*25b70*/  IMAD.MOV.U32 R11, RZ, RZ, R2 ;  /* 0x000000ffff0b7224 */ /* 0x000fe400078e0002 */
[----:B------:R-:W-:Y:S01]  /*25b80*/  IMAD.MOV.U32 R2, RZ, RZ, R27 ;  /* 0x000000ffff027224 */ /* 0x000fe200078e001b */
[----:B--2---:R-:W-:-:S15]  /*25b90*/  HMMA.16816.F32.BF16 R12, R4, R20, R12 ;  /* 0x00000014040c723c */ /* 0x004fde000004180c */
[----:B------:R-:W-:-:S09]  /*25ba0*/  NOP ;  /* 0x0000000000007918 */ /* 0x000fd20000000000 */
[----:B0-----:R-:W-:Y:S02]  /*25bb0*/  IMAD.MOV.U32 R3, RZ, RZ, R14 ;  /* 0x000000ffff037224 */ /* 0x001fe400078e000e */
[----:B------:R-:W-:Y:S02]  /*25bc0*/  IMAD.MOV.U32 R29, RZ, RZ, R15 ;  /* 0x000000ffff1d7224 */ /* 0x000fe400078e000f */
[----:B------:R-:W-:Y:S02]  /*25bd0*/  IMAD.MOV.U32 R26, RZ, RZ, R12 ;  /* 0x000000ffff1a7224 */ /* 0x000fe400078e000c */
[----:B------:R-:W-:Y:S01]  /*25be0*/  IMAD.MOV.U32 R27, RZ, RZ, R13 ;  /* 0x000000ffff1b7224 */ /* 0x000fe200078e000d */
[----:B------:R-:W2:Y:S04]  /*25bf0*/  LDL.LU.64 R14, [R1+0x2170] ;  /* 0x00217000010e7983 */ /* 0x000ea80000300a00 */
[----:B------:R-:W2:Y:S02]  /*25c00*/  LDL.LU.64 R12, [R1+0x2168] ;  /* 0x00216800010c7983 */ /* 0x000ea40000300a00 */
[----:B--2---:R-:W-:Y:S02]  /*25c10*/  HMMA.16816.F32.BF16 R4, R4, R24, R12 ;  /* 0x000000180404723c */ /* 0x004fe4000004180c */
[----:B------:R-:W2:Y:S04]  /*25c20*/  LDL.LU.64 R14, [R1+0x2160] ;  /* 0x00216000010e7983 */ /* 0x000ea80000300a00 */
[----:B------:R-:W2:-:S15]  /*25c30*/  LDL.LU.64 R12, [R1+0x2158] ;  /* 0x00215800010c7983 */ /* 0x000e9e0000300a00 */
[----:B------:R-:W-:-:S02]  /*25c40*/  NOP ;  /* 0x0000000000007918 */ /* 0x000fc40000000000 */
        /* <DEDUP_REMOVED lines=14> */
[----:B------:R-:W2:Y:S04]  /*25d30*/  LDL.LU.64 R14, [R1+0x2130] ;  /* 0x00213000010e7983 */ /* 0x000ea80000300a00 */
[----:B------:R-:W2:-:S15]  /*25d40*/  LDL.LU.64 R12, [R1+0x2128] ;  /* 0x00212800010c7983 */ /* 0x000e9e0000300a00 */
[----:B------:R-:W-:-:S02]  /*25d50*/  NOP ;  /* 0x0000000000007918 */ /* 0x000fc40000000000 */
[----:B------:R-:W-:Y:S04]  /*25d60*/  STL.64 [R1+0x140], R4 ;  /* 0x0001400401007387 */ /* 0x000fe80000100a00 */
        /* <DEDUP_REMOVED lines=23> */
[----:B------:R-:W-:Y:S04]  /*25ee0*/  STL.64 [R1+0x128], R14 ;  /* 0x0001280e01007387 */ /* 0x000fe80000100a00 */
[----:B------:R-:W0:Y:S01]  /*25ef0*/  LDSM.16.MT88.4 R12, [R0+UR5+0x6000] ;  /* 0x00600005000c783b */ /* 0x000e220008004200 */
[----:B---3--:R-:W-:Y:S03]  /*25f00*/  HMMA.16816.F32.BF16 R4, R4, R24, R16 ;  /* 0x000000180404723c */ /* 0x008fe60000041810 */
[----:B0-----:R-:W-:Y:S04]  /*25f10*/  STL.64 [R1+0x20], R12 ;  /* 0x0000200c01007387 */ /* 0x001fe80000100a00 */
[----:B------:R0:W-:Y:S04]  /*25f20*/  STL.64 [R1+0x28], R14 ;  /* 0x0000280e01007387 */ /* 0x0001e80000100a00 */
[----:B0-----:R-:W2:Y:S04]  /*25f30*/  LDL.LU.64 R14, [R1+0x20e0] ;  /* 0x0020e000010e7983 */ /* 0x001ea80000300a00 */
[----:B------:R-:W2:Y:S04]  /*25f40*/  LDL.LU.64 R12, [R1+0x20d8] ;  /* 0x0020d800010c7983 */ /* 0x000ea80000300a00 */
[----:B------:R-:W3:Y:S04]  /*25f50*/  LDL.LU.64 R18, [R1+0x20d0] ;  /* 0x0020d00001127983 */ /* 0x000ee80000300a00 */
[----:B------:R-:W3:Y:S04]  /*25f60*/  LDL.LU.64 R16, [R1+0x20c8] ;  /* 0x0020c80001107983 */ /* 0x000ee80000300a00 */
[----:B------:R-:W-:Y:S04]  /*25f70*/  STL.64 [R1+0x1b0], R4 ;  /* 0x0001b00401007387 */ /* 0x000fe80000100a00 */
[----:B------:R-:W-:Y:S04]  /*25f80*/  STL.64 [R1+0x1b8], R6 ;  /* 0x0001b80601007387 */ /* 0x000fe80000100a00 */
[----:B------:R-:W0:Y:S04]  /*25f90*/  LDSM.16.MT88.4 R4, [R0+UR5+0x6080] ;  /* 0x006080050004783b */ /* 0x000e280008004200 */
[----:B0-----:R-:W-:Y:S04]  /*25fa0*/  STL.64 [R1+0x70], R4 ;  /* 0x0000700401007387 */ /* 0x001fe80000100a00 */
[----:B------:R0:W-:Y:S04]  /*25fb0*/  STL.64 [R1+0x78], R6 ;  /* 0x0000780601007387 */ /* 0x0001e80000100a00 */
[----:B0-----:R-:W2:Y:S04]  /*25fc0*/  LDL.LU.64 R6, [R1+0x20c0] ;  /* 0x0020c00001067983 */ /* 0x001ea80000300a00 */
[----:B------:R-:W2:Y:S02]  /*25fd0*/  LDL.LU.64 R4, [R1+0x20b8] ;  /* 0x0020b80001047983 */ /* 0x000ea40000300a00 */
[C---:B--2---:R-:W-:Y:S06]  /*25fe0*/  HMMA.16816.F32.BF16 R12, R4.reuse, R20, R12 ;  /* 0x00000014040c723c */ /* 0x044fec000004180c */
[----:B---3--:R-:W-:-:S15]  /*25ff0*/  HMMA.16816.F32.BF16 R4, R4, R24, R16 ;  /* 0x000000180404723c */ /* 0x008fde0000041810 */
[----:B------:R-:W-:-:S02]  /*26000*/  NOP ;  /* 0x0000000000007918 */ /* 0x000fc40000000000 */
[----:B------:R-:W-:Y:S04]  /*26010*/  STL.64 [R1+0x1c0], R12 ;  /* 0x0001c00c01007387 */ /* 0x000fe80000100a00 */
[----:B------:R0:W-:Y:S04]  /*26020*/  STL.64 [R1+0x1c8], R14 ;  /* 0x0001c80e01007387 */ /* 0x0001e80000100a00 */
[----:B0-----:R-:W2:Y:S04]  /*26030*/  LDL.LU.64 R14, [R1+0x20b0] ;  /* 0x0020b000010e7983 */ /* 0x001ea80000300a00 */
[----:B------:R-:W2:Y:S04]  /*26040*/  LDL.LU.64 R12, [R1+0x20a8] ;  /* 0x0020a800010c7983 */ /* 0x000ea80000300a00 */
[----:B------:R-:W2:Y:S04]  /*26050*/  LDL.LU.64 R18, [R1+0x20a0] ;  /* 0x0020a00001127983 */ /* 0x000ea80000300a00 */
[----:B------:R-:W2:Y:S04]  /*26060*/  LDL.LU.64 R16, [R1+0x2098] ;  /* 0x0020980001107983 */ /* 0x000ea80000300a00 */
[----:B------:R0:W-:Y:S04]  /*26070*/  STL.64 [R1+0x1a0], R4 ;  /* 0x0001a00401007387 */ /* 0x0001e80000100a00 */
[----:B------:R1:W-:Y:S01]  /*26080*/  STL.64 [R1+0x1a8], R6 ;  /* 0x0001a80601007387 */ /* 0x0003e20000100a00 */
[----:B0-----:R-:W-:-:S02]  /*26090*/  IMAD.MOV.U32 R4, RZ, RZ, R9 ;  /* 0x000000ffff047224 */ /* 0x001fc400078e0009 */
[----:B------:R-:W-:Y:S01]  /*260a0*/  IMAD.MOV.U32 R5, RZ, RZ, R8 ;  /* 0x000000ffff057224 */ /* 0x000fe200078e0008 */
[----:B------:R-:W3:Y:S04]  /*260b0*/  LDL.LU R9, [R1+0x2094] ;  /* 0x0020940001097983 */ /* 0x000ee80000300800 */
[----:B------:R-:W3:Y:S01]  /*260c0*/  LDL.LU R8, [R1+0x2090] ;  /* 0x0020900001087983 */ /* 0x000ee20000300800 */
[----:B-1----:R-:W-:Y:S02]  /*260d0*/  IMAD.MOV.U32 R6, RZ, RZ, R22 ;  /* 0x000000ffff067224 */ /* 0x002fe400078e0016 */
[----:B------:R-:W-:Y:S01]  /*260e0*/  IMAD.MOV.U32 R7, RZ, RZ, R23 ;  /* 0x000000ffff077224 */ /* 0x000fe200078e0017 */
[----:B------:R-:W3:Y:S04]  /*260f0*/  LDL.LU R22, [R1+0x208c] ;  /* 0x00208c0001167983 */ /* 0x000ee80000300800 */
[----:B------:R-:W3:Y:S01]  /*26100*/  LDL.LU R23, [R1+0x2088] ;  /* 0x0020880001177983 */ /* 0x000ee20000300800 */
        /* <DEDUP_REMOVED lines=8> */
[----:B------:R-:W3:-:S15]  /*26190*/  LDL.LU.64 R12, [R1+0x2068] ;  /* 0x00206800010c7983 */ /* 0x000ede0000300a00 */
[----:B------:R-:W-:-:S02]  /*261a0*/  NOP ;  /* 0x0000000000007918 */ /* 0x000fc40000000000 */
[----:B------:R0:W-:Y:S04]  /*261b0*/  STL.64 [R1+0x170], R16 ;  /* 0x0001701001007387 */ /* 0x0001e80000100a00 */
[----:B------:R1:W-:Y:S01]  /*261c0*/  STL.64 [R1+0x178], R18 ;  /* 0x0001781201007387 */ /* 0x0003e20000100a00 */
[----:B0-----:R-:W-:Y:S02]  /*261d0*/  IMAD.MOV.U32 R16, RZ, RZ, R26 ;  /* 0x000000ffff107224 */ /* 0x001fe400078e001a */
[----:B------:R-:W-:Y:S01]  /*261e0*/  IMAD.MOV.U32 R17, RZ, RZ, R27 ;  /* 0x000000ffff117224 */ /* 0x000fe200078e001b */
[----:B------:R-:W2:Y:S04]  /*261f0*/  LDL.LU R26, [R1+0x2060] ;  /* 0x00206000011a7983 */ /* 0x000ea80000300800 */
[----:B------:R-:W2:Y:S01]  /*26200*/  LDL.LU R27, [R1+0x205c] ;  /* 0x00205c00011b7983 */ /* 0x000ea20000300800 */
[----:B-1----:R-:W-:-:S02]  /*26210*/  IMAD.MOV.U32 R18, RZ, RZ, R3 ;  /* 0x000000ffff127224 */ /* 0x002fc400078e0003 */
[----:B------:R-:W-:Y:S01]  /*26220*/  IMAD.MOV.U32 R19, RZ, RZ, R29 ;  /* 0x000000ffff137224 */ /* 0x000fe200078e001d */
[----:B------:R-:W4:Y:S01]  /*26230*/  LDL.LU R3, [R1+0x2058] ;  /* 0x0020580001037983 */ /* 0x000f220000300800 */
[----:B---3--:R-:W-:-:S15]  /*26240*/  HMMA.16816.F32.BF16 R8, R12, R22, R8 ;  /* 0x000000160c08723c */ /* 0x008fde0000041808 */
[----:B------:R-:W-:-:S08]  /*26250*/  NOP ;  /* 0x0000000000007918 */ /* 0x000fd00000000000 */
[----:B------:R-:W-:Y:S04]  /*26260*/  STL.64 [R1+0x110], R8 ;  /* 0x0001100801007387 */ /* 0x000fe80000100a00 */
[----:B------:R0:W-:Y:S01]  /*26270*/  STL [R1+0x118], R10 ;  /* 0x0001180a01007387 */ /* 0x0001e20000100800 */
[----:B------:R-:W-:-:S03]  /*26280*/  IMAD.MOV.U32 R29, RZ, RZ, R11 ;  /* 0x000000ffff1d7224 */ /* 0x000fc600078e000b */
[----:B0-----:R-:W2:Y:S04]  /*26290*/  LDL.LU.64 R10, [R1+0x2050] ;  /* 0x00205000010a7983 */ /* 0x001ea80000300a00 */
[----:B------:R-:W2:Y:S04]  /*262a0*/  LDL.LU.64 R8, [R1+0x2048] ;  /* 0x0020480001087983 */ /* 0x000ea80000300a00 */
[----:B------:R-:W-:Y:S01]  /*262b0*/  STL [R1+0x2030], R29 ;  /* 0x0020301d01007387 */ /* 0x000fe20000100800 */
[----:B--2---:R-:W-:Y:S03]  /*262c0*/  HMMA.16816.F32.BF16 R12, R12, R26, R8 ;  /* 0x0000001a0c0c723c */ /* 0x004fe60000041808 */
[----:B------:R-:W2:Y:S04]  /*262d0*/  LDL.LU.64 R10, [R1+0x2040] ;  /* 0x00204000010a7983 */ /* 0x000ea80000300a00 */
[----:B------:R-:W2:-:S15]  /*262e0*/  LDL.LU.64 R8, [R1+0x2038] ;  /* 0x0020380001087983 */ /* 0x000e9e0000300a00 */
[----:B------:R-:W-:-:S01]  /*262f0*/  NOP ;  /* 0x0000000000007918 */ /* 0x000fc20000000000 */
[----:B------:R4:W-:Y:S01]  /*26300*/  STL.64 [R1+0xf8], R14 ;  /* 0x0000f80e01007387 */ /* 0x0009e20000100a00 */
[----:B------:R-:W-:Y:S02]  /*26310*/  IMAD.MOV.U32 R24, RZ, RZ, R12 ;  /* 0x000000ffff187224 */ /* 0x000fe400078e000c */
[----:B------:R-:W-:Y:S01]  /*26320*/  IMAD.MOV.U32 R25, RZ, RZ, R13 ;  /* 0x000000ffff197224 */ /* 0x000fe200078e000d */
[----:B------:R-:W2:Y:S04]  /*26330*/  LDL.LU R12, [R1+0x80] ;  /* 0x00008000010c7983 */ /* 0x000ea80000300800 */
[----:B------:R-:W2:Y:S01]  /*26340*/  LDL.LU R13, [R1+0x84] ;  /* 0x00008400010d7983 */ /* 0x000ea20000300800 */
[----:B----4-:R-:W-:Y:S02]  /*26350*/  IMAD.MOV.U32 R14, RZ, RZ, R3 ;  /* 0x000000ffff0e7224 */ /* 0x010fe400078e0003 */
[----:B------:R-:W-:-:S07]  /*26360*/  IMAD.MOV.U32 R15, RZ, RZ, R2 ;  /* 0x000000ffff0f7224 */ /* 0x000fce00078e0002 */
[C---:B--2---:R-:W-:Y:S06]  /*26370*/  HMMA.16816.F32.BF16 R12, R8.reuse, R22, R12 ;  /* 0x00000016080c723c */ /* 0x044fec000004180c */
[----:B------:R-:W-:Y:S01]  /*26380*/  HMMA.16816.F32.BF16 R4, R8, R26, R4 ;  /* 0x0000001a0804723c */ /* 0x000fe20000041804 */
[----:B------:R-:W0:Y:S01]  /*26390*/  S2R R21, SR_TID.X ;  /* 0x0000000000157919 */ /* 0x000e220000002100 */
[----:B------:R-:W-:-:S15]  /*263a0*/  LDSM.16.MT88.4 R8, [R28+UR5+0x8000] ;  /* 0x008000051c08783b */ /* 0x000fde0008004200 */
[----:B------:R-:W-:Y:S04]  /*263b0*/  STL.64 [R1+0xe0], R12 ;  /* 0x0000e00c01007387 */ /* 0x000fe80000100a00 */
[----:B------:R-:W-:Y:S04]  /*263c0*/  STL.64 [R1+0xe8], R14 ;  /* 0x0000e80e01007387 */ /* 0x000fe80000100a00 */
[----:B------:R-:W1:Y:S01]  /*263d0*/  LDSM.16.MT88.4 R12, [R0+UR5+0x6100] ;  /* 0x00610005000c783b */ /* 0x000e620008004200 */
[----:B------:R-:W-:Y:S02]  /*263e0*/  IMAD.MOV.U32 R3, RZ, RZ, R6 ;  /* 0x000000ffff037224 */ /* 0x000fe400078e0006 */
[----:B------:R-:W-:Y:S01]  /*263f0*/  IMAD.MOV.U32 R2, RZ, RZ, R7 ;  /* 0x000000ffff027224 */ /* 0x000fe200078e0007 */
[----:B-1----:R-:W-:Y:S04]  /*26400*/  STL.64 [R1+0x10], R12 ;  /* 0x0000100c01007387 */ /* 0x002fe80000100a00 */
[----:B------:R-:W-:Y:S04]  /*26410*/  STL [R1+0x18], R14 ;  /* 0x0000180e01007387 */ /* 0x000fe80000100800 */
[----:B------:R-:W-:Y:S04]  /*26420*/  STL.64 [R1+0xb0], R4 ;  /* 0x0000b00401007387 */ /* 0x000fe80000100a00 */
[----:B------:R-:W1:Y:S04]  /*26430*/  LDSM.16.MT88.4 R4, [R0+UR5+0x6180] ;  /* 0x006180050004783b */ /* 0x000e680008004200 */
[----:B------:R-:W-:Y:S04]  /*26440*/  STL [R1+0x1f5c], R2 ;  /* 0x001f5c0201007387 */ /* 0x000fe80000100800 */
[----:B------:R-:W-:Y:S04]  /*26450*/  STL [R1+0x1f58], R3 ;  /* 0x001f580301007387 */ /* 0x000fe80000100800 */
[----:B-1----:R-:W-:Y:S04]  /*26460*/  STL.64 [R1+0x1f88], R6 ;  /* 0x001f880601007387 */ /* 0x002fe80000100a00 */
[----:B------:R1:W-:Y:S04]  /*26470*/  STL.64 [R1+0x1f80], R4 ;  /* 0x001f800401007387 */ /* 0x0003e80000100a00 */
[----:B-1----:R-:W2:Y:S04]  /*26480*/  LDL.LU R4, [R1+0x40] ;  /* 0x0000400001047983 */ /* 0x002ea80000300800 */
[----:B------:R-:W2:Y:S04]  /*26490*/  LDL.LU R5, [R1+0x44] ;  /* 0x0000440001057983 */ /* 0x000ea80000300800 */
[----:B------:R-:W2:Y:S04]  /*264a0*/  LDL.LU R6, [R1+0x48] ;  /* 0x0000480001067983 */ /* 0x000ea80000300800 */
[----:B------:R-:W2:Y:S01]  /*264b0*/  LDL.LU R7, [R1+0x4c] ;  /* 0x00004c0001077983 */ /* 0x000ea20000300800 */
[----:B------:R-:W-:-:S02]  /*264c0*/  IMAD.MOV.U32 R29, RZ, RZ, R15 ;  /* 0x000000ffff1d7224 */ /* 0x000fc400078e000f */
[----:B------:R-:W1:Y:S01]  /*264d0*/  S2R R15, SR_TID.X ;  /* 0x00000000000f7919 */ /* 0x000e620000002100 */
[----:B0-----:R-:W-:Y:S02]  /*264e0*/  IMAD.SHL.U32 R21, R21, 0x2, RZ ;  /* 0x0000000215157824 */ /* 0x001fe400078e00ff */
[----:B------:R-:W-:Y:S01]  /*264f0*/  IMAD.MOV.U32 R20, RZ, RZ, R8 ;  /* 0x000000ffff147224 */ /* 0x000fe200078e0008 */
[----:B------:R-:W-:Y:S01]  /*26500*/  STL.64 [R1+0x8], R10 ;  /* 0x0000080a01007387 */ /* 0x000fe20000100a00 */
[----:B-1----:R-:W-:-:S05]  /*26510*/  LOP3.LUT R15, R15, 0x7, RZ, 0xc0, !PT ;  /* 0x000000070f0f7812 */ /* 0x002fca00078ec0ff */
[----:B------:R-:W-:-:S05]  /*26520*/  IMAD R15, R15, 0x110, RZ ;  /* 0x000001100f0f7824 */ /* 0x000fca00078e02ff */
[----:B------:R-:W-:Y:S01]  /*26530*/  LOP3.LUT R15, R15, 0x30, R21, 0x78, !PT ;  /* 0x000000300f0f7812 */ /* 0x000fe200078e7815 */
[----:B------:R-:W-:-:S04]  /*26540*/  IMAD.MOV.U32 R21, RZ, RZ, R9 ;  /* 0x000000ffff157224 */ /* 0x000fc800078e0009 */
[----:B------:R-:W0:Y:S04]  /*26550*/  LDSM.16.M88.4 R8, [R15+UR5+0x10080] ;  /* 0x010080050f08783b */ /* 0x000e280008000200 */
[----:B------:R-:W1:Y:S04]  /*26560*/  LDSM.16.M88.4 R12, [R15+UR5+0x10880] ;  /* 0x010880050f0c783b */ /* 0x000e680008000200 */
[----:B0-----:R-:W-:Y:S04]  /*26570*/  STL [R1+0x1ed4], R10 ;  /* 0x001ed40a01007387 */ /* 0x001fe80000100800 */
[----:B------:R-:W-:Y:S04]  /*26580*/  STL [R1+0x1ed0], R11 ;  /* 0x001ed00b01007387 */ /* 0x000fe80000100800 */
[----:B-1----:R-:W-:Y:S04]  /*26590*/  STL [R1+0x1edc], R14 ;  /* 0x001edc0e01007387 */ /* 0x002fe80000100800 */
[----:B------:R-:W-:Y:S01]  /*265a0*/  STL [R1+0x1ed8], R15 ;  /* 0x001ed80f01007387 */ /* 0x000fe20000100800 */
[----:B--2---:R-:W-:-:S15]  /*265b0*/  HMMA.16816.F32.BF16 R16, R4, R22, R16 ;  /* 0x000000160410723c */ /* 0x004fde0000041810 */
[----:B------:R-:W-:-:S08]  /*265c0*/  NOP ;  /* 0x0000000000007918 */ /* 0x000fd00000000000 */
[----:B------:R-:W-:Y:S01]  /*265d0*/  STL.64 [R1+0xa0], R16 ;  /* 0x0000a01001007387 */ /* 0x000fe20000100a00 */
[----:B------:R-:W-:Y:S02]  /*265e0*/  IMAD.MOV.U32 R2, RZ, RZ, R18 ;  /* 0x000000ffff027224 */ /* 0x000fe400078e0012 */
[----:B------:R-:W-:Y:S02]  /*265f0*/  IMAD.MOV.U32 R3, RZ, RZ, R19 ;  /* 0x000000ffff037224 */ /* 0x000fe400078e0013 */
[----:B------:R-:W0:Y:S04]  /*26600*/  LDSM.16.MT88.4 R16, [R28+UR5+0x8080] ;  /* 0x008080051c10783b */ /* 0x000e280008004200 */
[----:B0-----:R-:W-:Y:S04]  /*26610*/  STL.64 [R1+0x1f50], R18 ;  /* 0x001f501201007387 */ /* 0x001fe80000100a00 */
[----:B------:R0:W-:Y:S04]  /*26620*/  STL.64 [R1+0x1f48], R16 ;  /* 0x001f481001007387 */ /* 0x0001e80000100a00 */
[----:B0-----:R-:W2:Y:S04]  /*26630*/  LDL.LU R16, [R1+0x130] ;  /* 0x0001300001107983 */ /* 0x001ea80000300800 */
[----:B------:R-:W2:Y:S04]  /*26640*/  LDL.LU R17, [R1+0x134] ;  /* 0x0001340001117983 */ /* 0x000ea80000300800 */
[----:B------:R-:W2:Y:S04]  /*26650*/  LDL.LU R18, [R1+0x138] ;  /* 0x0001380001127983 */ /* 0x000ea80000300800 */
[----:B------:R-:W2:Y:S04]  /*26660*/  LDL.LU R19, [R1+0x13c] ;  /* 0x00013c0001137983 */ /* 0x000ea80000300800 */
[----:B------:R-:W-:Y:S04]  /*26670*/  STL.64 [R1+0x2028], R26 ;  /* 0x0020281a01007387 */ /* 0x000fe80000100a00 */
[----:B------:R-:W-:Y:S01]  /*26680*/  STL.64 [R1+0x2020], R24 ;  /* 0x0020201801007387 */ /* 0x000fe20000100a00 */
[----:B--2---:R-:W-:Y:S03]  /*26690*/  HMMA.16816.F32.BF16 R4, R4, R26, R16 ;  /* 0x0000001a0404723c */ /* 0x004fe60000041810 */
[----:B------:R-:W0:-:S15]  /*266a0*/  LDSM.16.MT88.4 R16, [R28+UR5+0x8100] ;  /* 0x008100051c10783b */ /* 0x000e1e0008004200 */
[----:B------:R-:W-:-:S05]  /*266b0*/  NOP ;  /* 0x0000000000007918 */ /* 0x000fca0000000000 */
[----:B------:R1:W-:Y:S04]  /*266c0*/  STL.64 [R1+0x90], R4 ;  /* 0x0000900401007387 */ /* 0x0003e80000100a00 */
[----:B------:R2:W-:Y:S04]  /*266d0*/  STL.64 [R1+0x98], R6 ;  /* 0x0000980601007387 */ /* 0x0005e80000100a00 */
[----:B-1----:R-:W3:Y:S04]  /*266e0*/  LDL.LU R4, [R1+0x10] ;  /* 0x0000100001047983 */ /* 0x002ee80000300800 */
[----:B------:R-:W3:Y:S04]  /*266f0*/  LDL.LU R5, [R1+0x14] ;  /* 0x0000140001057983 */ /* 0x000ee80000300800 */
[----:B--2---:R-:W2:Y:S01]  /*26700*/  LDL.LU R6, [R1+0x18] ;  /* 0x0000180001067983 */ /* 0x004ea20000300800 */
[----:B------:R-:W-:-:S03]  /*26710*/  IMAD.MOV.U32 R7, RZ, RZ, R29 ;  /* 0x000000ffff077224 */ /* 0x000fc600078e001d */
[----:B------:R-:W4:Y:S04]  /*26720*/  LDL.LU R29, [R1+0x2030] ;  /* 0x00203000011d7983 */ /* 0x000f280000300800 */
[----:B--2---:R-:W-:Y:S04]  /*26730*/  STL.64 [R1+0x1fb8], R6 ;  /* 0x001fb80601007387 */ /* 0x004fe80000100a00 */
[----:B---3--:R1:W-:Y:S04]  /*26740*/  STL.64 [R1+0x1fb0], R4 ;  /* 0x001fb00401007387 */ /* 0x0083e80000100a00 */
[----:B-1----:R-:W2:Y:S04]  /*26750*/  LDL.LU R4, [R1+0x70] ;  /* 0x0000700001047983 */ /* 0x002ea80000300800 */
[----:B------:R-:W2:Y:S04]  /*26760*/  LDL.LU R5, [R1+0x74] ;  /* 0x0000740001057983 */ /* 0x000ea80000300800 */
[----:B------:R-:W3:Y:S04]  /*26770*/  LDL.LU R6, [R1+0x78] ;  /* 0x0000780001067983 */ /* 0x000ee80000300800 */
[----:B------:R-:W3:Y:S01]  /*26780*/  LDL.LU R7, [R1+0x7c] ;  /* 0x00007c0001077983 */ /* 0x000ee20000300800 */
[----:B0-----:R-:W-:-:S02]  /*26790*/  IMAD.MOV.U32 R11, RZ, RZ, R18 ;  /* 0x000000ffff0b7224 */ /* 0x001fc400078e0012 */
[----:B------:R-:W-:Y:S02]  /*267a0*/  IMAD.MOV.U32 R10, RZ, RZ, R19 ;  /* 0x000000ffff0a7224 */ /* 0x000fe400078e0013 */
[----:B------:R-:W-:Y:S02]  /*267b0*/  IMAD.MOV.U32 R15, RZ, RZ, R16 ;  /* 0x000000ffff0f7224 */ /* 0x000fe400078e0010 */
[----:B------:R-:W-:Y:S01]  /*267c0*/  IMAD.MOV.U32 R14, RZ, RZ, R17 ;  /* 0x000000ffff0e7224 */ /* 0x000fe200078e0011 */
[----:B---3--:R-:W-:Y:S04]  /*267d0*/  STL.64 [R1+0x1fe8], R6 ;  /* 0x001fe80601007387 */ /* 0x008fe80000100a00 */
        /* <DEDUP_REMOVED lines=9> */
[----:B------:R-:W2:Y:S04]  /*26870*/  LDL.LU R18, [R1+0x28] ;  /* 0x0000280001127983 */ /* 0x000ea80000300800 */
[----:B------:R-:W2:Y:S04]  /*26880*/  LDL.LU R19, [R1+0x2c] ;  /* 0x00002c0001137983 */ /* 0x000ea80000300800 */
[----:B--2---:R-:W-:Y:S04]  /*26890*/  STL.64 [R1+0x2008], R18 ;  /* 0x0020081201007387 */ /* 0x004fe80000100a00 */
[----:B----4-:R-:W-:Y:S04]  /*268a0*/  STL.64 [R1+0x2000], R16 ;  /* 0x0020001001007387 */ /* 0x010fe80000100a00 */
[----:B------:R-:W2:Y:S04]  /*268b0*/  LDL.LU R4, [R1+0x150] ;  /* 0x0001500001047983 */ /* 0x000ea80000300800 */
[----:B------:R-:W2:Y:S04]  /*268c0*/  LDL.LU R5, [R1+0x154] ;  /* 0x0001540001057983 */ /* 0x000ea80000300800 */
[----:B------:R-:W4:Y:S04]  /*268d0*/  LDL.LU R6, [R1+0x158] ;  /* 0x0001580001067983 */ /* 0x000f280000300800 */
[----:B------:R-:W4:Y:S04]  /*268e0*/  LDL.LU R7, [R1+0x15c] ;  /* 0x00015c0001077983 */ /* 0x000f280000300800 */
[----:B----4-:R-:W-:Y:S04]  /*268f0*/  STL.64 [R1+0x1ff8], R6 ;  /* 0x001ff80601007387 */ /* 0x010fe80000100a00 */
[----:B--2---:R0:W-:Y:S04]  /*26900*/  STL.64 [R1+0x1ff0], R4 ;  /* 0x001ff00401007387 */ /* 0x0041e80000100a00 */
[----:B0-----:R-:W2:Y:S04]  /*26910*/  LDL.LU R4, [R1+0x180] ;  /* 0x0001800001047983 */ /* 0x001ea80000300800 */
[----:B------:R-:W2:Y:S04]  /*26920*/  LDL.LU R5, [R1+0x184] ;  /* 0x0001840001057983 */ /* 0x000ea80000300800 */
[----:B------:R-:W4:Y:S04]  /*26930*/  LDL.LU R6, [R1+0x188] ;  /* 0x0001880001067983 */ /* 0x000f280000300800 */
[----:B------:R-:W4:Y:S04]  /*26940*/  LDL.LU R7, [R1+0x18c] ;  /* 0x00018c0001077983 */ /* 0x000f280000300800 */
[----:B----4-:R-:W-:Y:S04]  /*26950*/  STL.64 [R1+0x2018], R6 ;  /* 0x0020180601007387 */ /* 0x010fe80000100a00 */
[----:B--2---:R0:W-:Y:S04]  /*26960*/  STL.64 [R1+0x2010], R4 ;  /* 0x0020100401007387 */ /* 0x0041e80000100a00 */
[----:B------:R-:W2:Y:S04]  /*26970*/  LDL.LU R16, [R1+0x30] ;  /* 0x0000300001107983 */ /* 0x000ea80000300800 */
[----:B------:R-:W2:Y:S04]  /*26980*/  LDL.LU R17, [R1+0x34] ;  /* 0x0000340001117983 */ /* 0x000ea80000300800 */
[----:B------:R-:W2:Y:S04]  /*26990*/  LDL.LU R18, [R1+0x38] ;  /* 0x0000380001127983 */ /* 0x000ea80000300800 */
[----:B------:R-:W2:Y:S04]  /*269a0*/  LDL.LU R19, [R1+0x3c] ;  /* 0x00003c0001137983 */ /* 0x000ea80000300800 */
[----:B0-----:R-:W4:Y:S04]  /*269b0*/  LDL.LU R4, [R1+0x140] ;  /* 0x0001400001047983 */ /* 0x001f280000300800 */
[----:B------:R-:W4:Y:S04]  /*269c0*/  LDL.LU R5, [R1+0x144] ;  /* 0x0001440001057983 */ /* 0x000f280000300800 */
[----:B------:R-:W4:Y:S04]  /*269d0*/  LDL.LU R6, [R1+0x148] ;  /* 0x0001480001067983 */ /* 0x000f280000300800 */
[----:B------:R-:W4:Y:S04]  /*269e0*/  LDL.LU R7, [R1+0x14c] ;  /* 0x00014c0001077983 */ /* 0x000f280000300800 */
[----:B------:R-:W2:Y:S04]  /*269f0*/  LDL.LU R24, [R1+0x160] ;  /* 0x0001600001187983 */ /* 0x000ea80000300800 */
[----:B------:R-:W2:Y:S04]  /*26a00*/  LDL.LU R25, [R1+0x164] ;  /* 0x0001640001197983 */ /* 0x000ea80000300800 */
[----:B------:R-:W2:Y:S04]  /*26a10*/  LDL.LU R26, [R1+0x168] ;  /* 0x00016800011a7983 */ /* 0x000ea80000300800 */
[----:B------:R-:W2:Y:S04]  /*26a20*/  LDL.LU R27, [R1+0x16c] ;  /* 0x00016c00011b7983 */ /* 0x000ea80000300800 */
[----:B---3--:R-:W-:Y:S04]  /*26a30*/  STL.64 [R1+0x1f98], R10 ;  /* 0x001f980a01007387 */ /* 0x008fe80000100a00 */
[----:B------:R0:W-:Y:S04]  /*26a40*/  STL.64 [R1+0x1f90], R8 ;  /* 0x001f900801007387 */ /* 0x0001e80000100a00 */
[----:B0-----:R-:W3:Y:S04]  /*26a50*/  LDL.LU R8, [R1+0x1a0] ;  /* 0x0001a00001087983 */ /* 0x001ee80000300800 */
[----:B------:R-:W3:Y:S04]  /*26a60*/  LDL.LU R9, [R1+0x1a4] ;  /* 0x0001a40001097983 */ /* 0x000ee80000300800 */
[----:B------:R-:W4:Y:S04]  /*26a70*/  LDL.LU R10, [R1+0x1a8] ;  /* 0x0001a800010a7983 */ /* 0x000f280000300800 */
[----:B------:R-:W4:Y:S04]  /*26a80*/  LDL.LU R11, [R1+0x1ac] ;  /* 0x0001ac00010b7983 */ /* 0x000f280000300800 */
[----:B----4-:R-:W-:Y:S04]  /*26a90*/  STL.64 [R1+0x1fa8], R10 ;  /* 0x001fa80a01007387 */ /* 0x010fe80000100a00 */
[----:B---3--:R0:W-:Y:S04]  /*26aa0*/  STL.64 [R1+0x1fa0], R8 ;  /* 0x001fa00801007387 */ /* 0x0081e80000100a00 */
[----:B0-----:R-:W3:Y:S04]  /*26ab0*/  LDL.LU R8, [R1+0x1c0] ;  /* 0x0001c00001087983 */ /* 0x001ee80000300800 */
[----:B------:R-:W3:Y:S04]  /*26ac0*/  LDL.LU R9, [R1+0x1c4] ;  /* 0x0001c40001097983 */ /* 0x000ee80000300800 */
[----:B------:R-:W4:Y:S04]  /*26ad0*/  LDL.LU R10, [R1+0x1c8] ;  /* 0x0001c800010a7983 */ /* 0x000f280000300800 */
[----:B------:R-:W4:Y:S01]  /*26ae0*/  LDL.LU R11, [R1+0x1cc] ;  /* 0x0001cc00010b7983 */ /* 0x000f220000300800 */
[C---:B--2---:R-:W-:Y:S03]  /*26af0*/  HMMA.16816.F32.BF16 R24, R16.reuse, R22, R24 ;  /* 0x000000161018723c */ /* 0x044fe60000041818 */
[----:B----4-:R-:W-:Y:S04]  /*26b00*/  STL.64 [R1+0x1fc8], R10 ;  /* 0x001fc80a01007387 */ /* 0x010fe80000100a00 */
[----:B---3--:R0:W-:Y:S04]  /*26b10*/  STL.64 [R1+0x1fc0], R8 ;  /* 0x001fc00801007387 */ /* 0x0081e80000100a00 */
        /* <DEDUP_REMOVED lines=8> */
[----:B------:R-:W2:Y:S04]  /*26ba0*/  LDL.LU R10, [R1+0x128] ;  /* 0x00012800010a7983 */ /* 0x000ea80000300800 */
[----:B------:R-:W2:Y:S04]  /*26bb0*/  LDL.LU R11, [R1+0x12c] ;  /* 0x00012c00010b7983 */ /* 0x000ea80000300800 */
[----:B------:R-:W-:Y:S04]  /*26bc0*/  STL.64 [R1+0x1f68], R14 ;  /* 0x001f680e01007387 */ /* 0x000fe80000100a00 */
[----:B------:R0:W-:Y:S04]  /*26bd0*/  STL.64 [R1+0x1f60], R12 ;  /* 0x001f600c01007387 */ /* 0x0001e80000100a00 */
[----:B0-----:R-:W3:Y:S04]  /*26be0*/  LDL.LU R12, [R1+0x170] ;  /* 0x00017000010c7983 */ /* 0x001ee80000300800 */
[----:B------:R-:W3:Y:S04]  /*26bf0*/  LDL.LU R13, [R1+0x174] ;  /* 0x00017400010d7983 */ /* 0x000ee80000300800 */
[----:B------:R-:W3:Y:S04]  /*26c00*/  LDL.LU R14, [R1+0x178] ;  /* 0x00017800010e7983 */ /* 0x000ee80000300800 */
[----:B------:R-:W3:Y:S04]  /*26c10*/  LDL.LU R15, [R1+0x17c] ;  /* 0x00017c00010f7983 */ /* 0x000ee80000300800 */
[----:B------:R-:W-:Y:S04]  /*26c20*/  STL.64 [R1+0xd0], R24 ;  /* 0x0000d01801007387 */ /* 0x000fe80000100a00 */
[----:B------:R0:W-:Y:S04]  /*26c30*/  STL.64 [R1+0xd8], R26 ;  /* 0x0000d81a01007387 */ /* 0x0001e80000100a00 */
[----:B0-----:R-:W4:Y:S04]  /*26c40*/  LDL.LU.64 R26, [R1+0x2028] ;  /* 0x00202800011a7983 */ /* 0x001f280000300a00 */
[----:B------:R-:W3:Y:S01]  /*26c50*/  LDL.LU.64 R24, [R1+0x2020] ;  /* 0x0020200001187983 */ /* 0x000ee20000300a00 */
[----:B----4-:R-:W-:Y:S03]  /*26c60*/  HMMA.16816.F32.BF16 R16, R16, R26, R4 ;  /* 0x0000001a1010723c */ /* 0x010fe60000041804 */
[----:B------:R-:W4:Y:S04]  /*26c70*/  LDL.LU.64 R6, [R1+0x2018] ;  /* 0x0020180001067983 */ /* 0x000f280000300a00 */
[----:B------:R-:W4:-:S15]  /*26c80*/  LDL.LU.64 R4, [R1+0x2010] ;  /* 0x0020100001047983 */ /* 0x000f1e0000300a00 */
[----:B------:R-:W-:-:S01]  /*26c90*/  NOP ;  /* 0x0000000000007918 */ /* 0x000fc20000000000 */
[----:B------:R-:W-:Y:S04]  /*26ca0*/  STL.64 [R1+0x80], R16 ;  /* 0x0000801001007387 */ /* 0x000fe80000100a00 */
[----:B------:R-:W-:Y:S04]  /*26cb0*/  STL.64 [R1+0x88], R18 ;  /* 0x0000881201007387 */ /* 0x000fe80000100a00 */
[----:B------:R-:W0:Y:S04]  /*26cc0*/  LDSM.16.MT88.4 R16, [R28+UR5+0x8180] ;  /* 0x008180051c10783b */ /* 0x000e280008004200 */
[----:B0-----:R-:W-:Y:S04]  /*26cd0*/  STL.64 [R1+0x50], R16 ;  /* 0x0000501001007387 */ /* 0x001fe80000100a00 */
[----:B------:R0:W-:Y:S04]  /*26ce0*/  STL.64 [R1+0x58], R18 ;  /* 0x0000581201007387 */ /* 0x0001e80000100a00 */
[----:B0-----:R-:W4:Y:S04]  /*26cf0*/  LDL.LU.64 R18, [R1+0x2008] ;  /* 0x0020080001127983 */ /* 0x001f280000300a00 */
[----:B------:R-:W4:Y:S02]  /*26d00*/  LDL.LU.64 R16, [R1+0x2000] ;  /* 0x0020000001107983 */ /* 0x000f240000300a00 */
[----:B----4-:R-:W-:-:S15]  /*26d10*/  HMMA.16816.F32.BF16 R4, R16, R22, R4 ;  /* 0x000000161004723c */ /* 0x010fde0000041804 */
[----:B------:R-:W-:-:S08]  /*26d20*/  NOP ;  /* 0x0000000000007918 */ /* 0x000fd00000000000 */
[----:B------:R-:W-:Y:S04]  /*26d30*/  STL.64 [R1+0x100], R4 ;  /* 0x0001000401007387 */ /* 0x000fe80000100a00 */
[----:B------:R0:W-:Y:S04]  /*26d40*/  STL.64 [R1+0x108], R6 ;  /* 0x0001080601007387 */ /* 0x0001e80000100a00 */
[----:B0-----:R-:W4:Y:S04]  /*26d50*/  LDL.LU.64 R6, [R1+0x1ff8] ;  /* 0x001ff80001067983 */ /* 0x001f280000300a00 */
[----:B------:R-:W4:Y:S02]  /*26d60*/  LDL.LU.64 R4, [R1+0x1ff0] ;  /* 0x001ff00001047983 */ /* 0x000f240000300a00 */
[----:B----4-:R-:W-:Y:S02]  /*26d70*/  HMMA.16816.F32.BF16 R16, R16, R26, R4 ;  /* 0x0000001a1010723c */ /* 0x010fe40000041804 */
[----:B------:R-:W2:Y:S04]  /*26d80*/  LDL.LU.64 R6, [R1+0x1fe8] ;  /* 0x001fe80001067983 */ /* 0x000ea80000300a00 */
[----:B------:R-:W2:-:S15]  /*26d90*/  LDL.LU.64 R4, [R1+0x1fe0] ;  /* 0x001fe00001047983 */ /* 0x000e9e0000300a00 */
[----:B------:R-:W-:-:S02]  /*26da0*/  NOP ;  /* 0x0000000000007918 */ /* 0x000fc40000000000 */
[----:B------:R0:W-:Y:S04]  /*26db0*/  STL.64 [R1+0xc0], R16 ;  /* 0x0000c01001007387 */ /* 0x0001e80000100a00 */
[----:B------:R1:W-:Y:S04]  /*26dc0*/  STL.64 [R1+0xc8], R18 ;  /* 0x0000c81201007387 */ /* 0x0003e80000100a00 */
[----:B0-----:R-:W4:Y:S04]  /*26dd0*/  LDL.LU R16, [R1+0x110] ;  /* 0x0001100001107983 */ /* 0x001f280000300800 */
[----:B------:R-:W4:Y:S04]  /*26de0*/  LDL.LU R17, [R1+0x114] ;  /* 0x0001140001117983 */ /* 0x000f280000300800 */
[----:B-1----:R-:W4:Y:S01]  /*26df0*/  LDL.LU R18, [R1+0x118] ;  /* 0x0001180001127983 */ /* 0x002f220000300800 */
[----:B--2---:R-:W-:-:S15]  /*26e00*/  HMMA.16816.F32.BF16 R8, R4, R22, R8 ;  /* 0x000000160408723c */ /* 0x004fde0000041808 */
[----:B------:R-:W-:-:S08]  /*26e10*/  NOP ;  /* 0x0000000000007918 */ /* 0x000fd00000000000 */
[----:B------:R-:W-:Y:S04]  /*26e20*/  STL.64 [R1+0x140], R8 ;  /* 0x0001400801007387 */ /* 0x000fe80000100a00 */
[----:B------:R-:W-:Y:S04]  /*26e30*/  STL.64 [R1+0x148], R10 ;  /* 0x0001480a01007387 */ /* 0x000fe80000100a00 */
[----:B------:R-:W0:Y:S04]  /*26e40*/  LDSM.16.MT88.4 R8, [R0+UR5+0x8000] ;  /* 0x008000050008783b */ /* 0x000e280008004200 */
[----:B0-----:R-:W-:Y:S04]  /*26e50*/  STL.64 [R1+0x40], R8 ;  /* 0x0000400801007387 */ /* 0x001fe80000100a00 */
[----:B------:R-:W-:Y:S04]  /*26e60*/  STL.64 [R1+0x48], R10 ;  /* 0x0000480a01007387 */ /* 0x000fe80000100a00 */
[----:B------:R-:W0:Y:S04]  /*26e70*/  LDSM.16.MT88.4 R8, [R0+UR5+0x8080] ;  /* 0x008080050008783b */ /* 0x000e280008004200 */
[----:B0-----:R-:W-:Y:S04]  /*26e80*/  STL.64 [R1+0x30], R8 ;  /* 0x0000300801007387 */ /* 0x001fe80000100a00 */
[----:B------:R-:W-:Y:S04]  /*26e90*/  STL.64 [R1+0x38], R10 ;  /* 0x0000380a01007387 */ /* 0x000fe80000100a00 */
[----:B------:R-:W0:Y:S04]  /*26ea0*/  LDSM.16.MT88.4 R8, [R0+UR5+0x8100] ;  /* 0x008100050008783b */ /* 0x000e280008004200 */
[----:B0-----:R-:W-:Y:S04]  /*26eb0*/  STL.64 [R1+0x20], R8 ;  /* 0x0000200801007387 */ /* 0x001fe80000100a00 */
[----:B------:R0:W-:Y:S04]  /*26ec0*/  STL.64 [R1+0x28], R10 ;  /* 0x0000280a01007387 */ /* 0x0001e80000100a00 */
[----:B0-----:R-:W2:Y:S04]  /*26ed0*/  LDL.LU.64 R10, [R1+0x1fd8] ;  /* 0x001fd800010a7983 */ /* 0x001ea80000300a00 */
[----:B------:R-:W2:Y:S01]  /*26ee0*/  LDL.LU.64 R8, [R1+0x1fd0] ;  /* 0x001fd00001087983 */ /* 0x000ea20000300a00 */
[----:B------:R-:W-:Y:S01]  /*26ef0*/  IMAD.MOV.U32 R19, RZ, RZ, R29 ;  /* 0x000000ffff137224 */ /* 0x000fe200078e001d */
        /* <DEDUP_REMOVED lines=8> */
[----:B------:R0:W-:Y:S01]  /*26f80*/  STL [R1+0x78], R6 ;  /* 0x0000780601007387 */ /* 0x0001e20000100800 */
[----:B------:R-:W-:-:S03]  /*26f90*/  IMAD.MOV.U32 R29, RZ, RZ, R7 ;  /* 0x000000ffff1d7224 */ /* 0x000fc600078e0007 */
[----:B0-----:R-:W2:Y:S04]  /*26fa0*/  LDL.LU.64 R6, [R1+0x1fb8] ;  /* 0x001fb80001067983 */ /* 0x001ea80000300a00 */
[----:B------:R-:W2:Y:S04]  /*26fb0*/  LDL.LU.64 R4, [R1+0x1fb0] ;  /* 0x001fb00001047983 */ /* 0x000ea80000300a00 */
[----:B------:R-:W-:Y:S01]  /*26fc0*/  STL [R1+0x1ee0], R0 ;  /* 0x001ee00001007387 */ /* 0x000fe20000100800 */
        /* <DEDUP_REMOVED lines=20> */
[----:B------:R-:W4:Y:S04]  /*27110*/  LDL.LU.64 R8, [R1+0x1f70] ;  /* 0x001f700001087983 */ /* 0x000f280000300a00 */
[----:B------:R-:W4:Y:S04]  /*27120*/  LDL.LU R22, [R1+0x8] ;  /* 0x0000080001167983 */ /* 0x000f280000300800 */
[----:B------:R-:W4:Y:S04]  /*27130*/  LDL.LU R23, [R1+0xc] ;  /* 0x00000c0001177983 */ /* 0x000f280000300800 */
[----:B------:R-:W3:Y:S04]  /*27140*/  LDL.LU.64 R14, [R1+0x1f68] ;  /* 0x001f6800010e7983 */ /* 0x000ee80000300a00 */
[----:B------:R-:W2:Y:S04]  /*27150*/  LDL.LU.64 R12, [R1+0x1f60] ;  /* 0x001f6000010c7983 */ /* 0x000ea80000300a00 */
[----:B------:R0:W-:Y:S04]  /*27160*/  STL.64 [R1+0x180], R4 ;  /* 0x0001800401007387 */ /* 0x0001e80000100a00 */
[----:B------:R1:W-:Y:S04]  /*27170*/  STL.64 [R1+0x188], R6 ;  /* 0x0001880601007387 */ /* 0x0003e80000100a00 */
[----:B------:R-:W2:Y:S04]  /*27180*/  LDL.LU R26, [R1+0xf8] ;  /* 0x0000f800011a7983 */ /* 0x000ea80000300800 */
[----:B------:R-:W2:Y:S04]  /*27190*/  LDL.LU R27, [R1+0xfc] ;  /* 0x0000fc00011b7983 */ /* 0x000ea80000300800 */
[----:B0-----:R-:W3:Y:S04]  /*271a0*/  LDL.LU R4, [R1+0xa0] ;  /* 0x0000a00001047983 */ /* 0x001ee80000300800 */
[----:B------:R-:W3:Y:S01]  /*271b0*/  LDL.LU R5, [R1+0xa4] ;  /* 0x0000a40001057983 */ /* 0x000ee20000300800 */
[----:B-1----:R-:W-:-:S02]  /*271c0*/  IMAD.MOV.U32 R6, RZ, RZ, R2 ;  /* 0x000000ffff067224 */ /* 0x002fc400078e0002 */
[----:B------:R-:W-:Y:S01]  /*271d0*/  IMAD.MOV.U32 R7, RZ, RZ, R3 ;  /* 0x000000ffff077224 */ /* 0x000fe200078e0003 */
[----:B------:R-:W3:Y:S04]  /*271e0*/  LDL.LU R2, [R1+0x1f5c] ;  /* 0x001f5c0001027983 */ /* 0x000ee80000300800 */
[----:B------:R-:W3:Y:S04]  /*271f0*/  LDL.LU R3, [R1+0x1f58] ;  /* 0x001f580001037983 */ /* 0x000ee80000300800 */
[----:B------:R-:W-:Y:S01]  /*27200*/  STL.64 [R1+0x1f40], R6 ;  /* 0x001f400601007387 */ /* 0x000fe20000100a00 */
[C---:B----4-:R-:W-:Y:S06]  /*27210*/  HMMA.16816.F32.BF16 R16, R20.reuse, R8, R16 ;  /* 0x000000081410723c */ /* 0x050fec0000041810 */
[----:B--2---:R-:W-:Y:S01]  /*27220*/  HMMA.16816.F32.BF16 R24, R20, R12, R24 ;  /* 0x0000000c1418723c */ /* 0x004fe20000041818 */
[----:B------:R-:W0:Y:S04]  /*27230*/  LDSM.16.MT88.4 R20, [R28+UR5+0xa000] ;  /* 0x00a000051c14783b */ /* 0x000e280008004200 */
[----:B---3--:R1:W-:Y:S04]  /*27240*/  STL.64 [R1+0x1f38], R4 ;  /* 0x001f380401007387 */ /* 0x0083e80000100a00 */
[----:B-1----:R-:W2:Y:S04]  /*27250*/  LDL.LU R4, [R1+0xe0] ;  /* 0x0000e00001047983 */ /* 0x002ea80000300800 */
[----:B------:R-:W2:Y:S04]  /*27260*/  LDL.LU R5, [R1+0xe4] ;  /* 0x0000e40001057983 */ /* 0x000ea80000300800 */
[----:B------:R-:W2:Y:S04]  /*27270*/  LDL.LU R6, [R1+0xe8] ;  /* 0x0000e80001067983 */ /* 0x000ea80000300800 */
[----:B------:R-:W2:Y:S04]  /*27280*/  LDL.LU R7, [R1+0xec] ;  /* 0x0000ec0001077983 */ /* 0x000ea80000300800 */
[----:B------:R-:W-:Y:S04]  /*27290*/  STL.64 [R1+0x1a0], R16 ;  /* 0x0001a01001007387 */ /* 0x000fe80000100a00 */
[----:B------:R1:W-:Y:S04]  /*272a0*/  STL.64 [R1+0x1a8], R18 ;  /* 0x0001a81201007387 */ /* 0x0003e80000100a00 */
[----:B-1----:R-:W2:Y:S04]  /*272b0*/  LDL.LU.64 R18, [R1+0x1f50] ;  /* 0x001f500001127983 */ /* 0x002ea80000300a00 */
[----:B------:R-:W2:Y:S04]  /*272c0*/  LDL.LU.64 R16, [R1+0x1f48] ;  /* 0x001f480001107983 */ /* 0x000ea80000300a00 */
[----:B------:R-:W-:Y:S04]  /*272d0*/  STL.64 [R1+0x1e48], R26 ;  /* 0x001e481a01007387 */ /* 0x000fe80000100a00 */
[----:B------:R-:W-:Y:S04]  /*272e0*/  STL.64 [R1+0x1e40], R24 ;  /* 0x001e401801007387 */ /* 0x000fe80000100a00 */
[----:B0-----:R-:W-:Y:S04]  /*272f0*/  STL.64 [R1+0x1e58], R22 ;  /* 0x001e581601007387 */ /* 0x001fe80000100a00 */
[----:B------:R0:W-:Y:S04]  /*27300*/  STL.64 [R1+0x1e50], R20 ;  /* 0x001e501401007387 */ /* 0x0001e80000100a00 */
[----:B0-----:R-:W3:Y:S04]  /*27310*/  LDL.LU R20, [R1+0xb0] ;  /* 0x0000b00001147983 */ /* 0x001ee80000300800 */
[----:B------:R-:W3:Y:S01]  /*27320*/  LDL.LU R21, [R1+0xb4] ;  /* 0x0000b40001157983 */ /* 0x000ee20000300800 */
[----:B------:R-:W-:-:S02]  /*27330*/  IMAD.MOV.U32 R22, RZ, RZ, R3 ;  /* 0x000000ffff167224 */ /* 0x000fc400078e0003 */
[----:B------:R-:W-:Y:S02]  /*27340*/  IMAD.MOV.U32 R23, RZ, RZ, R2 ;  /* 0x000000ffff177224 */ /* 0x000fe400078e0002 */
[----:B------:R-:W-:Y:S02]  /*27350*/  IMAD.MOV.U32 R26, RZ, RZ, R11 ;  /* 0x000000ffff1a7224 */ /* 0x000fe400078e000b */
[----:B------:R-:W-:Y:S02]  /*27360*/  IMAD.MOV.U32 R27, RZ, RZ, R10 ;  /* 0x000000ffff1b7224 */ /* 0x000fe400078e000a */
[----:B------:R-:W-:Y:S02]  /*27370*/  IMAD.MOV.U32 R25, RZ, RZ, R14 ;  /* 0x000000ffff197224 */ /* 0x000fe400078e000e */
[----:B------:R-:W-:Y:S01]  /*27380*/  IMAD.MOV.U32 R24, RZ, RZ, R15 ;  /* 0x000000ffff187224 */ /* 0x000fe200078e000f */
[C---:B--2---:R-:W-:Y:S06]  /*27390*/  HMMA.16816.F32.BF16 R4, R16.reuse, R8, R4 ;  /* 0x000000081004723c */ /* 0x044fec0000041804 */
[----:B---3--:R-:W-:-:S15]  /*273a0*/  HMMA.16816.F32.BF16 R16, R16, R12, R20 ;  /* 0x0000000c1010723c */ /* 0x008fde0000041814 */
[----:B------:R-:W-:-:S03]  /*273b0*/  NOP ;  /* 0x0000000000007918 */ /* 0x000fc60000000000 */
[----:B------:R-:W-:Y:S02]  /*273c0*/  IMAD.MOV.U32 R3, RZ, RZ, R6 ;  /* 0x000000ffff037224 */ /* 0x000fe400078e0006 */
[----:B------:R-:W-:Y:S02]  /*273d0*/  IMAD.MOV.U32 R2, RZ, RZ, R7 ;  /* 0x000000ffff027224 */ /* 0x000fe400078e0007 */
[----:B------:R-:W-:Y:S02]  /*273e0*/  IMAD.MOV.U32 R10, RZ, RZ, R4 ;  /* 0x000000ffff0a7224 */ /* 0x000fe400078e0004 */
[----:B------:R-:W-:Y:S01]  /*273f0*/  IMAD.MOV.U32 R11, RZ, RZ, R5 ;  /* 0x000000ffff0b7224 */ /* 0x000fe200078e0005 */
[----:B------:R-:W2:Y:S04]  /*27400*/  LDL.LU.64 R6, [R1+0x1f40] ;  /* 0x001f400001067983 */ /* 0x000ea80000300a00 */
[----:B------:R-:W2:Y:S04]  /*27410*/  LDL.LU.64 R4, [R1+0x1f38] ;  /* 0x001f380001047983 */ /* 0x000ea80000300a00 */
[----:B------:R0:W-:Y:S01]  /*27420*/  STL [R1+0x170], R16 ;  /* 0x0001701001007387 */ /* 0x0001e20000100800 */
[----:B------:R-:W-:-:S02]  /*27430*/  IMAD.MOV.U32 R0, RZ, RZ, R17 ;  /* 0x000000ffff007224 */ /* 0x000fc400078e0011 */
[----:B------:R-:W-:Y:S02]  /*27440*/  IMAD.MOV.U32 R14, RZ, RZ, R18 ;  /* 0x000000ffff0e7224 */ /* 0x000fe400078e0012 */
[----:B------:R-:W-:Y:S01]  /*27450*/  IMAD.MOV.U32 R15, RZ, RZ, R19 ;  /* 0x000000ffff0f7224 */ /* 0x000fe200078e0013 */
[----:B0-----:R-:W3:Y:S04]  /*27460*/  LDL.LU R16, [R1+0x90] ;  /* 0x0000900001107983 */ /* 0x001ee80000300800 */
[----:B------:R-:W3:Y:S04]  /*27470*/  LDL.LU R17, [R1+0x94] ;  /* 0x0000940001117983 */ /* 0x000ee80000300800 */
[----:B------:R-:W3:Y:S04]  /*27480*/  LDL.LU R18, [R1+0x98] ;  /* 0x0000980001127983 */ /* 0x000ee80000300800 */
[----:B------:R-:W3:Y:S04]  /*27490*/  LDL.LU R19, [R1+0x9c] ;  /* 0x00009c0001137983 */ /* 0x000ee80000300800 */
[----:B------:R-:W4:Y:S04]  /*274a0*/  LDL.LU R20, [R1+0x70] ;  /* 0x0000700001147983 */ /* 0x000f280000300800 */
[----:B------:R-:W4:Y:S04]  /*274b0*/  LDL.LU R21, [R1+0x74] ;  /* 0x0000740001157983 */ /* 0x000f280000300800 */
[----:B------:R-:W3:Y:S01]  /*274c0*/  LDL.LU R22, [R1+0x78] ;  /* 0x0000780001167983 */ /* 0x000ee20000300800 */
[----:B------:R-:W-:Y:S01]  /*274d0*/  IMAD.MOV.U32 R23, RZ, RZ, R29 ;  /* 0x000000ffff177224 */ /* 0x000fe200078e001d */
[----:B--2---:R-:W-:-:S15]  /*274e0*/  HMMA.16816.F32.BF16 R4, R24, R8, R4 ;  /* 0x000000081804723c */ /* 0x004fde0000041804 */
[----:B------:R-:W-:-:S09]  /*274f0*/  NOP ;  /* 0x0000000000007918 */ /* 0x000fd20000000000 */
[----:B------:R-:W-:Y:S01]  /*27500*/  IMAD.MOV.U32 R29, RZ, RZ, R7 ;  /* 0x000000ffff1d7224 */ /* 0x000fe200078e0007 */
[----:B---3--:R-:W-:Y:S04]  /*27510*/  STL.64 [R1+0x1e88], R22 ;  /* 0x001e881601007387 */ /* 0x008fe80000100a00 */
[----:B----4-:R-:W-:Y:S04]  /*27520*/  STL.64 [R1+0x1e80], R20 ;  /* 0x001e801401007387 */ /* 0x010fe80000100a00 */
[----:B------:R-:W-:Y:S04]  /*27530*/  STL.64 [R1+0x120], R4 ;  /* 0x0001200401007387 */ /* 0x000fe80000100a00 */
[----:B------:R-:W-:Y:S04]  /*27540*/  STL [R1+0x128], R6 ;  /* 0x0001280601007387 */ /* 0x000fe80000100800 */
[----:B------:R-:W0:Y:S04]  /*27550*/  LDSM.16.MT88.4 R4, [R28+UR5+0xa080] ;  /* 0x00a080051c04783b */ /* 0x000e280008004200 */
[----:B0-----:R-:W-:Y:S04]  /*27560*/  STL.64 [R1+0x1e68], R6 ;  /* 0x001e680601007387 */ /* 0x001fe80000100a00 */
[----:B------:R0:W-:Y:S02]  /*27570*/  STL.64 [R1+0x1e60], R4 ;  /* 0x001e600401007387 */ /* 0x0001e40000100a00 */
[----:B0-----:R-:W-:Y:S02]  /*27580*/  HMMA.16816.F32.BF16 R4, R24, R12, R16 ;  /* 0x0000000c1804723c */ /* 0x001fe40000041810 */
[----:B------:R-:W-:Y:S04]  /*27590*/  STL.64 [R1+0x1f30], R14 ;  /* 0x001f300e01007387 */ /* 0x000fe80000100a00 */
[----:B------:R-:W-:Y:S04]  /*275a0*/  STL.64 [R1+0x1f28], R12 ;  /* 0x001f280c01007387 */ /* 0x000fe80000100a00 */
[----:B------:R-:W0:-:S13]  /*275b0*/  LDSM.16.MT88.4 R16, [R28+UR5+0xa100] ;  /* 0x00a100051c10783b */ /* 0x000e1a0008004200 */
[----:B------:R1:W-:Y:S04]  /*275c0*/  STL.64 [R1+0xf0], R4 ;  /* 0x0000f00401007387 */ /* 0x0003e80000100a00 */
[----:B------:R2:W-:Y:S04]  /*275d0*/  STL.64 [R1+0xf8], R6 ;  /* 0x0000f80601007387 */ /* 0x0005e80000100a00 */
[----:B-1----:R-:W3:Y:S04]  /*275e0*/  LDL.LU R4, [R1+0x180] ;  /* 0x0001800001047983 */ /* 0x002ee80000300800 */
[----:B------:R-:W3:Y:S04]  /*275f0*/  LDL.LU R5, [R1+0x184] ;  /* 0x0001840001057983 */ /* 0x000ee80000300800 */
[----:B--2---:R-:W2:Y:S04]  /*27600*/  LDL.LU R6, [R1+0x188] ;  /* 0x0001880001067983 */ /* 0x004ea80000300800 */
[----:B------:R-:W2:Y:S04]  /*27610*/  LDL.LU R7, [R1+0x18c] ;  /* 0x00018c0001077983 */ /* 0x000ea80000300800 */
[----:B------:R-:W4:Y:S04]  /*27620*/  LDL.LU R20, [R1+0x20] ;  /* 0x0000200001147983 */ /* 0x000f280000300800 */
[----:B------:R-:W4:Y:S04]  /*27630*/  LDL.LU R21, [R1+0x24] ;  /* 0x0000240001157983 */ /* 0x000f280000300800 */
[----:B------:R-:W3:Y:S04]  /*27640*/  LDL.LU R22, [R1+0x28] ;  /* 0x0000280001167983 */ /* 0x000ee80000300800 */
[----:B------:R-:W3:Y:S04]  /*27650*/  LDL.LU R23, [R1+0x2c] ;  /* 0x00002c0001177983 */ /* 0x000ee80000300800 */
[----:B---3--:R-:W-:Y:S04]  /*27660*/  STL.64 [R1+0x1eb8], R22 ;  /* 0x001eb81601007387 */ /* 0x008fe80000100a00 */
[----:B----4-:R1:W-:Y:S04]  /*27670*/  STL.64 [R1+0x1eb0], R20 ;  /* 0x001eb01401007387 */ /* 0x0103e80000100a00 */
[----:B-1----:R-:W3:Y:S04]  /*27680*/  LDL.LU R20, [R1+0x30] ;  /* 0x0000300001147983 */ /* 0x002ee80000300800 */
[----:B------:R-:W3:Y:S04]  /*27690*/  LDL.LU R21, [R1+0x34] ;  /* 0x0000340001157983 */ /* 0x000ee80000300800 */
[----:B------:R-:W4:Y:S04]  /*276a0*/  LDL.LU R22, [R1+0x38] ;  /* 0x0000380001167983 */ /* 0x000f280000300800 */
[----:B------:R-:W4:Y:S04]  /*276b0*/  LDL.LU R23, [R1+0x3c] ;  /* 0x00003c0001177983 */ /* 0x000f280000300800 */
[----:B----4-:R-:W-:Y:S04]  /*276c0*/  STL.64 [R1+0x1ef0], R22 ;  /* 0x001ef01601007387 */ /* 0x010fe80000100a00 */
[----:B---3--:R-:W-:Y:S04]  /*276d0*/  STL.64 [R1+0x1ee8], R20 ;  /* 0x001ee81401007387 */ /* 0x008fe80000100a00 */
[----:B--2---:R-:W-:Y:S04]  /*276e0*/  STL.64 [R1+0x1e78], R6 ;  /* 0x001e780601007387 */ /* 0x004fe80000100a00 */
[----:B------:R1:W-:Y:S04]  /*276f0*/  STL.64 [R1+0x1e70], R4 ;  /* 0x001e700401007387 */ /* 0x0003e80000100a00 */
[----:B-1----:R-:W2:Y:S04]  /*27700*/  LDL.LU R4, [R1+0x10] ;  /* 0x0000100001047983 */ /* 0x002ea80000300800 */
        /* <DEDUP_REMOVED lines=9> */
[----:B---3--:R-:W-:Y:S04]  /*277a0*/  STL.64 [R1+0x1e98], R6 ;  /* 0x001e980601007387 */ /* 0x008fe80000100a00 */
[----:B------:R1:W-:Y:S04]  /*277b0*/  STL.64 [R1+0x1e90], R4 ;  /* 0x001e900401007387 */ /* 0x0003e80000100a00 */
[----:B-1----:R-:W2:Y:S04]  /*277c0*/  LDL.LU R4, [R1+0x150] ;  /* 0x0001500001047983 */ /* 0x002ea80000300800 */
[----:B------:R-:W2:Y:S04]  /*277d0*/  LDL.LU R5, [R1+0x154] ;  /* 0x0001540001057983 */ /* 0x000ea80000300800 */
[----:B------:R-:W3:Y:S04]  /*277e0*/  LDL.LU R6, [R1+0x158] ;  /* 0x0001580001067983 */ /* 0x000ee80000300800 */
        /* <DEDUP_REMOVED lines=13> */
[----:B---3--:R-:W-:Y:S04]  /*278c0*/  STL.64 [R1+0x1ea8], R6 ;  /* 0x001ea80601007387 */ /* 0x008fe80000100a00 */
[----:B--2---:R1:W-:Y:S04]  /*278d0*/  STL.64 [R1+0x1ea0], R4 ;  /* 0x001ea00401007387 */ /* 0x0043e80000100a00 */
[----:B-1----:R-:W2:Y:S04]  /*278e0*/  LDL.LU R4, [R1+0x160] ;  /* 0x0001600001047983 */ /* 0x002ea80000300800 */
[----:B------:R-:W2:Y:S04]  /*278f0*/  LDL.LU R5, [R1+0x164] ;  /* 0x0001640001057983 */ /* 0x000ea80000300800 */
[----:B------:R-:W3:Y:S04]  /*27900*/  LDL.LU R6, [R1+0x168] ;  /* 0x0001680001067983 */ /* 0x000ee80000300800 */
[----:B------:R-:W3:Y:S04]  /*27910*/  LDL.LU R7, [R1+0x16c] ;  /* 0x00016c0001077983 */ /* 0x000ee80000300800 */
[----:B---3--:R-:W-:Y:S04]  /*27920*/  STL.64 [R1+0x1ec8], R6 ;  /* 0x001ec80601007387 */ /* 0x008fe80000100a00 */
[----:B--2---:R1:W-:Y:S04]  /*27930*/  STL.64 [R1+0x1ec0], R4 ;  /* 0x001ec00401007387 */ /* 0x0043e80000100a00 */
[----:B-1----:R-:W2:Y:S04]  /*27940*/  LDL.LU R4, [R1+0x130] ;  /* 0x0001300001047983 */ /* 0x002ea80000300800 */
[----:B------:R-:W2:Y:S04]  /*27950*/  LDL.LU R5, [R1+0x134] ;  /* 0x0001340001057983 */ /* 0x000ea80000300800 */
[----:B------:R-:W3:Y:S04]  /*27960*/  LDL.LU R6, [R1+0x138] ;  /* 0x0001380001067983 */ /* 0x000ee80000300800 */
[----:B------:R-:W3:Y:S01]  /*27970*/  LDL.LU R7, [R1+0x13c] ;  /* 0x00013c0001077983 */ /* 0x000ee20000300800 */
[C---:B----4-:R-:W-:Y:S03]  /*27980*/  HMMA.16816.F32.BF16 R12, R24.reuse, R8, R12 ;  /* 0x00000008180c723c */ /* 0x050fe6000004180c */
        /* <DEDUP_REMOVED lines=10> */
[----:B------:R-:W2:Y:S04]  /*27a30*/  LDL.LU R6, [R1+0x108] ;  /* 0x0001080001067983 */ /* 0x000ea80000300800 */
[----:B------:R-:W2:Y:S04]  /*27a40*/  LDL.LU R7, [R1+0x10c] ;  /* 0x00010c0001077983 */ /* 0x000ea80000300800 */
[----:B0-----:R-:W-:Y:S04]  /*27a50*/  STL.64 [R1+0x1e28], R18 ;  /* 0x001e281201007387 */ /* 0x001fe80000100a00 */
        /* <DEDUP_REMOVED lines=8> */
[----:B------:R-:W2:Y:S02]  /*27ae0*/  LDL.LU.64 R12, [R1+0x1f28] ;  /* 0x001f2800010c7983 */ /* 0x000ea40000300a00 */
[----:B--2---:R-:W-:Y:S02]  /*27af0*/  HMMA.16816.F32.BF16 R20, R24, R12, R20 ;  /* 0x0000000c1814723c */ /* 0x004fe40000041814 */
[----:B------:R-:W2:-:S15]  /*27b00*/  LDL.LU R24, [R1+0x1a0] ;  /* 0x0001a00001187983 */ /* 0x000e9e0000300800 */
[----:B------:R-:W-:-:S06]  /*27b10*/  NOP ;  /* 0x0000000000007918 */ /* 0x000fcc0000000000 */
[----:B------:R-:W-:Y:S04]  /*27b20*/  STL.64 [R1+0x90], R20 ;  /* 0x0000901401007387 */ /* 0x000fe80000100a00 */
[----:B------:R-:W-:Y:S04]  /*27b30*/  STL.64 [R1+0x98], R22 ;  /* 0x0000981601007387 */ /* 0x000fe80000100a00 */
[----:B------:R-:W0:Y:S04]  /*27b40*/  LDSM.16.MT88.4 R20, [R28+UR5+0xa180] ;  /* 0x00a180051c14783b */ /* 0x000e280008004200 */
[----:B------:R-:W2:Y:S04]  /*27b50*/  LDL.LU R25, [R1+0x1a4] ;  /* 0x0001a40001197983 */ /* 0x000ea80000300800 */
[----:B------:R-:W2:Y:S04]  /*27b60*/  LDL.LU R26, [R1+0x1a8] ;  /* 0x0001a800011a7983 */ /* 0x000ea80000300800 */
[----:B------:R-:W2:Y:S04]  /*27b70*/  LDL.LU R27, [R1+0x1ac] ;  /* 0x0001ac00011b7983 */ /* 0x000ea80000300800 */
[----:B0-----:R-:W-:Y:S04]  /*27b80*/  STL.64 [R1+0x50], R20 ;  /* 0x0000501401007387 */ /* 0x001fe80000100a00 */
[----:B------:R0:W-:Y:S04]  /*27b90*/  STL.64 [R1+0x58], R22 ;  /* 0x0000581601007387 */ /* 0x0001e80000100a00 */
[----:B0-----:R-:W3:Y:S04]  /*27ba0*/  LDL.LU.64 R22, [R1+0x1f20] ;  /* 0x001f200001167983 */ /* 0x001ee80000300a00 */
[----:B------:R-:W3:Y:S04]  /*27bb0*/  LDL.LU.64 R20, [R1+0x1f18] ;  /* 0x001f180001147983 */ /* 0x000ee80000300a00 */
[----:B------:R-:W-:Y:S01]  /*27bc0*/  STL [R1+0x1e1c], R28 ;  /* 0x001e1c1c01007387 */ /* 0x000fe20000100800 */
        /* <DEDUP_REMOVED lines=10> */
[----:B------:R-:W-:Y:S04]  /*27c70*/  STL.64 [R1+0xc0], R20 ;  /* 0x0000c01401007387 */ /* 0x000fe80000100a00 */
[----:B------:R0:W-:Y:S04]  /*27c80*/  STL.64 [R1+0xc8], R22 ;  /* 0x0000c81601007387 */ /* 0x0001e80000100a00 */
[----:B0-----:R-:W4:Y:S04]  /*27c90*/  LDL.LU.64 R22, [R1+0x1ef0] ;  /* 0x001ef00001167983 */ /* 0x001f280000300a00 */
[----:B------:R-:W4:Y:S02]  /*27ca0*/  LDL.LU.64 R20, [R1+0x1ee8] ;  /* 0x001ee80001147983 */ /* 0x000f240000300a00 */
[----:B----4-:R-:W-:-:S15]  /*27cb0*/  HMMA.16816.F32.BF16 R16, R20, R8, R16 ;  /* 0x000000081410723c */ /* 0x010fde0000041810 */
[----:B------:R-:W-:-:S08]  /*27cc0*/  NOP ;  /* 0x0000000000007918 */ /* 0x000fd00000000000 */
[----:B------:R0:W-:Y:S04]  /*27cd0*/  STL.64 [R1+0xb0], R16 ;  /* 0x0000b01001007387 */ /* 0x0001e80000100a00 */
[----:B------:R1:W-:Y:S04]  /*27ce0*/  STL.64 [R1+0xb8], R18 ;  /* 0x0000b81201007387 */ /* 0x0003e80000100a00 */
[----:B0-----:R-:W4:Y:S01]  /*27cf0*/  LDL.LU R16, [R1+0x170] ;  /* 0x0001700001107983 */ /* 0x001f220000300800 */
[----:B---3--:R-:W-:Y:S01]  /*27d00*/  HMMA.16816.F32.BF16 R20, R20, R12, R4 ;  /* 0x0000000c1414723c */ /* 0x008fe20000041804 */
[----:B-1----:R-:W-:-:S02]  /*27d10*/  IMAD.MOV.U32 R18, RZ, RZ, R14 ;  /* 0x000000ffff127224 */ /* 0x002fc400078e000e */
[----:B------:R-:W-:Y:S02]  /*27d20*/  IMAD.MOV.U32 R19, RZ, RZ, R15 ;  /* 0x000000ffff137224 */ /* 0x000fe400078e000f */
[----:B------:R-:W-:Y:S02]  /*27d30*/  IMAD.MOV.U32 R17, RZ, RZ, R0 ;  /* 0x000000ffff117224 */ /* 0x000fe400078e0000 */
[----:B------:R-:W3:Y:S04]  /*27d40*/  LDL.LU R0, [R1+0x1ee0] ;  /* 0x001ee00001007983 */ /* 0x000ee80000300800 */
[----:B------:R-:W2:Y:S04]  /*27d50*/  LDL.LU R14, [R1+0x1edc] ;  /* 0x001edc00010e7983 */ /* 0x000ea80000300800 */
[----:B------:R-:W2:Y:S04]  /*27d60*/  LDL.LU R15, [R1+0x1ed8] ;  /* 0x001ed800010f7983 */ /* 0x000ea80000300800 */
[----:B------:R-:W-:Y:S04]  /*27d70*/  STL.64 [R1+0x1e38], R18 ;  /* 0x001e381201007387 */ /* 0x000fe80000100a00 */
[----:B----4-:R0:W-:Y:S02]  /*27d80*/  STL.64 [R1+0x1e30], R16 ;  /* 0x001e301001007387 */ /* 0x0101e40000100a00 */
[----:B0-----:R-:W-:-:S02]  /*27d90*/  IMAD.MOV.U32 R16, RZ, RZ, R10 ;  /* 0x000000ffff107224 */ /* 0x001fc400078e000a */
[----:B------:R-:W-:Y:S01]  /*27da0*/  IMAD.MOV.U32 R17, RZ, RZ, R11 ;  /* 0x000000ffff117224 */ /* 0x000fe200078e000b */
[----:B------:R-:W2:Y:S04]  /*27db0*/  LDL.LU R10, [R1+0x1ed4] ;  /* 0x001ed400010a7983 */ /* 0x000ea80000300800 */
[----:B------:R-:W2:Y:S04]  /*27dc0*/  LDL.LU R11, [R1+0x1ed0] ;  /* 0x001ed000010b7983 */ /* 0x000ea80000300800 */
[----:B------:R-:W4:Y:S04]  /*27dd0*/  LDL.LU.64 R6, [R1+0x1ec8] ;  /* 0x001ec80001067983 */ /* 0x000f280000300a00 */
[----:B------:R-:W4:Y:S04]  /*27de0*/  LDL.LU.64 R4, [R1+0x1ec0] ;  /* 0x001ec00001047983 */ /* 0x000f280000300a00 */
[----:B------:R-:W-:Y:S04]  /*27df0*/  STL.64 [R1+0x80], R20 ;  /* 0x0000801401007387 */ /* 0x000fe80000100a00 */
        /* <DEDUP_REMOVED lines=10> */
[----:B------:R-:W4:Y:S04]  /*27ea0*/  LDL.LU.64 R6, [R1+0x1e98] ;  /* 0x001e980001067983 */ /* 0x000f280000300a00 */
[----:B------:R-:W4:-:S15]  /*27eb0*/  LDL.LU.64 R4, [R1+0x1e90] ;  /* 0x001e900001047983 */ /* 0x000f1e0000300a00 */
[----:B------:R-:W-:-:S02]  /*27ec0*/  NOP ;  /* 0x0000000000007918 */ /* 0x000fc40000000000 */
[----:B------:R-:W-:Y:S04]  /*27ed0*/  STL.64 [R1+0x30], R20 ;  /* 0x0000301401007387 */ /* 0x000fe80000100a00 */
[----:B------:R0:W-:Y:S04]  /*27ee0*/  STL.64 [R1+0x38], R22 ;  /* 0x0000381601007387 */ /* 0x0001e80000100a00 */
[----:B0-----:R-:W4:Y:S04]  /*27ef0*/  LDL.LU.64 R22, [R1+0x1e88] ;  /* 0x001e880001167983 */ /* 0x001f280000300a00 */
[----:B------:R-:W4:Y:S02]  /*27f00*/  LDL.LU.64 R20, [R1+0x1e80] ;  /* 0x001e800001147983 */ /* 0x000f240000300a00 */
[----:B----4-:R-:W-:-:S15]  /*27f10*/  HMMA.16816.F32.BF16 R4, R20, R8, R4 ;  /* 0x000000081404723c */ /* 0x010fde0000041804 */
[----:B------:R-:W-:-:S08]  /*27f20*/  NOP ;  /* 0x0000000000007918 */ /* 0x000fd00000000000 */
[----:B------:R-:W-:Y:S04]  /*27f30*/  STL.64 [R1+0x40], R4 ;  /* 0x0000400401007387 */ /* 0x000fe80000100a00 */
[----:B------:R-:W-:Y:S04]  /*27f40*/  STL.64 [R1+0x48], R6 ;  /* 0x0000480601007387 */ /* 0x000fe80000100a00 */
[----:B---3--:R-:W0:Y:S04]  /*27f50*/  LDSM.16.MT88.4 R4, [R0+UR5+0xa000] ;  /* 0x00a000050004783b */ /* 0x008e280008004200 */
[----:B0-----:R-:W-:Y:S04]  /*27f60*/  STL.64 [R1+0x20], R4 ;  /* 0x0000200401007387 */ /* 0x001fe80000100a00 */
[----:B------:R-:W-:Y:S04]  /*27f70*/  STL.64 [R1+0x28], R6 ;  /* 0x0000280601007387 */ /* 0x000fe80000100a00 */
[----:B------:R-:W0:Y:S04]  /*27f80*/  LDSM.16.MT88.4 R4, [R0+UR5+0xa080] ;  /* 0x00a080050004783b */ /* 0x000e280008004200 */
[----:B0-----:R-:W-:Y:S04]  /*27f90*/  STL.64 [R1+0x10], R4 ;  /* 0x0000100401007387 */ /* 0x001fe80000100a00 */
[----:B------:R0:W-:Y:S04]  /*27fa0*/  STL.64 [R1+0x18], R6 ;  /* 0x0000180601007387 */ /* 0x0001e80000100a00 */
[----:B0-----:R-:W3:Y:S04]  /*27fb0*/  LDL.LU.64 R6, [R1+0x1e78] ;  /* 0x001e780001067983 */ /* 0x001ee80000300a00 */
[----:B------:R-:W3:Y:S01]  /*27fc0*/  LDL.LU.64 R4, [R1+0x1e70] ;  /* 0x001e700001047983 */ /* 0x000ee20000300a00 */
[----:B------:R-:W-:-:S02]  /*27fd0*/  IMAD.MOV.U32 R18, RZ, RZ, R3 ;  /* 0x000000ffff127224 */ /* 0x000fc400078e0003 */
[----:B------:R-:W-:Y:S01]  /*27fe0*/  IMAD.MOV.U32 R19, RZ, RZ, R2 ;  /* 0x000000ffff137224 */ /* 0x000fe200078e0002 */
[----:B---3--:R-:W-:Y:S01]  /*27ff0*/  HMMA.16816.F32.BF16 R20, R20, R12, R4 ;  /* 0x0000000c1414723c */ /* 0x008fe20000041804 */
[----:B------:R-:W3:Y:S04]  /*28000*/  LDL.LU.64 R6, [R1+0x1e68] ;  /* 0x001e680001067983 */ /* 0x000ee80000300a00 */
[----:B------:R-:W3:-:S15]  /*28010*/  LDL.LU.64 R4, [R1+0x1e60] ;  /* 0x001e600001047983 */ /* 0x000ede0000300a00 */
[----:B------:R-:W-:-:S03]  /*28020*/  NOP ;  /* 0x0000000000007918 */ /* 0x000fc60000000000 */
[----:B------:R-:W-:Y:S01]  /*28030*/  STL [R1+0xa0], R20 ;  /* 0x0000a01401007387 */ /* 0x000fe20000100800 */
[----:B------:R-:W-:Y:S02]  /*28040*/  IMAD.MOV.U32 R9, RZ, RZ, R21 ;  /* 0x000000ffff097224 */ /* 0x000fe400078e0015 */
[----:B------:R-:W-:Y:S02]  /*28050*/  IMAD.MOV.U32 R8, RZ, RZ, R22 ;  /* 0x000000ffff087224 */ /* 0x000fe400078e0016 */
[----:B------:R-:W-:Y:S02]  /*28060*/  IMAD.MOV.U32 R3, RZ, RZ, R23 ;  /* 0x000000ffff037224 */ /* 0x000fe400078e0017 */
[----:B------:R-:W0:Y:S02]  /*28070*/  LDSM.16.MT88.4 R20, [R0+UR5+0xa100] ;  /* 0x00a100050014783b */ /* 0x000e240008004200 */
[----:B0-----:R-:W-:Y:S02]  /*28080*/  IMAD.MOV.U32 R13, RZ, RZ, R22 ;  /* 0x000000ffff0d7224 */ /* 0x001fe400078e0016 */
[----:B------:R-:W-:-:S02]  /*28090*/  IMAD.MOV.U32 R12, RZ, RZ, R23 ;  /* 0x000000ffff0c7224 */ /* 0x000fc400078e0017 */
[----:B------:R-:W-:Y:S02]  /*280a0*/  IMAD.MOV.U32 R28, RZ, RZ, R20 ;  /* 0x000000ffff1c7224 */ /* 0x000fe400078e0014 */
[----:B------:R-:W-:Y:S01]  /*280b0*/  IMAD.MOV.U32 R2, RZ, RZ, R21 ;  /* 0x000000ffff027224 */ /* 0x000fe200078e0015 */
[----:B------:R-:W2:Y:S04]  /*280c0*/  LDL.LU.64 R22, [R1+0x1e58] ;  /* 0x001e580001167983 */ /* 0x000ea80000300a00 */
[----:B------:R-:W2:Y:S02]  /*280d0*/  LDL.LU.64 R20, [R1+0x1e50] ;  /* 0x001e500001147983 */ /* 0x000ea40000300a00 */
[----:B--2---:R-:W-:-:S15]  /*280e0*/  HMMA.16816.F32.BF16 R24, R20, R10, R24 ;  /* 0x0000000a1418723c */ /* 0x004fde0000041818 */
[----:B------:R-:W-:-:S08]  /*280f0*/  NOP ;  /* 0x0000000000007918 */ /* 0x000fd00000000000 */
[----:B------:R-:W-:Y:S04]  /*28100*/  STL.64 [R1+0xe0], R24 ;  /* 0x0000e01801007387 */ /* 0x000fe80000100a00 */
[----:B------:R0:W-:Y:S04]  /*28110*/  STL.64 [R1+0xe8], R26 ;  /* 0x0000e81a01007387 */ /* 0x0001e80000100a00 */
[----:B0-----:R-:W2:Y:S04]  /*28120*/  LDL.LU.64 R26, [R1+0x1e48] ;  /* 0x001e4800011a7983 */ /* 0x001ea80000300a00 */
[----:B------:R-:W2:Y:S01]  /*28130*/  LDL.LU.64 R24, [R1+0x1e40] ;  /* 0x001e400001187983 */ /* 0x000ea20000300a00 */
[----:B---3--:R-:W-:Y:S06]  /*28140*/  HMMA.16816.F32.BF16 R16, R4, R10, R16 ;  /* 0x0000000a0410723c */ /* 0x008fec0000041810 */
[----:B--2---:R-:W-:Y:S01]  /*28150*/  HMMA.16816.F32.BF16 R24, R20, R14, R24 ;  /* 0x0000000e1418723c */ /* 0x004fe20000041818 */
[----:B------:R-:W2:-:S15]  /*28160*/  LDL.LU R20, [R1+0xf0] ;  /* 0x0000f00001147983 */ /* 0x000e9e0000300800 */
[----:B------:R-:W-:-:S07]  /*28170*/  NOP ;  /* 0x0000000000007918 */ /* 0x000fce0000000000 */
        /* <DEDUP_REMOVED lines=8> */
[----:B0-----:R-:W3:Y:S04]  /*28200*/  LDL.LU R24, [R1+0x120] ;  /* 0x0001200001187983 */ /* 0x001ee80000300800 */
[----:B------:R-:W3:Y:S04]  /*28210*/  LDL.LU R25, [R1+0x124] ;  /* 0x0001240001197983 */ /* 0x000ee80000300800 */
[----:B------:R-:W3:Y:S01]  /*28220*/  LDL.LU R26, [R1+0x128] ;  /* 0x00012800011a7983 */ /* 0x000ee20000300800 */
[----:B------:R-:W-:-:S03]  /*28230*/  IMAD.MOV.U32 R27, RZ, RZ, R29 ;  /* 0x000000ffff1b7224 */ /* 0x000fc600078e001d */
[----:B------:R-:W-:Y:S04]  /*28240*/  STL.64 [R1+0x160], R16 ;  /* 0x0001601001007387 */ /* 0x000fe80000100a00 */
[----:B------:R0:W-:Y:S01]  /*28250*/  STL [R1+0x168], R18 ;  /* 0x0001681201007387 */ /* 0x0001e20000100800 */
[----:B------:R-:W-:-:S03]  /*28260*/  IMAD.MOV.U32 R29, RZ, RZ, R19 ;  /* 0x000000ffff1d7224 */ /* 0x000fc600078e0013 */
[----:B0-----:R-:W4:Y:S04]  /*28270*/  LDL.LU.64 R18, [R1+0x1e38] ;  /* 0x001e380001127983 */ /* 0x001f280000300a00 */
[----:B------:R-:W4:Y:S02]  /*28280*/  LDL.LU.64 R16, [R1+0x1e30] ;  /* 0x001e300001107983 */ /* 0x000f240000300a00 */
[----:B----4-:R-:W-:Y:S02]  /*28290*/  HMMA.16816.F32.BF16 R4, R4, R14, R16 ;  /* 0x0000000e0404723c */ /* 0x010fe40000041810 */
[----:B------:R-:W3:Y:S04]  /*282a0*/  LDL.LU.64 R18, [R1+0x1e28] ;  /* 0x001e280001127983 */ /* 0x000ee80000300a00 */
[----:B------:R-:W3:-:S15]  /*282b0*/  LDL.LU.64 R16, [R1+0x1e20] ;  /* 0x001e200001107983 */ /* 0x000ede0000300a00 */
[----:B------:R-:W-:-:S02]  /*282c0*/  NOP ;  /* 0x0000000000007918 */ /* 0x000fc40000000000 */
[----:B------:R-:W-:Y:S04]  /*282d0*/  STL.64 [R1+0x1e0], R4 ;  /* 0x0001e00401007387 */ /* 0x000fe80000100a00 */
[----:B------:R2:W-:Y:S01]  /*282e0*/  STL.64 [R1+0x1e8], R6 ;  /* 0x0001e80601007387 */ /* 0x0005e20000100a00 */
[C---:B---3--:R-:W-:Y:S06]  /*282f0*/  HMMA.16816.F32.BF16 R24, R16.reuse, R10, R24 ;  /* 0x0000000a1018723c */ /* 0x048fec0000041818 */
[----:B--2---:R-:W-:Y:S01]  /*28300*/  HMMA.16816.F32.BF16 R4, R16, R14, R20 ;  /* 0x0000000e1004723c */ /* 0x004fe20000041814 */
[----:B------:R-:W2:-:S15]  /*28310*/  LDL.LU.64 R16, [R1+0x50] ;  /* 0x0000500001107983 */ /* 0x000e9e0000300a00 */
[----:B------:R-:W-:-:S01]  /*28320*/  NOP ;  /* 0x0000000000007918 */ /* 0x000fc20000000000 */
[----:B------:R0:W-:Y:S04]  /*28330*/  STL.64 [R1+0x210], R24 ;  /* 0x0002101801007387 */ /* 0x0001e80000100a00 */
[----:B------:R1:W-:Y:S04]  /*28340*/  STL.64 [R1+0x218], R26 ;  /* 0x0002181a01007387 */ /* 0x0003e80000100a00 */
[----:B------:R-:W2:Y:S04]  /*28350*/  LDL.LU.64 R18, [R1+0x58] ;  /* 0x0000580001127983 */ /* 0x000ea80000300a00 */
[----:B------:R-:W-:Y:S04]  /*28360*/  STL.64 [R1+0x1d0], R4 ;  /* 0x0001d00401007387 */ /* 0x000fe80000100a00 */
[----:B------:R-:W-:Y:S01]  /*28370*/  STL.64 [R1+0x1d8], R6 ;  /* 0x0001d80601007387 */ /* 0x000fe20000100a00 */
[----:B0-----:R-:W-:-:S03]  /*28380*/  IMAD.MOV.U32 R24, RZ, RZ, R28 ;  /* 0x000000ffff187224 */ /* 0x001fc600078e001c */
[----:B------:R-:W3:Y:S01]  /*28390*/  LDL.LU R28, [R1+0x1e1c] ;  /* 0x001e1c00011c7983 */ /* 0x000ee20000300800 */
[----:B------:R-:W-:-:S03]  /*283a0*/  IMAD.MOV.U32 R25, RZ, RZ, R2 ;  /* 0x000000ffff197224 */ /* 0x000fc600078e0002 */
[----:B------:R-:W4:Y:S01]  /*283b0*/  LDL.LU R2, [R1+0x1e18] ;  /* 0x001e180001027983 */ /* 0x000f220000300800 */
[----:B-1----:R-:W-:Y:S02]  /*283c0*/  IMAD.MOV.U32 R26, RZ, RZ, R13 ;  /* 0x000000ffff1a7224 */ /* 0x002fe400078e000d */
[----:B------:R-:W-:-:S05]  /*283d0*/  IMAD.MOV.U32 R27, RZ, RZ, R12 ;  /* 0x000000ffff1b7224 */ /* 0x000fca00078e000c */
[----:B------:R-:W-:Y:S04]  /*283e0*/  STL.64 [R1+0x1db8], R26 ;  /* 0x001db81a01007387 */ /* 0x000fe80000100a00 */
[----:B------:R0:W-:Y:S04]  /*283f0*/  STL.64 [R1+0x1db0], R24 ;  /* 0x001db01801007387 */ /* 0x0001e80000100a00 */
[----:B0-----:R-:W2:Y:S04]  /*28400*/  LDL.LU R24, [R1+0x110] ;  /* 0x0001100001187983 */ /* 0x001ea80000300800 */
[----:B------:R-:W2:Y:S04]  /*28410*/  LDL.LU R25, [R1+0x114] ;  /* 0x0001140001197983 */ /* 0x000ea80000300800 */
[----:B------:R-:W2:Y:S04]  /*28420*/  LDL.LU R26, [R1+0x118] ;  /* 0x00011800011a7983 */ /* 0x000ea80000300800 */
[----:B------:R-:W2:Y:S04]  /*28430*/  LDL.LU R27, [R1+0x11c] ;  /* 0x00011c00011b7983 */ /* 0x000ea80000300800 */
[----:B---3--:R-:W0:Y:S04]  /*28440*/  LDSM.16.MT88.4 R20, [R28+UR5+0xc000] ;  /* 0x00c000051c14783b */ /* 0x008e280008004200 */
[----:B----4-:R-:W1:Y:S04]  /*28450*/  LDSM.16.M88.4 R4, [R2+UR5+0x10080] ;  /* 0x010080050204783b */ /* 0x010e680008000200 */
[----:B0-----:R-:W-:Y:S04]  /*28460*/  STL.64 [R1+0x1d70], R22 ;  /* 0x001d701601007387 */ /* 0x001fe80000100a00 */
[----:B------:R2:W-:Y:S02]  /*28470*/  STL.64 [R1+0x1d68], R20 ;  /* 0x001d681401007387 */ /* 0x0005e40000100a00 */
[----:B--2---:R-:W-:Y:S02]  /*28480*/  HMMA.16816.F32.BF16 R20, R16, R10, R24 ;  /* 0x0000000a1014723c */ /* 0x004fe40000041818 */
[----:B-1----:R-:W-:Y:S04]  /*28490*/  STL [R1+0x1c4c], R6 ;  /* 0x001c4c0601007387 */ /* 0x002fe80000100800 */
[----:B------:R0:W-:Y:S04]  /*284a0*/  STL [R1+0x1c48], R7 ;  /* 0x001c480701007387 */ /* 0x0001e80000100800 */
[----:B------:R1:W-:-:S13]  /*284b0*/  STL.64 [R1+0x1e10], R4 ;  /* 0x001e100401007387 */ /* 0x0003da0000100a00 */
[----:B------:R-:W-:Y:S04]  /*284c0*/  STL.64 [R1+0x200], R20 ;  /* 0x0002001401007387 */ /* 0x000fe80000100a00 */
[----:B------:R-:W-:Y:S04]  /*284d0*/  STL.64 [R1+0x208], R22 ;  /* 0x0002081601007387 */ /* 0x000fe80000100a00 */
[----:B------:R2:W-:Y:S04]  /*284e0*/  STL.64 [R1+0x1e08], R10 ;  /* 0x001e080a01007387 */ /* 0x0005e80000100a00 */
[----:B------:R3:W-:Y:S04]  /*284f0*/  STL.64 [R1+0x1e00], R8 ;  /* 0x001e000801007387 */ /* 0x0007e80000100a00 */
[----:B------:R-:W4:Y:S04]  /*28500*/  LDL.LU R24, [R1+0x10] ;  /* 0x0000100001187983 */ /* 0x000f280000300800 */
[----:B------:R-:W4:Y:S04]  /*28510*/  LDL.LU R25, [R1+0x14] ;  /* 0x0000140001197983 */ /* 0x000f280000300800 */
[----:B------:R-:W4:Y:S04]  /*28520*/  LDL.LU R26, [R1+0x18] ;  /* 0x00001800011a7983 */ /* 0x000f280000300800 */
[----:B------:R-:W4:Y:S01]  /*28530*/  LDL.LU R27, [R1+0x1c] ;  /* 0x00001c00011b7983 */ /* 0x000f220000300800 */
[----:B0-----:R-:W-:-:S02]  /*28540*/  IMAD.MOV.U32 R7, RZ, RZ, R16 ;  /* 0x000000ffff077224 */ /* 0x001fc400078e0010 */
[----:B------:R-:W-:Y:S02]  /*28550*/  IMAD.MOV.U32 R6, RZ, RZ, R17 ;  /* 0x000000ffff067224 */ /* 0x000fe400078e0011 */
[----:B-1----:R-:W-:Y:S02]  /*28560*/  IMAD.MOV.U32 R5, RZ, RZ, R18 ;  /* 0x000000ffff057224 */ /* 0x002fe400078e0012 */
[----:B------:R-:W-:Y:S02]  /*28570*/  IMAD.MOV.U32 R4, RZ, RZ, R19 ;  /* 0x000000ffff047224 */ /* 0x000fe400078e0013 */
[----:B------:R-:W0:Y:S01]  /*28580*/  LDSM.16.M88.4 R16, [R2+UR5+0x10880] ;  /* 0x010880050210783b */ /* 0x000e220008000200 */
[----:B--2---:R-:W-:Y:S02]  /*28590*/  IMAD.MOV.U32 R10, RZ, RZ, R5 ;  /* 0x000000ffff0a7224 */ /* 0x004fe400078e0005 */
[----:B------:R-:W-:Y:S02]  /*285a0*/  IMAD.MOV.U32 R11, RZ, RZ, R4 ;  /* 0x000000ffff0b7224 */ /* 0x000fe400078e0004 */
[----:B---3--:R-:W-:-:S02]  /*285b0*/  IMAD.MOV.U32 R9, RZ, RZ, R6 ;  /* 0x000000ffff097224 */ /* 0x008fc400078e0006 */
[----:B------:R-:W-:Y:S01]  /*285c0*/  IMAD.MOV.U32 R8, RZ, RZ, R7 ;  /* 0x000000ffff087224 */ /* 0x000fe200078e0007 */
[----:B----4-:R-:W-:Y:S04]  /*285d0*/  STL.64 [R1+0x1de8], R26 ;  /* 0x001de81a01007387 */ /* 0x010fe80000100a00 */
[----:B------:R-:W-:Y:S04]  /*285e0*/  STL.64 [R1+0x1de0], R24 ;  /* 0x001de01801007387 */ /* 0x000fe80000100a00 */
[----:B0-----:R-:W-:Y:S04]  /*285f0*/  STL [R1+0x1ce4], R18 ;  /* 0x001ce41201007387 */ /* 0x001fe80000100800 */
[----:B------:R-:W-:Y:S04]  /*28600*/  STL [R1+0x1ce0], R19 ;  /* 0x001ce01301007387 */ /* 0x000fe80000100800 */
[----:B------:R0:W-:Y:S04]  /*28610*/  STL.64 [R1+0x1d98], R16 ;  /* 0x001d981001007387 */ /* 0x0001e80000100a00 */
[----:B0-----:R-:W2:Y:S04]  /*28620*/  LDL.LU R16, [R1+0x30] ;  /* 0x0000300001107983 */ /* 0x001ea80000300800 */
        /* <DEDUP_REMOVED lines=11> */
[----:B------:R-:W2:Y:S04]  /*286e0*/  LDL.LU R24, [R1+0xc0] ;  /* 0x0000c00001187983 */ /* 0x000ea80000300800 */
        /* <DEDUP_REMOVED lines=13> */
[----:B------:R-:W2:Y:S04]  /*287c0*/  LDL.LU R18, [R1+0x68] ;  /* 0x0000680001127983 */ /* 0x000ea80000300800 */
[----:B------:R-:W2:Y:S01]  /*287d0*/  LDL.LU R19, [R1+0x6c] ;  /* 0x00006c0001137983 */ /* 0x000ea20000300800 */
[----:B----4-:R-:W-:Y:S03]  /*287e0*/  HMMA.16816.F32.BF16 R8, R8, R14, R4 ;  /* 0x0000000e0808723c */ /* 0x010fe60000041804 */
[----:B--2---:R-:W-:Y:S04]  /*287f0*/  STL.64 [R1+0x1dc8], R18 ;  /* 0x001dc81201007387 */ /* 0x004fe80000100a00 */
        /* <DEDUP_REMOVED lines=11> */
[----:B------:R-:W3:Y:S04]  /*288b0*/  LDL.LU.64 R4, [R1+0x1e10] ;  /* 0x001e100001047983 */ /* 0x000ee80000300a00 */
[----:B------:R-:W-:Y:S04]  /*288c0*/  STL.64 [R1+0x1c0], R8 ;  /* 0x0001c00801007387 */ /* 0x000fe80000100a00 */
[----:B------:R-:W-:Y:S04]  /*288d0*/  STL.64 [R1+0x1c8], R10 ;  /* 0x0001c80a01007387 */ /* 0x000fe80000100a00 */
[----:B------:R-:W0:Y:S02]  /*288e0*/  LDSM.16.MT88.4 R8, [R28+UR5+0xc080] ;  /* 0x00c080051c08783b */ /* 0x000e240008004200 */
[----:B0-----:R-:W-:-:S02]  /*288f0*/  IMAD.MOV.U32 R7, RZ, RZ, R10 ;  /* 0x000000ffff077224 */ /* 0x001fc400078e000a */
[----:B------:R-:W-:Y:S02]  /*28900*/  IMAD.MOV.U32 R6, RZ, RZ, R11 ;  /* 0x000000ffff067224 */ /* 0x000fe400078e000b */
[----:B------:R-:W4:Y:S01]  /*28910*/  LDL.LU.64 R10, [R1+0x1e08] ;  /* 0x001e0800010a7983 */ /* 0x000f220000300a00 */
[----:B------:R-:W-:Y:S02]  /*28920*/  IMAD.MOV.U32 R12, RZ, RZ, R8 ;  /* 0x000000ffff0c7224 */ /* 0x000fe400078e0008 */
[----:B------:R-:W-:Y:S02]  /*28930*/  IMAD.MOV.U32 R13, RZ, RZ, R9 ;  /* 0x000000ffff0d7224 */ /* 0x000fe400078e0009 */
[----:B------:R-:W2:Y:S04]  /*28940*/  LDL.LU.64 R8, [R1+0x1e00] ;  /* 0x001e000001087983 */ /* 0x000ea80000300a00 */
[----:B------:R-:W-:Y:S04]  /*28950*/  STL.64 [R1+0x1d80], R6 ;  /* 0x001d800601007387 */ /* 0x000fe80000100a00 */
[----:B---3--:R0:W-:Y:S04]  /*28960*/  STL.64 [R1+0x1d78], R4 ;  /* 0x001d780401007387 */ /* 0x0081e80000100a00 */
[----:B0-----:R-:W3:Y:S04]  /*28970*/  LDL.LU R4, [R1+0x40] ;  /* 0x0000400001047983 */ /* 0x001ee80000300800 */
[----:B------:R-:W3:Y:S04]  /*28980*/  LDL.LU R5, [R1+0x44] ;  /* 0x0000440001057983 */ /* 0x000ee80000300800 */
[----:B------:R-:W3:Y:S04]  /*28990*/  LDL.LU R6, [R1+0x48] ;  /* 0x0000480001067983 */ /* 0x000ee80000300800 */
[----:B------:R-:W3:Y:S01]  /*289a0*/  LDL.LU R7, [R1+0x4c] ;  /* 0x00004c0001077983 */ /* 0x000ee20000300800 */
        /* <DEDUP_REMOVED lines=11> */
[----:B------:R-:W-:Y:S04]  /*28a60*/  STL.64 [R1+0x1b8], R22 ;  /* 0x0001b81601007387 */ /* 0x000fe80000100a00 */
[----:B0-----:R-:W4:Y:S01]  /*28a70*/  LDL.LU R20, [R1+0xa0] ;  /* 0x0000a00001147983 */ /* 0x001f220000300800 */
        /* <DEDUP_REMOVED lines=19> */
[----:B------:R-:W2:Y:S01]  /*28bb0*/  LDL.LU.64 R16, [R1+0x1da0] ;  /* 0x001da00001107983 */ /* 0x000ea20000300a00 */
[----:B------:R-:W-:-:S02]  /*28bc0*/  IMAD.MOV.U32 R23, RZ, RZ, R3 ;  /* 0x000000ffff177224 */ /* 0x000fc400078e0003 */
[----:B------:R-:W-:Y:S02]  /*28bd0*/  IMAD.MOV.U32 R21, RZ, RZ, R9 ;  /* 0x000000ffff157224 */ /* 0x000fe400078e0009 */
[----:B------:R-:W-:Y:S01]  /*28be0*/  IMAD.MOV.U32 R22, RZ, RZ, R8 ;  /* 0x000000ffff167224 */ /* 0x000fe200078e0008 */
[----:B--2---:R-:W-:Y:S01]  /*28bf0*/  HMMA.16816.F32.BF16 R24, R24, R14, R16 ;  /* 0x0000000e1818723c */ /* 0x004fe20000041810 */
[----:B------:R-:W2:-:S15]  /*28c00*/  LDL.LU.64 R16, [R1+0x1d98] ;  /* 0x001d980001107983 */ /* 0x000e9e0000300a00 */
[----:B------:R-:W-:-:S08]  /*28c10*/  NOP ;  /* 0x0000000000007918 */ /* 0x000fd00000000000 */
[----:B------:R-:W-:Y:S02]  /*28c20*/  IMAD.MOV.U32 R18, RZ, RZ, R24 ;  /* 0x000000ffff127224 */ /* 0x000fe400078e0018 */
[----:B------:R-:W-:Y:S02]  /*28c30*/  IMAD.MOV.U32 R19, RZ, RZ, R25 ;  /* 0x000000ffff137224 */ /* 0x000fe400078e0019 */
[----:B------:R-:W-:Y:S02]  /*28c40*/  IMAD.MOV.U32 R3, RZ, RZ, R26 ;  /* 0x000000ffff037224 */ /* 0x000fe400078e001a */
[----:B------:R-:W-:Y:S02]  /*28c50*/  IMAD.MOV.U32 R2, RZ, RZ, R27 ;  /* 0x000000ffff027224 */ /* 0x000fe400078e001b */
[----:B------:R-:W0:Y:S04]  /*28c60*/  LDSM.16.MT88.4 R24, [R28+UR5+0xc100] ;  /* 0x00c100051c18783b */ /* 0x000e280008004200 */
[----:B------:R-:W-:Y:S04]  /*28c70*/  STL [R1+0x1d38], R18 ;  /* 0x001d381201007387 */ /* 0x000fe80000100800 */
[----:B------:R-:W-:Y:S04]  /*28c80*/  STL [R1+0x1cf0], R19 ;  /* 0x001cf01301007387 */ /* 0x000fe80000100800 */
[----:B------:R-:W-:Y:S04]  /*28c90*/  STL [R1+0x1cec], R3 ;  /* 0x001cec0301007387 */ /* 0x000fe80000100800 */
[----:B------:R-:W-:Y:S04]  /*28ca0*/  STL [R1+0x1ce8], R2 ;  /* 0x001ce80201007387 */ /* 0x000fe80000100800 */
[----:B0-----:R0:W-:Y:S01]  /*28cb0*/  STL.64 [R1+0x88], R26 ;  /* 0x0000881a01007387 */ /* 0x0011e20000100a00 */
[----:B------:R-:W-:-:S02]  /*28cc0*/  IMAD.MOV.U32 R8, RZ, RZ, R24 ;  /* 0x000000ffff087224 */ /* 0x000fc400078e0018 */
[----:B------:R-:W-:Y:S01]  /*28cd0*/  IMAD.MOV.U32 R9, RZ, RZ, R25 ;  /* 0x000000ffff097224 */ /* 0x000fe200078e0019 */
[----:B0-----:R-:W3:Y:S04]  /*28ce0*/  LDL.LU.64 R26, [R1+0x1d90] ;  /* 0x001d9000011a7983 */ /* 0x001ee80000300a00 */
[----:B------:R-:W3:Y:S04]  /*28cf0*/  LDL.LU.64 R24, [R1+0x1d88] ;  /* 0x001d880001187983 */ /* 0x000ee80000300a00 */
[----:B------:R0:W-:Y:S04]  /*28d00*/  STL.64 [R1+0x1d50], R8 ;  /* 0x001d500801007387 */ /* 0x0001e80000100a00 */
[----:B0-----:R-:W2:Y:S01]  /*28d10*/  LDL.LU R8, [R1+0xd0] ;  /* 0x0000d00001087983 */ /* 0x001ea20000300800 */
[----:B---3--:R-:W-:-:S15]  /*28d20*/  HMMA.16816.F32.BF16 R4, R24, R10, R4 ;  /* 0x0000000a1804723c */ /* 0x008fde0000041804 */
[----:B------:R-:W-:-:S08]  /*28d30*/  NOP ;  /* 0x0000000000007918 */ /* 0x000fd00000000000 */
[----:B------:R-:W-:Y:S04]  /*28d40*/  STL.64 [R1+0x150], R4 ;  /* 0x0001500401007387 */ /* 0x000fe80000100a00 */
[----:B------:R-:W-:Y:S04]  /*28d50*/  STL.64 [R1+0x158], R6 ;  /* 0x0001580601007387 */ /* 0x000fe80000100a00 */
[----:B------:R-:W2:Y:S04]  /*28d60*/  LDL.LU R9, [R1+0xd4] ;  /* 0x0000d40001097983 */ /* 0x000ea80000300800 */
[----:B------:R-:W3:Y:S04]  /*28d70*/  LDL.LU R10, [R1+0xd8] ;  /* 0x0000d800010a7983 */ /* 0x000ee80000300800 */
[----:B------:R-:W3:Y:S04]  /*28d80*/  LDL.LU R11, [R1+0xdc] ;  /* 0x0000dc00010b7983 */ /* 0x000ee80000300800 */
[----:B------:R-:W0:Y:S01]  /*28d90*/  LDSM.16.MT88.4 R4, [R28+UR5+0xc180] ;  /* 0x00c180051c04783b */ /* 0x000e220008004200 */
[----:B----4-:R-:W-:Y:S03]  /*28da0*/  HMMA.16816.F32.BF16 R24, R24, R14, R20 ;  /* 0x0000000e1818723c */ /* 0x010fe60000041814 */
[----:B---3--:R-:W-:Y:S04]  /*28db0*/  STL.64 [R1+0x1d60], R10 ;  /* 0x001d600a01007387 */ /* 0x008fe80000100a00 */
[----:B--2---:R1:W-:Y:S04]  /*28dc0*/  STL.64 [R1+0x1d58], R8 ;  /* 0x001d580801007387 */ /* 0x0043e80000100a00 */
[----:B-1----:R-:W2:Y:S04]  /*28dd0*/  LDL.LU R8, [R1+0xe0] ;  /* 0x0000e00001087983 */ /* 0x002ea80000300800 */
[----:B------:R-:W2:Y:S04]  /*28de0*/  LDL.LU R9, [R1+0xe4] ;  /* 0x0000e40001097983 */ /* 0x000ea80000300800 */
[----:B------:R-:W2:Y:S04]  /*28df0*/  LDL.LU R10, [R1+0xe8] ;  /* 0x0000e800010a7983 */ /* 0x000ea80000300800 */
[----:B------:R-:W2:Y:S04]  /*28e00*/  LDL.LU R11, [R1+0xec] ;  /* 0x0000ec00010b7983 */ /* 0x000ea80000300800 */
[----:B0-----:R-:W-:Y:S04]  /*28e10*/  STL.64 [R1+0x70], R4 ;  /* 0x0000700401007387 */ /* 0x001fe80000100a00 */
[----:B------:R-:W-:Y:S04]  /*28e20*/  STL.64 [R1+0x78], R6 ;  /* 0x0000780601007387 */ /* 0x000fe80000100a00 */
[----:B------:R-:W0:Y:S04]  /*28e30*/  LDSM.16.MT88.4 R4, [R0+UR5+0xc000] ;  /* 0x00c000050004783b */ /* 0x000e280008004200 */
[----:B0-----:R-:W-:Y:S04]  /*28e40*/  STL.64 [R1+0x60], R4 ;  /* 0x0000600401007387 */ /* 0x001fe80000100a00 */
[----:B------:R0:W-:Y:S01]  /*28e50*/  STL [R1+0x68], R6 ;  /* 0x0000680601007387 */ /* 0x0001e20000100800 */
[----:B------:R-:W-:-:S03]  /*28e60*/  IMAD.MOV.U32 R18, RZ, RZ, R7 ;  /* 0x000000ffff127224 */ /* 0x000fc600078e0007 */
[----:B0-----:R-:W3:Y:S04]  /*28e70*/  LDL.LU.64 R6, [R1+0x1d80] ;  /* 0x001d800001067983 */ /* 0x001ee80000300a00 */
[----:B------:R-:W2:Y:S04]  /*28e80*/  LDL.LU.64 R4, [R1+0x1d78] ;  /* 0x001d780001047983 */ /* 0x000ea80000300a00 */
[----:B------:R-:W2:Y:S04]  /*28e90*/  LDL.LU.64 R22, [R1+0x1d70] ;  /* 0x001d700001167983 */ /* 0x000ea80000300a00 */
[----:B------:R-:W2:Y:S04]  /*28ea0*/  LDL.LU.64 R20, [R1+0x1d68] ;  /* 0x001d680001147983 */ /* 0x000ea80000300a00 */
[----:B------:R-:W-:Y:S04]  /*28eb0*/  STL.64 [R1+0x140], R24 ;  /* 0x0001401801007387 */ /* 0x000fe80000100a00 */
[----:B------:R-:W-:Y:S04]  /*28ec0*/  STL.64 [R1+0x148], R26 ;  /* 0x0001481a01007387 */ /* 0x000fe80000100a00 */
[----:B------:R-:W0:Y:S04]  /*28ed0*/  LDSM.16.MT88.4 R24, [R0+UR5+0xc080] ;  /* 0x00c080050018783b */ /* 0x000e280008004200 */
[----:B0-----:R-:W-:Y:S04]  /*28ee0*/  STL.64 [R1+0x1d10], R26 ;  /* 0x001d101a01007387 */ /* 0x001fe80000100a00 */
[----:B------:R0:W-:Y:S04]  /*28ef0*/  STL.64 [R1+0x1d08], R24 ;  /* 0x001d081801007387 */ /* 0x0001e80000100a00 */
[----:B0-----:R-:W4:Y:S04]  /*28f00*/  LDL.LU R24, [R1+0x160] ;  /* 0x0001600001187983 */ /* 0x001f280000300800 */
[----:B------:R-:W4:Y:S04]  /*28f10*/  LDL.LU R25, [R1+0x164] ;  /* 0x0001640001197983 */ /* 0x000f280000300800 */
[----:B------:R-:W4:Y:S01]  /*28f20*/  LDL.LU R26, [R1+0x168] ;  /* 0x00016800011a7983 */ /* 0x000f220000300800 */
[----:B------:R-:W-:Y:S01]  /*28f30*/  IMAD.MOV.U32 R27, RZ, RZ, R29 ;  /* 0x000000ffff1b7224 */ /* 0x000fe200078e001d */
[----:B--2---:R-:W-:Y:S01]  /*28f40*/  HMMA.16816.F32.BF16 R8, R20, R4, R8 ;  /* 0x000000041408723c */ /* 0x004fe20000041808 */
[----:B---3--:R-:W-:-:S02]  /*28f50*/  IMAD.MOV.U32 R14, RZ, RZ, R7 ;  /* 0x000000ffff0e7224 */ /* 0x008fc400078e0007 */
[----:B------:R-:W-:-:S15]  /*28f60*/  IMAD.MOV.U32 R15, RZ, RZ, R6 ;  /* 0x000000ffff0f7224 */ /* 0x000fde00078e0006 */
[----:B------:R-:W-:-:S05]  /*28f70*/  NOP ;  /* 0x0000000000007918 */ /* 0x000fca0000000000 */
[----:B------:R-:W-:Y:S01]  /*28f80*/  STL [R1+0x130], R8 ;  /* 0x0001300801007387 */ /* 0x000fe20000100800 */
[----:B------:R-:W-:Y:S02]  /*28f90*/  IMAD.MOV.U32 R6, RZ, RZ, R9 ;  /* 0x000000ffff067224 */ /* 0x000fe400078e0009 */
[----:B------:R-:W-:Y:S02]  /*28fa0*/  IMAD.MOV.U32 R7, RZ, RZ, R10 ;  /* 0x000000ffff077224 */ /* 0x000fe400078e000a */
[----:B------:R-:W-:Y:S02]  /*28fb0*/  IMAD.MOV.U32 R29, RZ, RZ, R11 ;  /* 0x000000ffff1d7224 */ /* 0x000fe400078e000b */
[----:B------:R-:W0:Y:S04]  /*28fc0*/  LDSM.16.MT88.4 R8, [R0+UR5+0xc100] ;  /* 0x00c100050008783b */ /* 0x000e280008004200 */
[----:B------:R-:W-:Y:S04]  /*28fd0*/  STL [R1+0x1c58], R6 ;  /* 0x001c580601007387 */ /* 0x000fe80000100800 */
[----:B------:R-:W-:Y:S04]  /*28fe0*/  STL [R1+0x1c54], R7 ;  /* 0x001c540701007387 */ /* 0x000fe80000100800 */
[----:B------:R-:W-:Y:S04]  /*28ff0*/  STL [R1+0x1c50], R29 ;  /* 0x001c501d01007387 */ /* 0x000fe80000100800 */
[----:B0-----:R0:W-:Y:S01]  /*29000*/  STL [R1+0x5c], R11 ;  /* 0x00005c0b01007387 */ /* 0x0011e20000100800 */
[----:B------:R-:W-:-:S02]  /*29010*/  IMAD.MOV.U32 R2, RZ, RZ, R10 ;  /* 0x000000ffff027224 */ /* 0x000fc400078e000a */
[----:B------:R-:W-:Y:S02]  /*29020*/  IMAD.MOV.U32 R19, RZ, RZ, R8 ;  /* 0x000000ffff137224 */ /* 0x000fe400078e0008 */
[----:B------:R-:W-:Y:S01]  /*29030*/  IMAD.MOV.U32 R3, RZ, RZ, R9 ;  /* 0x000000ffff037224 */ /* 0x000fe200078e0009 */
[----:B0-----:R-:W2:Y:S04]  /*29040*/  LDL.LU.64 R10, [R1+0x1d60] ;  /* 0x001d6000010a7983 */ /* 0x001ea80000300a00 */
[----:B------:R-:W2:Y:S01]  /*29050*/  LDL.LU.64 R8, [R1+0x1d58] ;  /* 0x001d580001087983 */ /* 0x000ea20000300a00 */
[----:B----4-:R-:W-:Y:S06]  /*29060*/  HMMA.16816.F32.BF16 R24, R12, R4, R24 ;  /* 0x000000040c18723c */ /* 0x010fec0000041818 */
[----:B--2---:R-:W-:Y:S01]  /*29070*/  HMMA.16816.F32.BF16 R20, R20, R16, R8 ;  /* 0x000000101414723c */ /* 0x004fe20000041808 */
[----:B------:R-:W2:-:S15]  /*29080*/  LDL.LU.64 R8, [R1+0x1d50] ;  /* 0x001d500001087983 */ /* 0x000e9e0000300a00 */
[----:B------:R-:W-:-:S07]  /*29090*/  NOP ;  /* 0x0000000000007918 */ /* 0x000fce0000000000 */
        /* <DEDUP_REMOVED lines=8> */
[----:B0-----:R-:W-:Y:S04]  /*29120*/  STL [R1+0x1c74], R20 ;  /* 0x001c741401007387 */ /* 0x001fe80000100800 */
[----:B------:R-:W-:Y:S04]  /*29130*/  STL [R1+0x1c70], R21 ;  /* 0x001c701501007387 */ /* 0x000fe80000100800 */
[----:B------:R-:W-:Y:S04]  /*29140*/  STL [R1+0x1c60], R22 ;  /* 0x001c601601007387 */ /* 0x000fe80000100800 */
[----:B------:R-:W-:Y:S04]  /*29150*/  STL [R1+0x1c5c], R23 ;  /* 0x001c5c1701007387 */ /* 0x000fe80000100800 */
[----:B------:R-:W0:Y:S04]  /*29160*/  LDSM.16.MT88.4 R20, [R28+UR5+0xe000] ;  /* 0x00e000051c14783b */ /* 0x000e280008004200 */
[----:B0-----:R-:W-:Y:S04]  /*29170*/  STL.64 [R1+0x40], R20 ;  /* 0x0000401401007387 */ /* 0x001fe80000100a00 */
[----:B------:R-:W-:Y:S04]  /*29180*/  STL.64 [R1+0x48], R22 ;  /* 0x0000481601007387 */ /* 0x000fe80000100a00 */
[----:B------:R-:W0:Y:S01]  /*29190*/  LDSM.16.MT88.4 R20, [R28+UR5+0xe080] ;  /* 0x00e080051c14783b */ /* 0x000e220008004200 */
[----:B------:R-:W-:-:S02]  /*291a0*/  IMAD.MOV.U32 R7, RZ, RZ, R24 ;  /* 0x000000ffff077224 */ /* 0x000fc400078e0018 */
[----:B------:R-:W-:Y:S01]  /*291b0*/  IMAD.MOV.U32 R29, RZ, RZ, R25 ;  /* 0x000000ffff1d7224 */ /* 0x000fe200078e0019 */
[----:B0-----:R-:W-:Y:S04]  /*291c0*/  STL.64 [R1+0x30], R20 ;  /* 0x0000301401007387 */ /* 0x001fe80000100a00 */
[----:B------:R0:W-:Y:S04]  /*291d0*/  STL.64 [R1+0x38], R22 ;  /* 0x0000381601007387 */ /* 0x0001e80000100a00 */
[----:B------:R-:W2:Y:S04]  /*291e0*/  LDL.LU R10, [R1+0x88] ;  /* 0x00008800010a7983 */ /* 0x000ea80000300800 */
[----:B------:R-:W2:Y:S01]  /*291f0*/  LDL.LU R11, [R1+0x8c] ;  /* 0x00008c00010b7983 */ /* 0x000ea20000300800 */
[----:B0-----:R-:W-:-:S02]  /*29200*/  IMAD.MOV.U32 R22, RZ, RZ, R26 ;  /* 0x000000ffff167224 */ /* 0x001fc400078e001a */
[----:B------:R-:W-:Y:S02]  /*29210*/  IMAD.MOV.U32 R23, RZ, RZ, R27 ;  /* 0x000000ffff177224 */ /* 0x000fe400078e001b */
[----:B------:R-:W0:Y:S04]  /*29220*/  LDSM.16.MT88.4 R24, [R28+UR5+0xe100] ;  /* 0x00e100051c18783b */ /* 0x000e280008004200 */
[----:B------:R-:W-:Y:S04]  /*29230*/  STL [R1+0x1c84], R23 ;  /* 0x001c841701007387 */ /* 0x000fe80000100800 */
[----:B------:R1:W-:Y:S04]  /*29240*/  STL [R1+0x1c80], R22 ;  /* 0x001c801601007387 */ /* 0x0003e80000100800 */
[----:B------:R-:W3:Y:S04]  /*29250*/  LDL.LU R20, [R1+0x1e0] ;  /* 0x0001e00001147983 */ /* 0x000ee80000300800 */
[----:B------:R-:W3:Y:S04]  /*29260*/  LDL.LU R21, [R1+0x1e4] ;  /* 0x0001e40001157983 */ /* 0x000ee80000300800 */
[----:B-1----:R-:W3:Y:S04]  /*29270*/  LDL.LU R22, [R1+0x1e8] ;  /* 0x0001e80001167983 */ /* 0x002ee80000300800 */
[----:B------:R-:W3:Y:S04]  /*29280*/  LDL.LU R23, [R1+0x1ec] ;  /* 0x0001ec0001177983 */ /* 0x000ee80000300800 */
[----:B------:R-:W-:Y:S04]  /*29290*/  STL [R1+0x1c7c], R7 ;  /* 0x001c7c0701007387 */ /* 0x000fe80000100800 */
[----:B------:R-:W-:Y:S04]  /*292a0*/  STL [R1+0x1c78], R29 ;  /* 0x001c781d01007387 */ /* 0x000fe80000100800 */
[----:B0-----:R-:W-:Y:S04]  /*292b0*/  STL.64 [R1+0x20], R24 ;  /* 0x0000201801007387 */ /* 0x001fe80000100a00 */
[----:B------:R-:W-:Y:S04]  /*292c0*/  STL.64 [R1+0x28], R26 ;  /* 0x0000281a01007387 */ /* 0x000fe80000100a00 */
[----:B------:R-:W0:Y:S04]  /*292d0*/  LDSM.16.MT88.4 R24, [R28+UR5+0xe180] ;  /* 0x00e180051c18783b */ /* 0x000e280008004200 */
[----:B0-----:R-:W-:Y:S04]  /*292e0*/  STL.64 [R1+0x10], R24 ;  /* 0x0000101801007387 */ /* 0x001fe80000100a00 */
[----:B------:R-:W-:Y:S04]  /*292f0*/  STL.64 [R1+0x18], R26 ;  /* 0x0000181a01007387 */ /* 0x000fe80000100a00 */
[----:B------:R-:W0:Y:S04]  /*29300*/  LDSM.16.MT88.4 R24, [R0+UR5+0xe000] ;  /* 0x00e000050018783b */ /* 0x000e280008004200 */
[----:B0-----:R0:W-:Y:S04]  /*29310*/  STL.64 [R1], R24 ;  /* 0x0000001801007387 */ /* 0x0011e80000100a00 */
[----:B------:R1:W-:Y:S04]  /*29320*/  STL.64 [R1+0x8], R26 ;  /* 0x0000081a01007387 */ /* 0x0003e80000100a00 */
[----:B0-----:R-:W4:Y:S04]  /*29330*/  LDL.LU.64 R24, [R1+0x70] ;  /* 0x0000700001187983 */ /* 0x001f280000300a00 */
[----:B-1----:R-:W2:Y:S04]  /*29340*/  LDL.LU.64 R26, [R1+0x78] ;  /* 0x00007800011a7983 */ /* 0x002ea80000300a00 */
[----:B--2---:R-:W-:Y:S04]  /*29350*/  STL.64 [R1+0x1d48], R26 ;  /* 0x001d481a01007387 */ /* 0x004fe80000100a00 */
[----:B----4-:R0:W-:Y:S04]  /*29360*/  STL.64 [R1+0x1d40], R24 ;  /* 0x001d401801007387 */ /* 0x0101e80000100a00 */
[----:B0-----:R-:W2:Y:S04]  /*29370*/  LDL.LU R24, [R1+0x210] ;  /* 0x0002100001187983 */ /* 0x001ea80000300800 */
[----:B------:R-:W2:Y:S04]  /*29380*/  LDL.LU R25, [R1+0x214] ;  /* 0x0002140001197983 */ /* 0x000ea80000300800 */
[----:B------:R-:W2:Y:S04]  /*29390*/  LDL.LU R26, [R1+0x218] ;  /* 0x00021800011a7983 */ /* 0x000ea80000300800 */
[----:B------:R-:W2:Y:S01]  /*293a0*/  LDL.LU R27, [R1+0x21c] ;  /* 0x00021c00011b7983 */ /* 0x000ea20000300800 */
[----:B---3--:R-:W-:-:S15]  /*293b0*/  HMMA.16816.F32.BF16 R12, R12, R16, R20 ;  /* 0x000000100c0c723c */ /* 0x008fde0000041814 */
[----:B------:R-:W-:-:S09]  /*293c0*/  NOP ;  /* 0x0000000000007918 */ /* 0x000fd20000000000 */
        /* <DEDUP_REMOVED lines=9> */
[----:B0-----:R-:W-:Y:S04]  /*29460*/  STL.64 [R1+0x1b40], R14 ;  /* 0x001b400e01007387 */ /* 0x001fe80000100a00 */
[----:B------:R0:W-:Y:S04]  /*29470*/  STL.64 [R1+0x1b38], R12 ;  /* 0x001b380c01007387 */ /* 0x0001e80000100a00 */
[----:B0-----:R-:W3:Y:S04]  /*29480*/  LDL.LU R12, [R1+0x200] ;  /* 0x00020000010c7983 */ /* 0x001ee80000300800 */
[----:B------:R-:W3:Y:S04]  /*29490*/  LDL.LU R13, [R1+0x204] ;  /* 0x00020400010d7983 */ /* 0x000ee80000300800 */
[----:B------:R-:W3:Y:S04]  /*294a0*/  LDL.LU R14, [R1+0x208] ;  /* 0x00020800010e7983 */ /* 0x000ee80000300800 */
[----:B------:R-:W3:Y:S01]  /*294b0*/  LDL.LU R15, [R1+0x20c] ;  /* 0x00020c00010f7983 */ /* 0x000ee20000300800 */
[----:B--2---:R-:W-:-:S15]  /*294c0*/  HMMA.16816.F32.BF16 R24, R8, R4, R24 ;  /* 0x000000040818723c */ /* 0x004fde0000041818 */
[----:B------:R-:W-:-:S09]  /*294d0*/  NOP ;  /* 0x0000000000007918 */ /* 0x000fd20000000000 */
[----:B------:R-:W-:Y:S02]  /*294e0*/  IMAD.MOV.U32 R7, RZ, RZ, R27 ;  /* 0x000000ffff077224 */ /* 0x000fe400078e001b */
[----:B------:R-:W-:Y:S02]  /*294f0*/  IMAD.MOV.U32 R22, RZ, RZ, R26 ;  /* 0x000000ffff167224 */ /* 0x000fe400078e001a */
[----:B------:R-:W-:Y:S01]  /*29500*/  IMAD.MOV.U32 R23, RZ, RZ, R25 ;  /* 0x000000ffff177224 */ /* 0x000fe200078e0019 */
[----:B------:R0:W-:Y:S04]  /*29510*/  STL [R1+0xf0], R24 ;  /* 0x0000f01801007387 */ /* 0x0001e80000100800 */
[----:B------:R-:W3:Y:S04]  /*29520*/  LDL.LU.64 R26, [R1+0x1d48] ;  /* 0x001d4800011a7983 */ /* 0x000ee80000300a00 */
[----:B0-----:R-:W3:Y:S04]  /*29530*/  LDL.LU.64 R24, [R1+0x1d40] ;  /* 0x001d400001187983 */ /* 0x001ee80000300a00 */
[----:B------:R-:W-:Y:S04]  /*29540*/  STL [R1+0x1ca0], R7 ;  /* 0x001ca00701007387 */ /* 0x000fe80000100800 */
[----:B------:R0:W-:Y:S04]  /*29550*/  STL [R1+0x1c9c], R22 ;  /* 0x001c9c1601007387 */ /* 0x0001e80000100800 */
[----:B------:R1:W-:Y:S04]  /*29560*/  STL [R1+0x1c98], R23 ;  /* 0x001c981701007387 */ /* 0x0003e80000100800 */
[----:B------:R-:W2:Y:S04]  /*29570*/  LDL.LU R20, [R1+0x1d0] ;  /* 0x0001d00001147983 */ /* 0x000ea80000300800 */
[----:B------:R-:W2:Y:S04]  /*29580*/  LDL.LU R21, [R1+0x1d4] ;  /* 0x0001d40001157983 */ /* 0x000ea80000300800 */
[----:B0-----:R-:W2:Y:S04]  /*29590*/  LDL.LU R22, [R1+0x1d8] ;  /* 0x0001d80001167983 */ /* 0x001ea80000300800 */
[----:B-1----:R-:W2:Y:S02]  /*295a0*/  LDL.LU R23, [R1+0x1dc] ;  /* 0x0001dc0001177983 */ /* 0x002ea40000300800 */
[----:B--2---:R-:W-:Y:S06]  /*295b0*/  HMMA.16816.F32.BF16 R8, R8, R16, R20 ;  /* 0x000000100808723c */ /* 0x004fec0000041814 */
[----:B---3--:R-:W-:-:S15]  /*295c0*/  HMMA.16816.F32.BF16 R12, R24, R4, R12 ;  /* 0x00000004180c723c */ /* 0x008fde000004180c */
        /* <DEDUP_REMOVED lines=9> */
[----:B------:R1:W-:Y:S02]  /*29660*/  STL [R1+0x1ca4], R6 ;  /* 0x001ca40601007387 */ /* 0x0003e40000100800 */
[----:B-1----:R-:W-:-:S02]  /*29670*/  IMAD.MOV.U32 R6, RZ, RZ, R27 ;  /* 0x000000ffff067224 */ /* 0x002fc400078e001b */
[----:B0-----:R0:W-:Y:S04]  /*29680*/  STL.64 [R1+0x1b20], R10 ;  /* 0x001b200a01007387 */ /* 0x0011e80000100a00 */
[----:B------:R1:W-:Y:S04]  /*29690*/  STL.64 [R1+0x1b18], R8 ;  /* 0x001b180801007387 */ /* 0x0003e80000100a00 */
[----:B------:R-:W-:Y:S01]  /*296a0*/  STL [R1+0xd0], R12 ;  /* 0x0000d00c01007387 */ /* 0x000fe20000100800 */
[----:B0-----:R-:W-:Y:S02]  /*296b0*/  IMAD.MOV.U32 R10, RZ, RZ, R24 ;  /* 0x000000ffff0a7224 */ /* 0x001fe400078e0018 */
[----:B-1----:R-:W-:Y:S01]  /*296c0*/  IMAD.MOV.U32 R9, RZ, RZ, R25 ;  /* 0x000000ffff097224 */ /* 0x002fe200078e0019 */
[----:B------:R-:W2:Y:S01]  /*296d0*/  LDL.LU R24, [R1+0x1b0] ;  /* 0x0001b00001187983 */ /* 0x000ea20000300800 */
[----:B------:R-:W-:-:S03]  /*296e0*/  IMAD.MOV.U32 R8, RZ, RZ, R26 ;  /* 0x000000ffff087224 */ /* 0x000fc600078e001a */
        /* <DEDUP_REMOVED lines=9> */
[----:B------:R-:W-:-:S02]  /*29780*/  IMAD.MOV.U32 R7, RZ, RZ, R13 ;  /* 0x000000ffff077224 */ /* 0x000fc400078e000d */
[----:B------:R-:W-:Y:S02]  /*29790*/  IMAD.MOV.U32 R22, RZ, RZ, R14 ;  /* 0x000000ffff167224 */ /* 0x000fe400078e000e */
[----:B------:R-:W-:Y:S01]  /*297a0*/  IMAD.MOV.U32 R23, RZ, RZ, R15 ;  /* 0x000000ffff177224 */ /* 0x000fe200078e000f */
[----:B---3--:R0:W-:Y:S04]  /*297b0*/  STL.64 [R1+0x1d30], R26 ;  /* 0x001d301a01007387 */ /* 0x0081e80000100a00 */
[----:B--2---:R1:W-:Y:S04]  /*297c0*/  STL.64 [R1+0x1d28], R24 ;  /* 0x001d281801007387 */ /* 0x0043e80000100a00 */
[----:B------:R-:W2:Y:S04]  /*297d0*/  LDL.LU R12, [R1+0x1a0] ;  /* 0x0001a000010c7983 */ /* 0x000ea80000300800 */
[----:B------:R-:W2:Y:S04]  /*297e0*/  LDL.LU R13, [R1+0x1a4] ;  /* 0x0001a400010d7983 */ /* 0x000ea80000300800 */
[----:B------:R-:W2:Y:S04]  /*297f0*/  LDL.LU R14, [R1+0x1a8] ;  /* 0x0001a800010e7983 */ /* 0x000ea80000300800 */
[----:B------:R-:W2:Y:S01]  /*29800*/  LDL.LU R15, [R1+0x1ac] ;  /* 0x0001ac00010f7983 */ /* 0x000ea20000300800 */
[----:B0-----:R-:W-:-:S02]  /*29810*/  IMAD.MOV.U32 R26, RZ, RZ, R8 ;  /* 0x000000ffff1a7224 */ /* 0x001fc400078e0008 */
[----:B-1----:R-:W-:Y:S01]  /*29820*/  IMAD.MOV.U32 R25, RZ, RZ, R9 ;  /* 0x000000ffff197224 */ /* 0x002fe200078e0009 */
[----:B------:R-:W3:Y:S01]  /*29830*/  LDL.LU R8, [R1+0x180] ;  /* 0x0001800001087983 */ /* 0x000ee20000300800 */
[----:B------:R-:W-:-:S03]  /*29840*/  IMAD.MOV.U32 R24, RZ, RZ, R10 ;  /* 0x000000ffff187224 */ /* 0x000fc600078e000a */
[----:B------:R-:W3:Y:S04]  /*29850*/  LDL.LU R9, [R1+0x184] ;  /* 0x0001840001097983 */ /* 0x000ee80000300800 */
[----:B------:R-:W4:Y:S04]  /*29860*/  LDL.LU R10, [R1+0x188] ;  /* 0x00018800010a7983 */ /* 0x000f280000300800 */
[----:B------:R-:W4:Y:S04]  /*29870*/  LDL.LU R11, [R1+0x18c] ;  /* 0x00018c00010b7983 */ /* 0x000f280000300800 */
[----:B----4-:R-:W-:Y:S04]  /*29880*/  STL.64 [R1+0x1d00], R10 ;  /* 0x001d000a01007387 */ /* 0x010fe80000100a00 */
[----:B---3--:R0:W-:Y:S04]  /*29890*/  STL.64 [R1+0x1cf8], R8 ;  /* 0x001cf80801007387 */ /* 0x0081e80000100a00 */
[----:B0-----:R-:W3:Y:S04]  /*298a0*/  LDL.LU R8, [R1+0x60] ;  /* 0x0000600001087983 */ /* 0x001ee80000300800 */
[----:B------:R-:W3:Y:S04]  /*298b0*/  LDL.LU R9, [R1+0x64] ;  /* 0x0000640001097983 */ /* 0x000ee80000300800 */
[----:B------:R-:W3:Y:S01]  /*298c0*/  LDL.LU R10, [R1+0x68] ;  /* 0x00006800010a7983 */ /* 0x000ee20000300800 */
[----:B------:R-:W-:-:S03]  /*298d0*/  IMAD.MOV.U32 R11, RZ, RZ, R18 ;  /* 0x000000ffff0b7224 */ /* 0x000fc600078e0012 */
[----:B------:R-:W4:Y:S04]  /*298e0*/  LDL.LU R18, [R1+0x1d38] ;  /* 0x001d380001127983 */ /* 0x000f280000300800 */
[----:B------:R-:W-:Y:S04]  /*298f0*/  STL [R1+0x1cbc], R23 ;  /* 0x001cbc1701007387 */ /* 0x000fe80000100800 */
[----:B------:R0:W-:Y:S04]  /*29900*/  STL [R1+0x1cb8], R22 ;  /* 0x001cb81601007387 */ /* 0x0001e80000100800 */
[----:B------:R-:W2:Y:S04]  /*29910*/  LDL.LU R20, [R1+0x1c0] ;  /* 0x0001c00001147983 */ /* 0x000ea80000300800 */
[----:B------:R-:W2:Y:S04]  /*29920*/  LDL.LU R21, [R1+0x1c4] ;  /* 0x0001c40001157983 */ /* 0x000ea80000300800 */
[----:B0-----:R-:W2:Y:S04]  /*29930*/  LDL.LU R22, [R1+0x1c8] ;  /* 0x0001c80001167983 */ /* 0x001ea80000300800 */
[----:B------:R-:W2:Y:S01]  /*29940*/  LDL.LU R23, [R1+0x1cc] ;  /* 0x0001cc0001177983 */ /* 0x000ea20000300800 */
[----:B------:R-:W-:-:S03]  /*29950*/  IMAD.MOV.U32 R27, RZ, RZ, R6 ;  /* 0x000000ffff1b7224 */ /* 0x000fc600078e0006 */
[----:B------:R0:W-:Y:S04]  /*29960*/  STL [R1+0x1cb4], R7 ;  /* 0x001cb40701007387 */ /* 0x0001e80000100800 */
[----:B--2---:R-:W-:-:S15]  /*29970*/  HMMA.16816.F32.BF16 R24, R24, R16, R20 ;  /* 0x000000101818723c */ /* 0x004fde0000041814 */
[----:B------:R-:W-:-:S09]  /*29980*/  NOP ;  /* 0x0000000000007918 */ /* 0x000fd20000000000 */
[----:B------:R-:W-:Y:S02]  /*29990*/  IMAD.MOV.U32 R21, RZ, RZ, R26 ;  /* 0x000000ffff157224 */ /* 0x000fe400078e001a */
[----:B------:R-:W-:Y:S02]  /*299a0*/  IMAD.MOV.U32 R6, RZ, RZ, R27 ;  /* 0x000000ffff067224 */ /* 0x000fe400078e001b */
[----:B------:R-:W-:Y:S02]  /*299b0*/  IMAD.MOV.U32 R29, RZ, RZ, R24 ;  /* 0x000000ffff1d7224 */ /* 0x000fe400078e0018 */
[----:B------:R-:W-:Y:S01]  /*299c0*/  IMAD.MOV.U32 R20, RZ, RZ, R25 ;  /* 0x000000ffff147224 */ /* 0x000fe200078e0019 */
[----:B------:R-:W3:Y:S04]  /*299d0*/  LDL.LU.64 R26, [R1+0x1d30] ;  /* 0x001d3000011a7983 */ /* 0x000ee80000300a00 */
[----:B------:R-:W3:Y:S04]  /*299e0*/  LDL.LU.64 R24, [R1+0x1d28] ;  /* 0x001d280001187983 */ /* 0x000ee80000300a00 */
[----:B------:R-:W-:Y:S04]  /*299f0*/  STL [R1+0x1ccc], R6 ;  /* 0x001ccc0601007387 */ /* 0x000fe80000100800 */
[----:B------:R-:W-:Y:S04]  /*29a00*/  STL [R1+0x1cc8], R21 ;  /* 0x001cc81501007387 */ /* 0x000fe80000100800 */
[----:B------:R-:W-:Y:S04]  /*29a10*/  STL [R1+0x1cc4], R20 ;  /* 0x001cc41401007387 */ /* 0x000fe80000100800 */
[----:B------:R-:W-:Y:S01]  /*29a20*/  STL [R1+0x1cc0], R29 ;  /* 0x001cc01d01007387 */ /* 0x000fe20000100800 */
[----:B---3--:R-:W-:-:S15]  /*29a30*/  HMMA.16816.F32.BF16 R24, R8, R4, R24 ;  /* 0x000000040818723c */ /* 0x008fde0000041818 */
[----:B------:R-:W-:-:S08]  /*29a40*/  NOP ;  /* 0x0000000000007918 */ /* 0x000fd00000000000 */
[----:B------:R1:W-:Y:S01]  /*29a50*/  STL [R1+0xc0], R24 ;  /* 0x0000c01801007387 */ /* 0x0003e20000100800 */
[----:B------:R-:W-:Y:S02]  /*29a60*/  IMAD.MOV.U32 R22, RZ, RZ, R26 ;  /* 0x000000ffff167224 */ /* 0x000fe400078e001a */
[----:B0-----:R-:W-:Y:S02]  /*29a70*/  IMAD.MOV.U32 R7, RZ, RZ, R27 ;  /* 0x000000ffff077224 */ /* 0x001fe400078e001b */
[----:B------:R-:W-:Y:S01]  /*29a80*/  IMAD.MOV.U32 R23, RZ, RZ, R25 ;  /* 0x000000ffff177224 */ /* 0x000fe200078e0019 */
[----:B------:R-:W2:Y:S04]  /*29a90*/  LDL.LU.64 R26, [R1+0x1d20] ;  /* 0x001d2000011a7983 */ /* 0x000ea80000300a00 */
[----:B-1----:R-:W2:Y:S02]  /*29aa0*/  LDL.LU.64 R24, [R1+0x1d18] ;  /* 0x001d180001187983 */ /* 0x002ea40000300a00 */
[----:B--2---:R-:W-:Y:S02]  /*29ab0*/  HMMA.16816.F32.BF16 R8, R8, R16, R24 ;  /* 0x000000100808723c */ /* 0x004fe40000041818 */
[----:B------:R-:W2:Y:S04]  /*29ac0*/  LDL.LU.64 R26, [R1+0x1d10] ;  /* 0x001d1000011a7983 */ /* 0x000ea80000300a00 */
[----:B------:R-:W2:Y:S04]  /*29ad0*/  LDL.LU.64 R24, [R1+0x1d08] ;  /* 0x001d080001187983 */ /* 0x000ea80000300a00 */
[----:B------:R-:W-:-:S14]  /*29ae0*/  STL.64 [R1+0x1cd8], R22 ;  /* 0x001cd81601007387 */ /* 0x000fdc0000100a00 */
[----:B------:R-:W-:Y:S02]  /*29af0*/  IMAD.MOV.U32 R6, RZ, RZ, R8 ;  /* 0x000000ffff067224 */ /* 0x000fe400078e0008 */
[----:B------:R-:W-:Y:S02]  /*29b00*/  IMAD.MOV.U32 R21, RZ, RZ, R9 ;  /* 0x000000ffff157224 */ /* 0x000fe400078e0009 */
[----:B------:R-:W-:Y:S02]  /*29b10*/  IMAD.MOV.U32 R20, RZ, RZ, R10 ;  /* 0x000000ffff147224 */ /* 0x000fe400078e000a */
[----:B------:R-:W-:-:S03]  /*29b20*/  IMAD.MOV.U32 R29, RZ, RZ, R11 ;  /* 0x000000ffff1d7224 */ /* 0x000fc600078e000b */
        /* <DEDUP_REMOVED lines=9> */
[----:B------:R-:W-:Y:S02]  /*29bc0*/  IMAD.MOV.U32 R15, RZ, RZ, R8 ;  /* 0x000000ffff0f7224 */ /* 0x000fe400078e0008 */
[----:B------:R-:W-:Y:S01]  /*29bd0*/  IMAD.MOV.U32 R14, RZ, RZ, R9 ;  /* 0x000000ffff0e7224 */ /* 0x000fe200078e0009 */
[----:B------:R-:W2:Y:S04]  /*29be0*/  LDL.LU.64 R10, [R1+0x1d00] ;  /* 0x001d0000010a7983 */ /* 0x000ea80000300a00 */
[----:B------:R-:W2:Y:S02]  /*29bf0*/  LDL.LU.64 R8, [R1+0x1cf8] ;  /* 0x001cf80001087983 */ /* 0x000ea40000300a00 */
[----:B--2---:R-:W-:Y:S02]  /*29c00*/  HMMA.16816.F32.BF16 R8, R24, R16, R8 ;  /* 0x000000101808723c */ /* 0x004fe40000041808 */
[----:B------:R-:W0:-:S15]  /*29c10*/  LDSM.16.MT88.4 R24, [R0+UR5+0xe180] ;  /* 0x00e180050018783b */ /* 0x000e1e0008004200 */
[----:B------:R-:W-:-:S06]  /*29c20*/  NOP ;  /* 0x0000000000007918 */ /* 0x000fcc0000000000 */
[----:B------:R-:W-:Y:S04]  /*29c30*/  STL.64 [R1+0x1b30], R10 ;  /* 0x001b300a01007387 */ /* 0x000fe80000100a00 */
[----:B------:R1:W-:Y:S02]  /*29c40*/  STL.64 [R1+0x1b28], R8 ;  /* 0x001b280801007387 */ /* 0x0003e40000100a00 */
[----:B-1----:R-:W-:Y:S02]  /*29c50*/  IMAD.MOV.U32 R8, RZ, RZ, R19 ;  /* 0x000000ffff087224 */ /* 0x002fe400078e0013 */
[----:B------:R-:W2:Y:S01]  /*29c60*/  LDL.LU R19, [R1+0x1cf0] ;  /* 0x001cf00001137983 */ /* 0x000ea20000300800 */
[----:B------:R-:W-:-:S03]  /*29c70*/  IMAD.MOV.U32 R9, RZ, RZ, R3 ;  /* 0x000000ffff097224 */ /* 0x000fc600078e0003 */
[----:B------:R-:W3:Y:S01]  /*29c80*/  LDL.LU R3, [R1+0x1cec] ;  /* 0x001cec0001037983 */ /* 0x000ee20000300800 */
[----:B------:R-:W-:-:S03]  /*29c90*/  IMAD.MOV.U32 R10, RZ, RZ, R2 ;  /* 0x000000ffff0a7224 */ /* 0x000fc600078e0002 */
[----:B------:R-:W3:Y:S04]  /*29ca0*/  LDL.LU R2, [R1+0x1ce8] ;  /* 0x001ce80001027983 */ /* 0x000ee80000300800 */
[----:B------:R-:W3:Y:S04]  /*29cb0*/  LDL.LU R11, [R1+0x5c] ;  /* 0x00005c00010b7983 */ /* 0x000ee80000300800 */
[----:B0-----:R-:W-:Y:S04]  /*29cc0*/  STL.64 [R1+0x1b00], R26 ;  /* 0x001b001a01007387 */ /* 0x001fe80000100a00 */
[----:B------:R4:W-:Y:S02]  /*29cd0*/  STL.64 [R1+0x1af8], R24 ;  /* 0x001af81801007387 */ /* 0x0009e40000100a00 */
[----:B----4-:R-:W-:-:S02]  /*29ce0*/  IMAD.MOV.U32 R24, RZ, RZ, R18 ;  /* 0x000000ffff187224 */ /* 0x010fc400078e0012 */
[----:B------:R-:W4:Y:S01]  /*29cf0*/  LDL.LU R18, [R1+0x1ce4] ;  /* 0x001ce40001127983 */ /* 0x000f220000300800 */
[----:B--2---:R-:W-:-:S03]  /*29d00*/  IMAD.MOV.U32 R25, RZ, RZ, R19 ;  /* 0x000000ffff197224 */ /* 0x004fc600078e0013 */
[----:B------:R-:W4:Y:S01]  /*29d10*/  LDL.LU R19, [R1+0x1ce0] ;  /* 0x001ce00001137983 */ /* 0x000f220000300800 */
[----:B---3--:R-:W-:Y:S01]  /*29d20*/  HMMA.16816.F32.BF16 R20, R8, R4, R20 ;  /* 0x000000040814723c */ /* 0x008fe20000041814 */
[----:B------:R-:W-:Y:S02]  /*29d30*/  IMAD.MOV.U32 R26, RZ, RZ, R3 ;  /* 0x000000ffff1a7224 */ /* 0x000fe400078e0003 */
[----:B------:R-:W-:-:S07]  /*29d40*/  IMAD.MOV.U32 R27, RZ, RZ, R2 ;  /* 0x000000ffff1b7224 */ /* 0x000fce00078e0002 */
[----:B------:R-:W-:Y:S07]  /*29d50*/  HMMA.16816.F32.BF16 R24, R8, R16, R24 ;  /* 0x000000100818723c */ /* 0x000fee0000041818 */
[----:B------:R-:W-:Y:S02]  /*29d60*/  IMAD.MOV.U32 R10, RZ, RZ, R13 ;  /* 0x000000ffff0a7224 */ /* 0x000fe400078e000d */
[----:B------:R-:W-:Y:S02]  /*29d70*/  IMAD.MOV.U32 R11, RZ, RZ, R12 ;  /* 0x000000ffff0b7224 */ /* 0x000fe400078e000c */
[----:B------:R-:W-:-:S02]  /*29d80*/  IMAD.MOV.U32 R8, RZ, RZ, R15 ;  /* 0x000000ffff087224 */ /* 0x000fc400078e000f */
[----:B------:R-:W-:Y:S02]  /*29d90*/  IMAD.MOV.U32 R9, RZ, RZ, R14 ;  /* 0x000000ffff097224 */ /* 0x000fe400078e000e */
[----:B------:R-:W-:Y:S02]  /*29da0*/  IMAD.MOV.U32 R2, RZ, RZ, R22 ;  /* 0x000000ffff027224 */ /* 0x000fe400078e0016 */
[----:B------:R-:W-:Y:S02]  /*29db0*/  IMAD.MOV.U32 R0, RZ, RZ, R23 ;  /* 0x000000ffff007224 */ /* 0x000fe400078e0017 */
[----:B------:R-:W-:Y:S02]  /*29dc0*/  IMAD.MOV.U32 R28, RZ, RZ, R20 ;  /* 0x000000ffff1c7224 */ /* 0x000fe400078e0014 */
[----:B------:R-:W-:Y:S01]  /*29dd0*/  IMAD.MOV.U32 R3, RZ, RZ, R21 ;  /* 0x000000ffff037224 */ /* 0x000fe200078e0015 */
[----:B------:R-:W2:Y:S04]  /*29de0*/  LDL.LU.64 R22, [R1+0x1cd8] ;  /* 0x001cd80001167983 */ /* 0x000ea80000300a00 */
[----:B------:R-:W3:Y:S04]  /*29df0*/  LDL.LU.64 R20, [R1+0x1cd0] ;  /* 0x001cd00001147983 */ /* 0x000ee80000300a00 */
[----:B----4-:R-:W-:Y:S04]  /*29e00*/  STL.64 [R1+0x1c40], R18 ;  /* 0x001c401201007387 */ /* 0x010fe80000100a00 */
[----:B------:R-:W-:Y:S04]  /*29e10*/  STL.64 [R1+0x1c38], R16 ;  /* 0x001c381001007387 */ /* 0x000fe80000100a00 */
[----:B------:R-:W-:Y:S04]  /*29e20*/  STL.64 [R1+0x1b50], R10 ;  /* 0x001b500a01007387 */ /* 0x000fe80000100a00 */
[----:B------:R0:W-:Y:S04]  /*29e30*/  STL.64 [R1+0x1b48], R8 ;  /* 0x001b480801007387 */ /* 0x0001e80000100a00 */
[----:B------:R-:W4:Y:S04]  /*29e40*/  LDL.LU R12, [R1] ;  /* 0x00000000010c7983 */ /* 0x000f280000300800 */
[----:B------:R-:W4:Y:S04]  /*29e50*/  LDL.LU R13, [R1+0x4] ;  /* 0x00000400010d7983 */ /* 0x000f280000300800 */
[----:B------:R-:W2:Y:S04]  /*29e60*/  LDL.LU R14, [R1+0x8] ;  /* 0x00000800010e7983 */ /* 0x000ea80000300800 */
[----:B------:R-:W2:Y:S01]  /*29e70*/  LDL.LU R15, [R1+0xc] ;  /* 0x00000c00010f7983 */ /* 0x000ea20000300800 */
[----:B0-----:R-:W-:-:S02]  /*29e80*/  IMAD.MOV.U32 R8, RZ, RZ, R6 ;  /* 0x000000ffff087224 */ /* 0x001fc400078e0006 */
[----:B------:R-:W-:Y:S02]  /*29e90*/  IMAD.MOV.U32 R11, RZ, RZ, R29 ;  /* 0x000000ffff0b7224 */ /* 0x000fe400078e001d */
[----:B---3--:R-:W-:Y:S02]  /*29ea0*/  IMAD.MOV.U32 R9, RZ, RZ, R21 ;  /* 0x000000ffff097224 */ /* 0x008fe400078e0015 */
[----:B------:R-:W-:Y:S01]  /*29eb0*/  IMAD.MOV.U32 R10, RZ, RZ, R20 ;  /* 0x000000ffff0a7224 */ /* 0x000fe200078e0014 */
[----:B--2---:R-:W-:Y:S04]  /*29ec0*/  STL.64 [R1+0x1b70], R14 ;  /* 0x001b700e01007387 */ /* 0x004fe80000100a00 */
[----:B----4-:R0:W-:Y:S04]  /*29ed0*/  STL.64 [R1+0x1b68], R12 ;  /* 0x001b680c01007387 */ /* 0x0101e80000100a00 */
[----:B------:R-:W2:Y:S04]  /*29ee0*/  LDL.LU R6, [R1+0x1ccc] ;  /* 0x001ccc0001067983 */ /* 0x000ea80000300800 */
[----:B------:R-:W3:Y:S04]  /*29ef0*/  LDL.LU R21, [R1+0x1cc8] ;  /* 0x001cc80001157983 */ /* 0x000ee80000300800 */
[----:B------:R-:W4:Y:S04]  /*29f00*/  LDL.LU R20, [R1+0x1cc4] ;  /* 0x001cc40001147983 */ /* 0x000f280000300800 */
[----:B------:R-:W2:Y:S04]  /*29f10*/  LDL.LU R29, [R1+0x1cc0] ;  /* 0x001cc000011d7983 */ /* 0x000ea80000300800 */
[----:B0-----:R-:W3:Y:S04]  /*29f20*/  LDL.LU R12, [R1+0x10] ;  /* 0x00001000010c7983 */ /* 0x001ee80000300800 */
[----:B------:R-:W3:Y:S04]  /*29f30*/  LDL.LU R13, [R1+0x14] ;  /* 0x00001400010d7983 */ /* 0x000ee80000300800 */
[----:B------:R-:W4:Y:S04]  /*29f40*/  LDL.LU R14, [R1+0x18] ;  /* 0x00001800010e7983 */ /* 0x000f280000300800 */
[----:B------:R-:W4:Y:S04]  /*29f50*/  LDL.LU R15, [R1+0x1c] ;  /* 0x00001c00010f7983 */ /* 0x000f280000300800 */
[----:B----4-:R-:W-:Y:S04]  /*29f60*/  STL.64 [R1+0x1ba0], R14 ;  /* 0x001ba00e01007387 */ /* 0x010fe80000100a00 */
[----:B---3--:R-:W-:Y:S04]  /*29f70*/  STL.64 [R1+0x1b98], R12 ;  /* 0x001b980c01007387 */ /* 0x008fe80000100a00 */
[----:B------:R0:W-:Y:S04]  /*29f80*/  STL.64 [R1+0x1b60], R10 ;  /* 0x001b600a01007387 */ /* 0x0001e80000100a00 */
[----:B------:R1:W-:Y:S01]  /*29f90*/  STL.64 [R1+0x1b58], R8 ;  /* 0x001b580801007387 */ /* 0x0003e20000100a00 */
[----:B0-----:R-:W-:-:S03]  /*29fa0*/  IMAD.MOV.U32 R10, RZ, RZ, R22 ;  /* 0x000000ffff0a7224 */ /* 0x001fc600078e0016 */
[----:B-1----:R-:W3:Y:S01]  /*29fb0*/  LDL.LU R8, [R1+0xc0] ;  /* 0x0000c00001087983 */ /* 0x002ee20000300800 */
[----:B------:R-:W-:-:S03]  /*29fc0*/  IMAD.MOV.U32 R9, RZ, RZ, R23 ;  /* 0x000000ffff097224 */ /* 0x000fc600078e0017 */
[----:B------:R-:W4:Y:S04]  /*29fd0*/  LDL.LU R23, [R1+0x1cbc] ;  /* 0x001cbc0001177983 */ /* 0x000f280000300800 */
[----:B------:R-:W4:Y:S01]  /*29fe0*/  LDL.LU R22, [R1+0x1cb8] ;  /* 0x001cb80001167983 */ /* 0x000f220000300800 */
        /* <DEDUP_REMOVED lines=9> */
[----:B------:R0:W-:Y:S02]  /*2a080*/  STL.64 [R1+0x1b78], R8 ;  /* 0x001b780801007387 */ /* 0x0001e40000100a00 */
[----:B0-----:R-:W-:-:S02]  /*2a090*/  IMAD.MOV.U32 R8, RZ, RZ, R29 ;  /* 0x000000ffff087224 */ /* 0x001fc400078e001d */
[----:B------:R-:W-:Y:S01]  /*2a0a0*/  IMAD.MOV.U32 R9, RZ, RZ, R20 ;  /* 0x000000ffff097224 */ /* 0x000fe200078e0014 */
[----:B------:R-:W2:Y:S04]  /*2a0b0*/  LDL.LU R29, [R1+0x1cb0] ;  /* 0x001cb000011d7983 */ /* 0x000ea80000300800 */
[----:B------:R-:W3:Y:S01]  /*2a0c0*/  LDL.LU R20, [R1+0x1cac] ;  /* 0x001cac0001147983 */ /* 0x000ee20000300800 */
[----:B------:R-:W-:Y:S02]  /*2a0d0*/  IMAD.MOV.U32 R10, RZ, RZ, R21 ;  /* 0x000000ffff0a7224 */ /* 0x000fe400078e0015 */
[----:B------:R-:W-:Y:S01]  /*2a0e0*/  IMAD.MOV.U32 R11, RZ, RZ, R6 ;  /* 0x000000ffff0b7224 */ /* 0x000fe200078e0006 */
[----:B------:R-:W2:Y:S04]  /*2a0f0*/  LDL.LU R21, [R1+0x1ca8] ;  /* 0x001ca80001157983 */ /* 0x000ea80000300800 */
[----:B------:R-:W2:Y:S04]  /*2a100*/  LDL.LU R6, [R1+0x1ca4] ;  /* 0x001ca40001067983 */ /* 0x000ea80000300800 */
[----:B------:R-:W4:Y:S04]  /*2a110*/  LDL.LU R12, [R1+0x30] ;  /* 0x00003000010c7983 */ /* 0x000f280000300800 */
[----:B------:R-:W4:Y:S04]  /*2a120*/  LDL.LU R13, [R1+0x34] ;  /* 0x00003400010d7983 */ /* 0x000f280000300800 */
[----:B------:R-:W3:Y:S04]  /*2a130*/  LDL.LU R14, [R1+0x38] ;  /* 0x00003800010e7983 */ /* 0x000ee80000300800 */
[----:B------:R-:W3:Y:S04]  /*2a140*/  LDL.LU R15, [R1+0x3c] ;  /* 0x00003c00010f7983 */ /* 0x000ee80000300800 */
[----:B---3--:R-:W-:Y:S04]  /*2a150*/  STL.64 [R1+0x1c00], R14 ;  /* 0x001c000e01007387 */ /* 0x008fe80000100a00 */
[----:B----4-:R-:W-:Y:S04]  /*2a160*/  STL.64 [R1+0x1bf8], R12 ;  /* 0x001bf80c01007387 */ /* 0x010fe80000100a00 */
        /* <DEDUP_REMOVED lines=15> */
[----:B------:R0:W-:Y:S04]  /*2a260*/  STL.64 [R1+0x1bb0], R10 ;  /* 0x001bb00a01007387 */ /* 0x0001e80000100a00 */
[----:B------:R1:W-:Y:S01]  /*2a270*/  STL.64 [R1+0x1ba8], R8 ;  /* 0x001ba80801007387 */ /* 0x0003e20000100a00 */
[----:B0-----:R-:W-:-:S02]  /*2a280*/  IMAD.MOV.U32 R10, RZ, RZ, R20 ;  /* 0x000000ffff0a7224 */ /* 0x001fc400078e0014 */
[----:B-1----:R-:W-:Y:S02]  /*2a290*/  IMAD.MOV.U32 R8, RZ, RZ, R6 ;  /* 0x000000ffff087224 */ /* 0x002fe400078e0006 */
[----:B------:R-:W-:Y:S01]  /*2a2a0*/  IMAD.MOV.U32 R11, RZ, RZ, R29 ;  /* 0x000000ffff0b7224 */ /* 0x000fe200078e001d */
[----:B------:R-:W2:Y:S01]  /*2a2b0*/  LDL.LU R6, [R1+0x1c94] ;  /* 0x001c940001067983 */ /* 0x000ea20000300800 */
[----:B------:R-:W-:-:S03]  /*2a2c0*/  IMAD.MOV.U32 R9, RZ, RZ, R21 ;  /* 0x000000ffff097224 */ /* 0x000fc600078e0015 */
[----:B------:R-:W3:Y:S04]  /*2a2d0*/  LDL.LU R21, [R1+0x1c90] ;  /* 0x001c900001157983 */ /* 0x000ee80000300800 */
[----:B------:R-:W2:Y:S04]  /*2a2e0*/  LDL.LU R20, [R1+0x1c8c] ;  /* 0x001c8c0001147983 */ /* 0x000ea80000300800 */
[----:B------:R-:W3:Y:S04]  /*2a2f0*/  LDL.LU R29, [R1+0x1c88] ;  /* 0x001c8800011d7983 */ /* 0x000ee80000300800 */
[----:B------:R-:W-:Y:S04]  /*2a300*/  STL.64 [R1+0x1bc0], R10 ;  /* 0x001bc00a01007387 */ /* 0x000fe80000100a00 */
[----:B------:R0:W-:Y:S04]  /*2a310*/  STL.64 [R1+0x1bb8], R8 ;  /* 0x001bb80801007387 */ /* 0x0001e80000100a00 */
[----:B0-----:R-:W2:Y:S01]  /*2a320*/  LDL.LU R8, [R1+0xf0] ;  /* 0x0000f00001087983 */ /* 0x001ea20000300800 */
[----:B----4-:R-:W-:-:S03]  /*2a330*/  IMAD.MOV.U32 R9, RZ, RZ, R23 ;  /* 0x000000ffff097224 */ /* 0x010fc600078e0017 */
[----:B------:R-:W4:Y:S01]  /*2a340*/  LDL.LU R23, [R1+0x1c84] ;  /* 0x001c840001177983 */ /* 0x000f220000300800 */
[----:B------:R-:W-:Y:S02]  /*2a350*/  IMAD.MOV.U32 R10, RZ, RZ, R22 ;  /* 0x000000ffff0a7224 */ /* 0x000fe400078e0016 */
[----:B------:R-:W-:Y:S01]  /*2a360*/  IMAD.MOV.U32 R11, RZ, RZ, R7 ;  /* 0x000000ffff0b7224 */ /* 0x000fe200078e0007 */
        /* <DEDUP_REMOVED lines=10> */
[----:B------:R-:W-:Y:S04]  /*2a410*/  STL.64 [R1+0x1be0], R10 ;  /* 0x001be00a01007387 */ /* 0x000fe80000100a00 */
[----:B--2---:R3:W-:Y:S02]  /*2a420*/  STL.64 [R1+0x1bd8], R8 ;  /* 0x001bd80801007387 */ /* 0x0047e40000100a00 */
[----:B---3--:R-:W-:-:S02]  /*2a430*/  IMAD.MOV.U32 R8, RZ, RZ, R29 ;  /* 0x000000ffff087224 */ /* 0x008fc400078e001d */
[----:B------:R-:W2:Y:S01]  /*2a440*/  LDL.LU R29, [R1+0x1c78] ;  /* 0x001c7800011d7983 */ /* 0x000ea20000300800 */
[----:B------:R-:W-:Y:S02]  /*2a450*/  IMAD.MOV.U32 R10, RZ, RZ, R21 ;  /* 0x000000ffff0a7224 */ /* 0x000fe400078e0015 */
[----:B------:R-:W-:Y:S02]  /*2a460*/  IMAD.MOV.U32 R11, RZ, RZ, R6 ;  /* 0x000000ffff0b7224 */ /* 0x000fe400078e0006 */
[----:B------:R-:W-:Y:S02]  /*2a470*/  IMAD.MOV.U32 R9, RZ, RZ, R20 ;  /* 0x000000ffff097224 */ /* 0x000fe400078e0014 */
[----:B------:R-:W3:Y:S04]  /*2a480*/  LDL.LU R20, [R1+0x1c74] ;  /* 0x001c740001147983 */ /* 0x000ee80000300800 */
[----:B------:R-:W3:Y:S04]  /*2a490*/  LDL.LU R21, [R1+0x1c70] ;  /* 0x001c700001157983 */ /* 0x000ee80000300800 */
[----:B------:R-:W3:Y:S04]  /*2a4a0*/  LDL.LU R6, [R1+0x1c6c] ;  /* 0x001c6c0001067983 */ /* 0x000ee80000300800 */
[----:B------:R-:W-:Y:S04]  /*2a4b0*/  STL.64 [R1+0x1bf0], R10 ;  /* 0x001bf00a01007387 */ /* 0x000fe80000100a00 */
[----:B------:R4:W-:Y:S02]  /*2a4c0*/  STL.64 [R1+0x1be8], R8 ;  /* 0x001be80801007387 */ /* 0x0009e40000100a00 */
[----:B----4-:R-:W-:-:S02]  /*2a4d0*/  IMAD.MOV.U32 R8, RZ, RZ, R7 ;  /* 0x000000ffff087224 */ /* 0x010fc400078e0007 */
[----:B------:R-:W4:Y:S01]  /*2a4e0*/  LDL.LU R7, [R1+0x1c68] ;  /* 0x001c680001077983 */ /* 0x000f220000300800 */
[----:B--2---:R-:W-:-:S03]  /*2a4f0*/  IMAD.MOV.U32 R9, RZ, RZ, R29 ;  /* 0x000000ffff097224 */ /* 0x004fc600078e001d */
[----:B------:R-:W2:Y:S01]  /*2a500*/  LDL.LU R29, [R1+0x1c64] ;  /* 0x001c6400011d7983 */ /* 0x000ea20000300800 */
[----:B------:R-:W-:-:S03]  /*2a510*/  IMAD.MOV.U32 R10, RZ, RZ, R22 ;  /* 0x000000ffff0a7224 */ /* 0x000fc600078e0016 */
[----:B------:R-:W2:Y:S01]  /*2a520*/  LDL.LU R22, [R1+0x1c60] ;  /* 0x001c600001167983 */ /* 0x000ea20000300800 */
[----:B------:R-:W-:-:S03]  /*2a530*/  IMAD.MOV.U32 R11, RZ, RZ, R23 ;  /* 0x000000ffff0b7224 */ /* 0x000fc600078e0017 */
[----:B------:R-:W2:Y:S04]  /*2a540*/  LDL.LU R23, [R1+0x1c5c] ;  /* 0x001c5c0001177983 */ /* 0x000ea80000300800 */
[----:B------:R-:W-:Y:S04]  /*2a550*/  STL.64 [R1+0x1c10], R10 ;  /* 0x001c100a01007387 */ /* 0x000fe80000100a00 */
[----:B------:R3:W-:Y:S02]  /*2a560*/  STL.64 [R1+0x1c08], R8 ;  /* 0x001c080801007387 */ /* 0x0007e40000100a00 */
[----:B---3--:R-:W-:-:S02]  /*2a570*/  IMAD.MOV.U32 R8, RZ, RZ, R6 ;  /* 0x000000ffff087224 */ /* 0x008fc400078e0006 */
[----:B------:R-:W3:Y:S01]  /*2a580*/  LDL.LU R6, [R1+0x1c58] ;  /* 0x001c580001067983 */ /* 0x000ee20000300800 */
[----:B----4-:R-:W-:-:S03]  /*2a590*/  IMAD.MOV.U32 R9, RZ, RZ, R7 ;  /* 0x000000ffff097224 */ /* 0x010fc600078e0007 */
[----:B------:R-:W4:Y:S01]  /*2a5a0*/  LDL.LU R7, [R1+0x1c54] ;  /* 0x001c540001077983 */ /* 0x000f220000300800 */
[----:B--2---:R-:W-:-:S03]  /*2a5b0*/  IMAD.MOV.U32 R10, RZ, RZ, R29 ;  /* 0x000000ffff0a7224 */ /* 0x004fc600078e001d */
[----:B------:R-:W2:Y:S04]  /*2a5c0*/  LDL.LU R29, [R1+0x1c50] ;  /* 0x001c5000011d7983 */ /* 0x000ea80000300800 */
[----:B------:R-:W3:Y:S01]  /*2a5d0*/  LDL.LU R11, [R1+0x12c] ;  /* 0x00012c00010b7983 */ /* 0x000ee20000300800 */
[----:B------:R-:W-:Y:S03]  /*2a5e0*/  HMMA.16816.F32.BF16 R16, R20, R4, R16 ;  /* 0x000000041410723c */ /* 0x000fe60000041810 */
[----:B---3--:R4:W-:Y:S04]  /*2a5f0*/  STL.64 [R1+0x1c20], R10 ;  /* 0x001c200a01007387 */ /* 0x0089e80000100a00 */
[----:B------:R0:W-:Y:S01]  /*2a600*/  STL.64 [R1+0x1c18], R8 ;  /* 0x001c180801007387 */ /* 0x0001e20000100a00 */
[----:B----4-:R-:W-:-:S03]  /*2a610*/  IMAD.MOV.U32 R10, RZ, RZ, R7 ;  /* 0x000000ffff0a7224 */ /* 0x010fc600078e0007 */
[----:B0-----:R-:W3:Y:S01]  /*2a620*/  LDL.LU R8, [R1+0x130] ;  /* 0x0001300001087983 */ /* 0x001ee20000300800 */
[----:B------:R-:W-:-:S03]  /*2a630*/  IMAD.MOV.U32 R9, RZ, RZ, R6 ;  /* 0x000000ffff097224 */ /* 0x000fc600078e0006 */
[----:B------:R-:W3:Y:S04]  /*2a640*/  LDL.LU R6, [R1+0x1c4c] ;  /* 0x001c4c0001067983 */ /* 0x000ee80000300800 */
[----:B------:R-:W3:Y:S04]  /*2a650*/  LDL.LU R7, [R1+0x1c48] ;  /* 0x001c480001077983 */ /* 0x000ee80000300800 */
[----:B------:R0:W-:Y:S04]  /*2a660*/  STL.64 [R1+0x1b10], R26 ;  /* 0x001b101a01007387 */ /* 0x0001e80000100a00 */
[----:B------:R1:W-:Y:S04]  /*2a670*/  STL.64 [R1+0x1b08], R24 ;  /* 0x001b081801007387 */ /* 0x0003e80000100a00 */
[----:B------:R4:W-:Y:S01]  /*2a680*/  STL [R1+0x50], R16 ;  /* 0x0000501001007387 */ /* 0x0009e20000100800 */
[----:B0-----:R-:W-:-:S02]  /*2a690*/  IMAD.MOV.U32 R26, RZ, RZ, R2 ;  /* 0x000000ffff1a7224 */ /* 0x001fc400078e0002 */
[----:B------:R-:W-:Y:S02]  /*2a6a0*/  IMAD.MOV.U32 R27, RZ, RZ, R0 ;  /* 0x000000ffff1b7224 */ /* 0x000fe400078e0000 */
[----:B-1----:R-:W-:Y:S02]  /*2a6b0*/  IMAD.MOV.U32 R25, RZ, RZ, R3 ;  /* 0x000000ffff197224 */ /* 0x002fe400078e0003 */
[----:B------:R-:W-:Y:S02]  /*2a6c0*/  IMAD.MOV.U32 R2, RZ, RZ, R18 ;  /* 0x000000ffff027224 */ /* 0x000fe400078e0012 */
[----:B------:R-:W-:Y:S02]  /*2a6d0*/  IMAD.MOV.U32 R0, RZ, RZ, R19 ;  /* 0x000000ffff007224 */ /* 0x000fe400078e0013 */
[----:B------:R-:W-:Y:S01]  /*2a6e0*/  IMAD.MOV.U32 R3, RZ, RZ, R17 ;  /* 0x000000ffff037224 */ /* 0x000fe200078e0011 */
[----:B------:R-:W3:Y:S04]  /*2a6f0*/  LDL.LU.64 R18, [R1+0x1c40] ;  /* 0x001c400001127983 */ /* 0x000ee80000300a00 */
[----:B----4-:R-:W4:Y:S01]  /*2a700*/  LDL.LU.64 R16, [R1+0x1c38] ;  /* 0x001c380001107983 */ /* 0x010f220000300a00 */
[----:B--2---:R-:W-:Y:S01]  /*2a710*/  IMAD.MOV.U32 R11, RZ, RZ, R29 ;  /* 0x000000ffff0b7224 */ /* 0x004fe200078e001d */
[----:B----4-:R-:W-:Y:S02]  /*2a720*/  HMMA.16816.F32.BF16 R20, R20, R16, R12 ;  /* 0x000000101414723c */ /* 0x010fe4000004180c */
[----:B------:R-:W3:Y:S04]  /*2a730*/  LDL.LU.64 R14, [R1+0x1c30] ;  /* 0x001c3000010e7983 */ /* 0x000ee80000300a00 */
[----:B------:R-:W3:Y:S01]  /*2a740*/  LDL.LU.64 R12, [R1+0x1c28] ;  /* 0x001c2800010c7983 */ /* 0x000ee20000300a00 */
[----:B------:R-:W-:Y:S01]  /*2a750*/  IMAD.MOV.U32 R24, RZ, RZ, R28 ;  /* 0x000000ffff187224 */ /* 0x000fe200078e001c */
[----:B---3--:R-:W-:-:S15]  /*2a760*/  HMMA.16816.F32.BF16 R8, R12, R6, R8 ;  /* 0x000000060c08723c */ /* 0x008fde0000041808 */
[----:B------:R-:W-:-:S08]  /*2a770*/  NOP ;  /* 0x0000000000007918 */ /* 0x000fd00000000000 */
[----:B------:R-:W-:Y:S04]  /*2a780*/  STL.64 [R1+0x320], R8 ;  /* 0x0003200801007387 */ /* 0x000fe80000100a00 */
[----:B------:R0:W-:Y:S01]  /*2a790*/  STL.64 [R1+0x328], R10 ;  /* 0x0003280a01007387 */ /* 0x0001e20000100a00 */
        /* <DEDUP_REMOVED lines=8> */
[----:B------:R-:W-:Y:S04]  /*2a820*/  STL.64 [R1+0x2b0], R12 ;  /* 0x0002b00c01007387 */ /* 0x000fe80000100a00 */
[----:B------:R0:W-:Y:S04]  /*2a830*/  STL.64 [R1+0x2b8], R14 ;  /* 0x0002b80e01007387 */ /* 0x0001e80000100a00 */
[----:B0-----:R-:W2:Y:S04]  /*2a840*/  LDL.LU.64 R14, [R1+0x1c00] ;  /* 0x001c0000010e7983 */ /* 0x001ea80000300a00 */
[----:B------:R-:W2:Y:S02]  /*2a850*/  LDL.LU.64 R12, [R1+0x1bf8] ;  /* 0x001bf800010c7983 */ /* 0x000ea40000300a00 */
[----:B--2---:R-:W-:-:S15]  /*2a860*/  HMMA.16816.F32.BF16 R8, R12, R6, R8 ;  /* 0x000000060c08723c */ /* 0x004fde0000041808 */
[----:B------:R-:W-:-:S08]  /*2a870*/  NOP ;  /* 0x0000000000007918 */ /* 0x000fd00000000000 */
[----:B------:R-:W-:Y:S04]  /*2a880*/  STL.64 [R1+0x310], R8 ;  /* 0x0003100801007387 */ /* 0x000fe80000100a00 */
[----:B------:R0:W-:Y:S01]  /*2a890*/  STL.64 [R1+0x318], R10 ;  /* 0x0003180a01007387 */ /* 0x0001e20000100a00 */
[----:B------:R-:W-:-:S03]  /*2a8a0*/  IMAD.MOV.U32 R29, RZ, RZ, R8 ;  /* 0x000000ffff1d7224 */ /* 0x000fc600078e0008 */
[----:B0-----:R-:W2:Y:S04]  /*2a8b0*/  LDL.LU.64 R10, [R1+0x1bf0] ;  /* 0x001bf000010a7983 */ /* 0x001ea80000300a00 */
[----:B------:R-:W2:Y:S04]  /*2a8c0*/  LDL.LU.64 R8, [R1+0x1be8] ;  /* 0x001be80001087983 */ /* 0x000ea80000300a00 */
[----:B------:R-:W3:Y:S04]  /*2a8d0*/  LDL.LU.64 R4, [R1+0x230] ;  /* 0x0002300001047983 */ /* 0x000ee80000300a00 */
        /* <DEDUP_REMOVED lines=14> */
[----:B------:R-:W2:Y:S04]  /*2a9c0*/  LDL.LU.64 R8, [R1+0x1bb8] ;  /* 0x001bb80001087983 */ /* 0x000ea80000300a00 */
[----:B------:R-:W4:Y:S01]  /*2a9d0*/  LDL.LU.64 R28, [R1+0x220] ;  /* 0x00022000011c7983 */ /* 0x000f220000300a00 */
[----:B--2---:R-:W-:Y:S03]  /*2a9e0*/  HMMA.16816.F32.BF16 R12, R12, R18, R8 ;  /* 0x000000120c0c723c */ /* 0x004fe60000041808 */
[----:B------:R-:W2:Y:S04]  /*2a9f0*/  LDL.LU.64 R10, [R1+0x1bb0] ;  /* 0x001bb000010a7983 */ /* 0x000ea80000300a00 */
[----:B------:R-:W2:-:S15]  /*2aa00*/  LDL.LU.64 R8, [R1+0x1ba8] ;  /* 0x001ba80001087983 */ /* 0x000e9e0000300a00 */
[----:B------:R-:W-:-:S01]  /*2aa10*/  NOP ;  /* 0x0000000000007918 */ /* 0x000fc20000000000 */
[----:B------:R-:W-:Y:S01]  /*2aa20*/  STL.64 [R1+0x280], R12 ;  /* 0x0002800c01007387 */ /* 0x000fe20000100a00 */
[----:B------:R-:W-:-:S03]  /*2aa30*/  IMAD.MOV.U32 R17, RZ, RZ, R14 ;  /* 0x000000ffff117224 */ /* 0x000fc600078e000e */
[----:B------:R0:W-:Y:S01]  /*2aa40*/  STL.64 [R1+0x288], R14 ;  /* 0x0002880e01007387 */ /* 0x0001e20000100a00 */
[----:B------:R-:W-:-:S03]  /*2aa50*/  IMAD.MOV.U32 R16, RZ, RZ, R12 ;  /* 0x000000ffff107224 */ /* 0x000fc600078e000c */
[----:B0-----:R-:W2:Y:S04]  /*2aa60*/  LDL.LU.64 R14, [R1+0x1ba0] ;  /* 0x001ba000010e7983 */ /* 0x001ea80000300a00 */
[----:B------:R-:W2:Y:S04]  /*2aa70*/  LDL.LU.64 R12, [R1+0x1b98] ;  /* 0x001b9800010c7983 */ /* 0x000ea80000300a00 */
[----:B------:R-:W-:Y:S04]  /*2aa80*/  STL [R1+0x19bc], R16 ;  /* 0x0019bc1001007387 */ /* 0x000fe80000100800 */
[----:B------:R0:W-:Y:S04]  /*2aa90*/  STL [R1+0x19b8], R17 ;  /* 0x0019b81101007387 */ /* 0x0001e80000100800 */
[----:B0-----:R-:W4:Y:S01]  /*2aaa0*/  LDL.LU.64 R16, [R1+0x228] ;  /* 0x0002280001107983 */ /* 0x001f220000300a00 */
        /* <DEDUP_REMOVED lines=40> */
[----:B0-----:R-:W4:Y:S04]  /*2ad30*/  LDL.LU R15, [R1+0x8b8] ;  /* 0x0008b800010f7983 */ /* 0x001f280000300800 */
[----:B------:R-:W3:Y:S01]  /*2ad40*/  LDL.LU.64 R12, [R1+0x238] ;  /* 0x00023800010c7983 */ /* 0x000ee20000300a00 */
        /* <DEDUP_REMOVED lines=11> */
[----:B------:R0:W-:Y:S02]  /*2ae00*/  STL.64 [R1+0x138], R10 ;  /* 0x0001380a01007387 */ /* 0x0001e40000100a00 */
[----:B0-----:R-:W-:-:S05]  /*2ae10*/  IMAD.MOV.U32 R10, RZ, RZ, R11 ;  /* 0x000000ffff0a7224 */ /* 0x001fca00078e000b */
[----:B------:R0:W-:Y:S04]  /*2ae20*/  STL [R1+0x19c0], R10 ;  /* 0x0019c00a01007387 */ /* 0x0001e80000100800 */
[----:B------:R-:W2:Y:S01]  /*2ae30*/  LDL.LU R8, [R1+0x50] ;  /* 0x0000500001087983 */ /* 0x000ea20000300800 */
[----:B------:R-:W-:Y:S01]  /*2ae40*/  USHF.L.U32 UR4, UR9, 0x7, URZ ;  /* 0x0000000709047899 */ /* 0x000fe2000800063f */
[----:B------:R-:W-:Y:S02]  /*2ae50*/  IMAD.MOV.U32 R9, RZ, RZ, R3 ;  /* 0x000000ffff097224 */ /* 0x000fe400078e0003 */
[----:B------:R-:W-:Y:S01]  /*2ae60*/  IMAD.MOV.U32 R11, RZ, RZ, R0 ;  /* 0x000000ffff0b7224 */ /* 0x000fe200078e0000 */
[----:B------:R-:W-:Y:S02]  /*2ae70*/  USHF.R.S32.HI UR5, URZ, 0x1f, UR4 ;  /* 0x0000001f3f057899 */ /* 0x000fe40008011404 */
[----:B------:R-:W-:Y:S01]  /*2ae80*/  USHF.L.U32 UR12, UR4, 0x1, URZ ;  /* 0x00000001040c7899 */ /* 0x000fe2000800063f */
[----:B0-----:R-:W-:Y:S01]  /*2ae90*/  IMAD.MOV.U32 R10, RZ, RZ, R2 ;  /* 0x000000ffff0a7224 */ /* 0x001fe200078e0002 */
[----:B------:R-:W-:-:S04]  /*2aea0*/  USHF.L.U64.HI UR5, UR4, 0x1, UR5 ;  /* 0x0000000104057899 */ /* 0x000fc80008010205 */
[----:B---3--:R-:W-:Y:S02]  /*2aeb0*/  IADD3 R2, P0, R12, UR12, RZ ;  /* 0x0000000c0c027c10 */ /* 0x008fe4000ff1e0ff */
[----:B------:R-:W-:Y:S02]  /*2aec0*/  IADD3 R3, P1, R4, UR12, RZ ;  /* 0x0000000c04037c10 */ /* 0x000fe4000ff3e0ff */
[----:B------:R-:W-:Y:S02]  /*2aed0*/  IADD3.X R0, R13, UR5, RZ, P0, !PT ;  /* 0x000000050d007c10 */ /* 0x000fe400087fe4ff */
[----:B------:R-:W-:Y:S02]  /*2aee0*/  IADD3.X R4, R5, UR5, RZ, P1, !PT ;  /* 0x0000000505047c10 */ /* 0x000fe40008ffe4ff */
[----:B----4-:R-:W-:Y:S01]  /*2aef0*/  IADD3 R5, P0, R16, UR12, RZ ;  /* 0x0000000c10057c10 */ /* 0x010fe2000ff1e0ff */
[----:B--2---:R-:W-:Y:S07]  /*2af00*/  HMMA.16816.F32.BF16 R8, R24, R6, R8 ;  /* 0x000000061808723c */ /* 0x004fee0000041808 */
[----:B------:R-:W-:-:S02]  /*2af10*/  IADD3.X R7, R17, UR5, RZ, P0, !PT ;  /* 0x0000000511077c10 */ /* 0x000fc400087fe4ff */
[----:B------:R-:W-:Y:S01]  /*2af20*/  HMMA.16816.F32.BF16 R16, R24, R18, R20 ;  /* 0x000000121810723c */ /* 0x000fe20000041814 */
[----:B------:R-:W-:-:S13]  /*2af30*/  IADD3 R6, P1, R28, UR12, RZ ;  /* 0x0000000c1c067c10 */ /* 0x000fda000ff3e0ff */
[----:B------:R0:W-:Y:S04]  /*2af40*/  STL.64 [R1+0x150], R8 ;  /* 0x0001500801007387 */ /* 0x0001e80000100a00 */
[----:B------:R-:W-:Y:S04]  /*2af50*/  STL.64 [R1+0x158], R10 ;  /* 0x0001580a01007387 */ /* 0x000fe80000100a00 */
[----:B------:R-:W-:Y:S04]  /*2af60*/  STL [R1+0x19c4], R5 ;  /* 0x0019c40501007387 */ /* 0x000fe80000100800 */
[----:B------:R-:W-:Y:S04]  /*2af70*/  STL [R1+0x19c8], R6 ;  /* 0x0019c80601007387 */ /* 0x000fe80000100800 */
[----:B------:R-:W-:Y:S01]  /*2af80*/  STL [R1+0x19cc], R7 ;  /* 0x0019cc0701007387 */ /* 0x000fe20000100800 */
[----:B0-----:R-:W-:-:S05]  /*2af90*/  IADD3.X R8, R29, UR5, RZ, P1, !PT ;  /* 0x000000051d087c10 */ /* 0x001fca0008ffe4ff */
[----:B------:R-:W-:Y:S04]  /*2afa0*/  STL [R1+0x19d0], R8 ;  /* 0x0019d00801007387 */ /* 0x000fe80000100800 */
[----:B------:R-:W-:Y:S04]  /*2afb0*/  STL.64 [R1+0x120], R16 ;  /* 0x0001201001007387 */ /* 0x000fe80000100a00 */
[----:B------:R0:W-:Y:S04]  /*2afc0*/  STL.64 [R1+0x128], R18 ;  /* 0x0001281201007387 */ /* 0x0001e80000100a00 */
[----:B------:R-:W2:Y:S04]  /*2afd0*/  LDL.LU R24, [R1+0x1620] ;  /* 0x0016200001187983 */ /* 0x000ea80000300800 */
[----:B------:R-:W2:Y:S01]  /*2afe0*/  LDL.LU R25, [R1+0x1618] ;  /* 0x0016180001197983 */ /* 0x000ea20000300800 */
[----:B------:R-:W-:-:S03]  /*2aff0*/  IMAD.MOV.U32 R9, RZ, RZ, R19 ;  /* 0x000000ffff097224 */ /* 0x000fc600078e0013 */
[----:B--2---:R1:W-:Y:S04]  /*2b000*/  STL.64 [R1+0x1af0], R24 ;  /* 0x001af01801007387 */ /* 0x0043e80000100a00 */
[----:B------:R-:W2:Y:S04]  /*2b010*/  LDL.LU R26, [R1+0x1610] ;  /* 0x00161000011a7983 */ /* 0x000ea80000300800 */
[----:B------:R-:W3:Y:S04]  /*2b020*/  LDL.LU R27, [R1+0x163c] ;  /* 0x00163c00011b7983 */ /* 0x000ee80000300800 */
[----:B0-----:R-:W4:Y:S04]  /*2b030*/  LDL.LU R18, [R1+0x1608] ;  /* 0x0016080001127983 */ /* 0x001f280000300800 */
        /* <DEDUP_REMOVED lines=10> */
[----:B------:R-:W3:Y:S04]  /*2b0e0*/  LDL.LU R11, [R1+0x160c] ;  /* 0x00160c00010b7983 */ /* 0x000ee80000300800 */
[----:B------:R-:W4:Y:S04]  /*2b0f0*/  LDL.LU R12, [R1+0x15d8] ;  /* 0x0015d800010c7983 */ /* 0x000f280000300800 */
[----:B------:R-:W4:Y:S04]  /*2b100*/  LDL.LU R13, [R1+0x1604] ;  /* 0x00160400010d7983 */ /* 0x000f280000300800 */
[----:B------:R-:W4:Y:S04]  /*2b110*/  LDL.LU R14, [R1+0x15d0] ;  /* 0x0015d000010e7983 */ /* 0x000f280000300800 */
[----:B------:R-:W4:Y:S04]  /*2b120*/  LDL.LU R17, [R1+0x15fc] ;  /* 0x0015fc0001117983 */ /* 0x000f280000300800 */
[----:B------:R-:W4:Y:S04]  /*2b130*/  LDL.LU R16, [R1+0x15c8] ;  /* 0x0015c80001107983 */ /* 0x000f280000300800 */
[----:B------:R-:W4:Y:S04]  /*2b140*/  LDL.LU R29, [R1+0x15f4] ;  /* 0x0015f400011d7983 */ /* 0x000f280000300800 */
[----:B------:R-:W4:Y:S01]  /*2b150*/  LDL.LU R28, [R1+0x15c0] ;  /* 0x0015c000011c7983 */ /* 0x000f220000300800 */
[----:B-1----:R-:W-:-:S02]  /*2b160*/  IMAD.MOV.U32 R24, RZ, RZ, R2 ;  /* 0x000000ffff187224 */ /* 0x002fc400078e0002 */
[----:B------:R-:W-:Y:S01]  /*2b170*/  IMAD.MOV.U32 R25, RZ, RZ, R0 ;  /* 0x000000ffff197224 */ /* 0x000fe200078e0000 */
[----:B------:R0:W-:Y:S04]  /*2b180*/  STL [R1+0x19d4], R9 ;  /* 0x0019d40901007387 */ /* 0x0001e80000100800 */
[----:B0-----:R-:W4:Y:S04]  /*2b190*/  LDL.LU R9, [R1+0x1628] ;  /* 0x0016280001097983 */ /* 0x001f280000300800 */
[----:B------:R-:W4:Y:S04]  /*2b1a0*/  LDL.LU R2, [R1+0x1638] ;  /* 0x0016380001027983 */ /* 0x000f280000300800 */
[----:B------:R-:W4:Y:S04]  /*2b1b0*/  LDL.LU R0, [R1+0x1630] ;  /* 0x0016300001007983 */ /* 0x000f280000300800 */
[----:B------:R0:W-:Y:S02]  /*2b1c0*/  STL.64 [R1+0x238], R24 ;  /* 0x0002381801007387 */ /* 0x0001e40000100a00 */
[----:B0-----:R-:W-:-:S02]  /*2b1d0*/  IMAD.MOV.U32 R24, RZ, RZ, R3 ;  /* 0x000000ffff187224 */ /* 0x001fc400078e0003 */
[----:B------:R-:W-:-:S05]  /*2b1e0*/  IMAD.MOV.U32 R25, RZ, RZ, R4 ;  /* 0x000000ffff197224 */ /* 0x000fca00078e0004 */
[----:B------:R0:W-:Y:S04]  /*2b1f0*/  STL.64 [R1+0x230], R24 ;  /* 0x0002301801007387 */ /* 0x0001e80000100a00 */
[----:B0-----:R-:W4:Y:S04]  /*2b200*/  LDL.LU.64 R24, [R1+0x1af0] ;  /* 0x001af00001187983 */ /* 0x001f280000300a00 */
[----:B------:R-:W4:Y:S01]  /*2b210*/  LDL.LU R4, [R1+0x1640] ;  /* 0x0016400001047983 */ /* 0x000f220000300800 */
[----:B------:R-:W-:-:S05]  /*2b220*/  VIADD R15, R15, 0x1 ;  /* 0x000000010f0f7836 */ /* 0x000fca0000000000 */
[----:B------:R-:W-:Y:S04]  /*2b230*/  STL [R1+0x8b8], R15 ;  /* 0x0008b80f01007387 */ /* 0x000fe80000100800 */
[----:B------:R0:W-:Y:S01]  /*2b240*/  STL [R1+0x19e0], R15 ;  /* 0x0019e00f01007387 */ /* 0x0001e20000100800 */
[----:B--2---:R-:W-:-:S04]  /*2b250*/  IADD3 R26, P6, R26, UR12, RZ ;  /* 0x0000000c1a1a7c10 */ /* 0x004fc8000ffde0ff */
[----:B---3--:R-:W-:Y:S02]  /*2b260*/  IADD3.X R11, R11, UR5, RZ, P6, !PT ;  /* 0x000000050b0b7c10 */ /* 0x008fe4000b7fe4ff */
[----:B----4-:R-:W-:Y:S02]  /*2b270*/  IADD3 R12, P6, R12, UR12, RZ ;  /* 0x0000000c0c0c7c10 */ /* 0x010fe4000ffde0ff */
[----:B------:R-:W-:Y:S02]  /*2b280*/  IADD3 R2, P1, R2, UR12, RZ ;  /* 0x0000000c02027c10 */ /* 0x000fe4000ff3e0ff */
[----:B------:R-:W-:Y:S02]  /*2b290*/  IADD3 R0, P2, R0, UR12, RZ ;  /* 0x0000000c00007c10 */ /* 0x000fe4000ff5e0ff */
[----:B------:R-:W-:Y:S02]  /*2b2a0*/  IADD3 R9, P3, R9, UR12, RZ ;  /* 0x0000000c09097c10 */ /* 0x000fe4000ff7e0ff */
[----:B------:R-:W-:-:S02]  /*2b2b0*/  IADD3.X R19, R19, UR5, RZ, P1, !PT ;  /* 0x0000000513137c10 */ /* 0x000fc40008ffe4ff */
[----:B------:R-:W-:Y:S02]  /*2b2c0*/  IADD3 R20, P1, R20, UR12, RZ ;  /* 0x0000000c14147c10 */ /* 0x000fe4000ff3e0ff */
[----:B------:R-:W-:Y:S02]  /*2b2d0*/  IADD3.X R21, R21, UR5, RZ, P2, !PT ;  /* 0x0000000515157c10 */ /* 0x000fe400097fe4ff */
[----:B------:R-:W-:Y:S02]  /*2b2e0*/  IADD3 R22, P2, R22, UR12, RZ ;  /* 0x0000000c16167c10 */ /* 0x000fe4000ff5e0ff */
[----:B------:R-:W-:Y:S02]  /*2b2f0*/  IADD3.X R23, R23, UR5, RZ, P3, !PT ;  /* 0x0000000517177c10 */ /* 0x000fe40009ffe4ff */
[----:B------:R-:W-:Y:S02]  /*2b300*/  IADD3 R8, P3, R8, UR12, RZ ;  /* 0x0000000c08087c10 */ /* 0x000fe4000ff7e0ff */
[----:B------:R-:W-:-:S02]  /*2b310*/  IADD3.X R17, R17, UR5, RZ, P1, !PT ;  /* 0x0000000511117c10 */ /* 0x000fc40008ffe4ff */
[----:B------:R-:W-:Y:S02]  /*2b320*/  IADD3 R4, P0, R4, UR12, RZ ;  /* 0x0000000c04047c10 */ /* 0x000fe4000ff1e0ff */
[----:B------:R-:W-:Y:S02]  /*2b330*/  IADD3 R24, P4, R24, UR12, RZ ;  /* 0x0000000c18187c10 */ /* 0x000fe4000ff9e0ff */
[----:B------:R-:W-:Y:S01]  /*2b340*/  IADD3 R25, P5, R25, UR12, RZ ;  /* 0x0000000c19197c10 */ /* 0x000fe2000ffbe0ff */
[----:B------:R-:W-:Y:S04]  /*2b350*/  STL [R1+0x1640], R4 ;  /* 0x0016400401007387 */ /* 0x000fe80000100800 */
[----:B------:R-:W-:Y:S04]  /*2b360*/  STL [R1+0x1638], R2 ;  /* 0x0016380201007387 */ /* 0x000fe80000100800 */
[----:B------:R-:W-:Y:S01]  /*2b370*/  STL [R1+0x1630], R0 ;  /* 0x0016300001007387 */ /* 0x000fe20000100800 */
[----:B------:R-:W-:-:S03]  /*2b380*/  IADD3.X R27, R27, UR5, RZ, P0, !PT ;  /* 0x000000051b1b7c10 */ /* 0x000fc600087fe4ff */
[----:B------:R-:W-:Y:S01]  /*2b390*/  STL [R1+0x1628], R9 ;  /* 0x0016280901007387 */ /* 0x000fe20000100800 */
[----:B------:R-:W-:-:S03]  /*2b3a0*/  IADD3 R18, P0, R18, UR12, RZ ;  /* 0x0000000c12127c10 */ /* 0x000fc6000ff1e0ff */
[----:B------:R-:W-:Y:S04]  /*2b3b0*/  STL [R1+0x1620], R24 ;  /* 0x0016201801007387 */ /* 0x000fe80000100800 */
[----:B------:R-:W-:Y:S04]  /*2b3c0*/  STL [R1+0x1618], R25 ;  /* 0x0016181901007387 */ /* 0x000fe80000100800 */
[----:B------:R-:W-:Y:S04]  /*2b3d0*/  STL [R1+0x1610], R26 ;  /* 0x0016101a01007387 */ /* 0x000fe80000100800 */
[----:B------:R-:W-:Y:S04]  /*2b3e0*/  STL [R1+0x163c], R27 ;  /* 0x00163c1b01007387 */ /* 0x000fe80000100800 */
[----:B------:R-:W-:Y:S04]  /*2b3f0*/  STL [R1+0x1608], R18 ;  /* 0x0016081201007387 */ /* 0x000fe80000100800 */
[----:B------:R-:W-:Y:S04]  /*2b400*/  STL [R1+0x1634], R19 ;  /* 0x0016341301007387 */ /* 0x000fe80000100800 */
[----:B------:R-:W-:Y:S01]  /*2b410*/  STL [R1+0x1600], R20 ;  /* 0x0016001401007387 */ /* 0x000fe20000100800 */
[----:B------:R-:W-:-:S03]  /*2b420*/  IADD3.X R7, R7, UR5, RZ, P4, !PT ;  /* 0x0000000507077c10 */ /* 0x000fc6000a7fe4ff */
[----:B------:R-:W-:Y:S01]  /*2b430*/  STL [R1+0x162c], R21 ;  /* 0x00162c1501007387 */ /* 0x000fe20000100800 */
[----:B------:R-:W-:-:S03]  /*2b440*/  IADD3 R6, P4, R6, UR12, RZ ;  /* 0x0000000c06067c10 */ /* 0x000fc6000ff9e0ff */
[----:B------:R-:W-:Y:S01]  /*2b450*/  STL [R1+0x15f8], R22 ;  /* 0x0015f81601007387 */ /* 0x000fe20000100800 */
[----:B------:R-:W-:-:S03]  /*2b460*/  IADD3.X R5, R5, UR5, RZ, P5, !PT ;  /* 0x0000000505057c10 */ /* 0x000fc6000affe4ff */
[----:B------:R-:W-:Y:S01]  /*2b470*/  STL [R1+0x1624], R23 ;  /* 0x0016241701007387 */ /* 0x000fe20000100800 */
[----:B------:R-:W-:-:S03]  /*2b480*/  IADD3 R10, P5, R10, UR12, RZ ;  /* 0x0000000c0a0a7c10 */ /* 0x000fc6000ffbe0ff */
        /* <DEDUP_REMOVED lines=12> */
[----:B0-----:R-:W2:Y:S01]  /*2b550*/  LDL.LU R15, [R1+0x15e4] ;  /* 0x0015e400010f7983 */ /* 0x001ea20000300800 */
[----:B------:R-:W-:-:S02]  /*2b560*/  IADD3 R16, P1, R16, UR12, RZ ;  /* 0x0000000c10107c10 */ /* 0x000fc4000ff3e0ff */
[----:B------:R-:W-:-:S03]  /*2b570*/  IADD3.X R29, R29, UR5, RZ, P2, !PT ;  /* 0x000000051d1d7c10 */ /* 0x000fc600097fe4ff */
[----:B------:R-:W-:Y:S04]  /*2b580*/  STL [R1+0x15c8], R16 ;  /* 0x0015c81001007387 */ /* 0x000fe80000100800 */
[----:B--2---:R0:W-:Y:S04]  /*2b590*/  STL [R1+0x1ae4], R15 ;  /* 0x001ae40f01007387 */ /* 0x0041e80000100800 */
[----:B------:R-:W-:Y:S04]  /*2b5a0*/  STL [R1+0x15f4], R29 ;  /* 0x0015f41d01007387 */ /* 0x000fe80000100800 */
[----:B0-----:R-:W2:Y:S01]  /*2b5b0*/  LDL.LU R15, [R1+0x15b8] ;  /* 0x0015b800010f7983 */ /* 0x001ea20000300800 */
[----:B------:R-:W-:-:S05]  /*2b5c0*/  IADD3 R28, P2, R28, UR12, RZ ;  /* 0x0000000c1c1c7c10 */ /* 0x000fca000ff5e0ff */
[----:B------:R-:W-:Y:S04]  /*2b5d0*/  STL [R1+0x15c0], R28 ;  /* 0x0015c01c01007387 */ /* 0x000fe80000100800 */
[----:B--2---:R0:W-:Y:S04]  /*2b5e0*/  STL [R1+0x1ae8], R15 ;  /* 0x001ae80f01007387 */ /* 0x0041e80000100800 */
[----:B0-----:R-:W2:Y:S04]  /*2b5f0*/  LDL.LU R15, [R1+0x15ec] ;  /* 0x0015ec00010f7983 */ /* 0x001ea80000300800 */
[----:B------:R-:W3:Y:S04]  /*2b600*/  LDL.LU R3, [R1+0x15b0] ;  /* 0x0015b00001037983 */ /* 0x000ee80000300800 */
[----:B------:R-:W4:Y:S04]  /*2b610*/  LDL.LU R4, [R1+0x15dc] ;  /* 0x0015dc0001047983 */ /* 0x000f280000300800 */
        /* <DEDUP_REMOVED lines=26> */
[----:B--2---:R-:W-:-:S05]  /*2b7c0*/  IADD3.X R15, R15, UR5, RZ, P3, !PT ;  /* 0x000000050f0f7c10 */ /* 0x004fca0009ffe4ff */
[----:B------:R0:W-:Y:S04]  /*2b7d0*/  STL [R1+0x15ec], R15 ;  /* 0x0015ec0f01007387 */ /* 0x0001e80000100800 */
[----:B0-----:R-:W2:Y:S02]  /*2b7e0*/  LDL.LU R15, [R1+0x1ae8] ;  /* 0x001ae800010f7983 */ /* 0x001ea40000300800 */
[----:B--2---:R-:W-:-:S05]  /*2b7f0*/  IADD3 R15, P3, R15, UR12, RZ ;  /* 0x0000000c0f0f7c10 */ /* 0x004fca000ff7e0ff */
[----:B------:R0:W-:Y:S04]  /*2b800*/  STL [R1+0x15b8], R15 ;  /* 0x0015b80f01007387 */ /* 0x0001e80000100800 */
[----:B0-----:R-:W2:Y:S01]  /*2b810*/  LDL.LU R15, [R1+0x1ae4] ;  /* 0x001ae400010f7983 */ /* 0x001ea20000300800 */
[----:B----4-:R-:W-:Y:S02]  /*2b820*/  IADD3.X R4, R4, UR5, RZ, P5, !PT ;  /* 0x0000000504047c10 */ /* 0x010fe4000affe4ff */
[----:B---3--:R-:W-:Y:S02]  /*2b830*/  IADD3 R2, P5, R2, UR12, RZ ;  /* 0x0000000c02027c10 */ /* 0x008fe4000ffbe0ff */
[----:B------:R-:W-:Y:S02]  /*2b840*/  IADD3.X R0, R0, UR5, RZ, P6, !PT ;  /* 0x0000000500007c10 */ /* 0x000fe4000b7fe4ff */
[----:B------:R-:W-:-:S02]  /*2b850*/  IADD3 R9, P6, R9, UR12, RZ ;  /* 0x0000000c09097c10 */ /* 0x000fc4000ffde0ff */
[----:B------:R-:W-:Y:S02]  /*2b860*/  IADD3.X R24, R24, UR5, RZ, P0, !PT ;  /* 0x0000000518187c10 */ /* 0x000fe400087fe4ff */
[----:B------:R-:W-:Y:S02]  /*2b870*/  IADD3 R25, P0, R25, UR12, RZ ;  /* 0x0000000c19197c10 */ /* 0x000fe4000ff1e0ff */
[----:B------:R-:W-:Y:S02]  /*2b880*/  IADD3.X R26, R26, UR5, RZ, P1, !PT ;  /* 0x000000051a1a7c10 */ /* 0x000fe40008ffe4ff */
[----:B------:R-:W-:Y:S02]  /*2b890*/  IADD3 R27, P1, R27, UR12, RZ ;  /* 0x0000000c1b1b7c10 */ /* 0x000fe4000ff3e0ff */
        /* <DEDUP_REMOVED lines=14> */
[----:B--2---:R-:W-:Y:S02]  /*2b980*/  IADD3.X R15, R15, UR5, RZ, P4, !PT ;  /* 0x000000050f0f7c10 */ /* 0x004fe4000a7fe4ff */
[----:B------:R-:W-:-:S03]  /*2b990*/  IADD3 R3, P4, R3, UR12, RZ ;  /* 0x0000000c03037c10 */ /* 0x000fc6000ff9e0ff */
        /* <DEDUP_REMOVED lines=28> */
[----:B0-----:R-:W2:Y:S01]  /*2bb60*/  LDL.LU R15, [R1+0x1538] ;  /* 0x00153800010f7983 */ /* 0x001ea20000300800 */
[----:B------:R-:W-:-:S02]  /*2bb70*/  IADD3.X R16, R16, UR5, RZ, P3, !PT ;  /* 0x0000000510107c10 */ /* 0x000fc40009ffe4ff */
[----:B------:R-:W-:-:S03]  /*2bb80*/  IADD3 R29, P3, R29, UR12, RZ ;  /* 0x0000000c1d1d7c10 */ /* 0x000fc6000ff7e0ff */
[----:B------:R-:W-:Y:S04]  /*2bb90*/  STL [R1+0x157c], R16 ;  /* 0x00157c1001007387 */ /* 0x000fe80000100800 */
[----:B--2---:R0:W-:Y:S04]  /*2bba0*/  STL [R1+0x1adc], R15 ;  /* 0x001adc0f01007387 */ /* 0x0041e80000100800 */
[----:B------:R-:W-:Y:S04]  /*2bbb0*/  STL [R1+0x1548], R29 ;  /* 0x0015481d01007387 */ /* 0x000fe80000100800 */
[----:B0-----:R-:W2:Y:S01]  /*2bbc0*/  LDL.LU R15, [R1+0x156c] ;  /* 0x00156c00010f7983 */ /* 0x001ea20000300800 */
[----:B------:R-:W-:-:S05]  /*2bbd0*/  IADD3.X R28, R28, UR5, RZ, P4, !PT ;  /* 0x000000051c1c7c10 */ /* 0x000fca000a7fe4ff */
[----:B------:R-:W-:Y:S04]  /*2bbe0*/  STL [R1+0x1574], R28 ;  /* 0x0015741c01007387 */ /* 0x000fe80000100800 */
        /* <DEDUP_REMOVED lines=29> */
[----:B------:R-:W4:Y:S01]  /*2bdc0*/  LDL.LU R28, [R1+0x14c8] ;  /* 0x0014c800011c7983 */ /* 0x000f220000300800 */
[----:B--2---:R-:W-:-:S05]  /*2bdd0*/  IADD3 R15, P4, R15, UR12, RZ ;  /* 0x0000000c0f0f7c10 */ /* 0x004fca000ff9e0ff */
[----:B------:R0:W-:Y:S04]  /*2bde0*/  STL [R1+0x1540], R15 ;  /* 0x0015400f01007387 */ /* 0x0001e80000100800 */
[----:B0-----:R-:W2:Y:S02]  /*2bdf0*/  LDL.LU R15, [R1+0x1ae0] ;  /* 0x001ae000010f7983 */ /* 0x001ea40000300800 */
[----:B--2---:R-:W-:-:S05]  /*2be00*/  IADD3.X R15, R15, UR5, RZ, P5, !PT ;  /* 0x000000050f0f7c10 */ /* 0x004fca000affe4ff */
[----:B------:R0:W-:Y:S04]  /*2be10*/  STL [R1+0x156c], R15 ;  /* 0x00156c0f01007387 */ /* 0x0001e80000100800 */
[----:B0-----:R-:W2:Y:S01]  /*2be20*/  LDL.LU R15, [R1+0x1adc] ;  /* 0x001adc00010f7983 */ /* 0x001ea20000300800 */
[----:B---3--:R-:W-:Y:S02]  /*2be30*/  IADD3.X R3, R3, UR5, RZ, P6, !PT ;  /* 0x0000000503037c10 */ /* 0x008fe4000b7fe4ff */
[----:B----4-:R-:W-:Y:S02]  /*2be40*/  IADD3 R4, P6, R4, UR12, RZ ;  /* 0x0000000c04047c10 */ /* 0x010fe4000ffde0ff */
        /* <DEDUP_REMOVED lines=21> */
[----:B--2---:R-:W-:-:S05]  /*2bfa0*/  IADD3 R15, P5, R15, UR12, RZ ;  /* 0x0000000c0f0f7c10 */ /* 0x004fca000ffbe0ff */
        /* <DEDUP_REMOVED lines=2894> */
[----:B------:R-:W-:Y:S01]  /*37490*/  IADD3.X R27, R27, UR5, RZ, P6, !PT ;  /* 0x000000051b1b7c10 */ /* 0x000fe2000b7fe4ff */
[----:B------:R-:W-:Y:S01]  /*374a0*/  USHF.L.U32 UR4, UR13, 0x7, URZ ;  /* 0x000000070d047899 */ /* 0x000fe2000800063f */
[----:B------:R-:W-:-:S02]  /*374b0*/  IADD3 R18, P6, R18, UR12, RZ ;  /* 0x0000000c12127c10 */ /* 0x000fc4000ffde0ff */
[----:B------:R-:W-:Y:S02]  /*374c0*/  IADD3.X R19, R19, UR5, RZ, P0, !PT ;  /* 0x0000000513137c10 */ /* 0x000fe400087fe4ff */
[----:B------:R-:W-:Y:S01]  /*374d0*/  IADD3 R20, P0, R20, UR12, RZ ;  /* 0x0000000c14147c10 */ /* 0x000fe2000ff1e0ff */
[----:B------:R-:W-:Y:S01]  /*374e0*/  USHF.L.U32 UR14, UR4, 0x1, URZ ;  /* 0x00000001040e7899 */ /* 0x000fe2000800063f */
        /* <DEDUP_REMOVED lines=79> */
[----:B--2---:R-:W-:-:S05]  /*379e0*/  IADD3.X R15, R15, UR5, RZ, P2, !PT ;  /* 0x000000050f0f7c10 */ /* 0x004fca00097fe4ff */
[----:B------:R0:W-:Y:S04]  /*379f0*/  STL [R1+0x8c8], R15 ;  /* 0x0008c80f01007387 */ /* 0x0001e80000100800 */
[----:B0-----:R-:W2:Y:S01]  /*37a00*/  LDL.LU R15, [R1+0x19e8] ;  /* 0x0019e800010f7983 */ /* 0x001ea20000300800 */
[----:B------:R-:W-:Y:S01]  /*37a10*/  USHF.R.S32.HI UR6, URZ, 0x1f, UR4 ;  /* 0x0000001f3f067899 */ /* 0x000fe20008011404 */
[----:B--2---:R-:W-:-:S05]  /*37a20*/  IADD3.X R15, R15, UR5, RZ, P3, !PT ;  /* 0x000000050f0f7c10 */ /* 0x004fca0009ffe4ff */
[----:B------:R0:W-:Y:S04]  /*37a30*/  STL [R1+0x8c0], R15 ;  /* 0x0008c00f01007387 */ /* 0x0001e80000100800 */
[----:B0-----:R-:W2:Y:S01]  /*37a40*/  LDL.LU R15, [R1+0x19e4] ;  /* 0x0019e400010f7983 */ /* 0x001ea20000300800 */
[----:B------:R-:W-:Y:S01]  /*37a50*/  USHF.L.U64.HI UR6, UR4, 0x1, UR6 ;  /* 0x0000000104067899 */ /* 0x000fe20008010206 */
[----:B---3--:R-:W-:-:S05]  /*37a60*/  IADD3 R3, P2, R3, UR14, RZ ;  /* 0x0000000e03037c10 */ /* 0x008fca000ff5e0ff */
[----:B----4-:R-:W-:Y:S02]  /*37a70*/  IADD3.X R4, R4, UR6, RZ, P4, !PT ;  /* 0x0000000604047c10 */ /* 0x010fe4000a7fe4ff */
        /* <DEDUP_REMOVED lines=21> */
[----:B--2---:R-:W-:-:S04]  /*37bd0*/  IADD3 R15, P3, R15, UR14, RZ ;  /* 0x0000000e0f0f7c10 */ /* 0x004fc8000ff7e0ff */
[----:B------:R-:W-:Y:S01]  /*37be0*/  IADD3.X R0, R0, UR6, RZ, P3, !PT ;  /* 0x0000000600007c10 */ /* 0x000fe20009ffe4ff */
[----:B------:R0:W-:Y:S01]  /*37bf0*/  STL [R1+0x18ac], R15 ;  /* 0x0018ac0f01007387 */ /* 0x0001e20000100800 */
[----:B------:R-:W-:-:S03]  /*37c00*/  IADD3 R9, P3, R9, UR14, RZ ;  /* 0x0000000e09097c10 */ /* 0x000fc6000ff7e0ff */
[----:B0-----:R-:W2:Y:S04]  /*37c10*/  LDL.LU R15, [R1+0x19e0] ;  /* 0x0019e000010f7983 */ /* 0x001ea80000300800 */
        /* <DEDUP_REMOVED lines=25> */
[----:B0-----:R-:W3:Y:S01]  /*37db0*/  LDL.LU R9, [R1+0x192c] ;  /* 0x00192c0001097983 */ /* 0x001ee20000300800 */
[----:B------:R-:W-:-:S02]  /*37dc0*/  IADD3.X R16, R16, UR6, RZ, P3, !PT ;  /* 0x0000000610107c10 */ /* 0x000fc40009ffe4ff */
[----:B------:R-:W-:-:S03]  /*37dd0*/  IADD3 R29, P3, R29, UR14, RZ ;  /* 0x0000000e1d1d7c10 */ /* 0x000fc6000ff7e0ff */
[----:B------:R-:W-:Y:S04]  /*37de0*/  STL [R1+0x18f8], R16 ;  /* 0x0018f81001007387 */ /* 0x000fe80000100800 */
[----:B---3--:R0:W-:Y:S04]  /*37df0*/  STL [R1+0x19d8], R9 ;  /* 0x0019d80901007387 */ /* 0x0081e80000100800 */
[----:B------:R-:W-:Y:S04]  /*37e00*/  STL [R1+0x191c], R29 ;  /* 0x00191c1d01007387 */ /* 0x000fe80000100800 */
[----:B0-----:R-:W3:Y:S01]  /*37e10*/  LDL.LU R9, [R1+0x1908] ;  /* 0x0019080001097983 */ /* 0x001ee20000300800 */
[----:B------:R-:W-:-:S05]  /*37e20*/  IADD3.X R28, R28, UR6, RZ, P2, !PT ;  /* 0x000000061c1c7c10 */ /* 0x000fca00097fe4ff */
[----:B------:R-:W-:Y:S04]  /*37e30*/  STL [R1+0x1900], R28 ;  /* 0x0019001c01007387 */ /* 0x000fe80000100800 */
[----:B---3--:R0:W-:Y:S04]  /*37e40*/  STL [R1+0x19dc], R9 ;  /* 0x0019dc0901007387 */ /* 0x0081e80000100800 */
[----:B0-----:R-:W3:Y:S04]  /*37e50*/  LDL.LU R9, [R1+0x1964] ;  /* 0x0019640001097983 */ /* 0x001ee80000300800 */
        /* <DEDUP_REMOVED lines=25> */
[----:B--2---:R-:W-:-:S03]  /*37ff0*/  IMAD.MOV.U32 R3, RZ, RZ, R15 ;  /* 0x000000ffff037224 */ /* 0x004fc600078e000f */
[----:B------:R-:W2:Y:S04]  /*38000*/  LDL.LU R14, [R1+0x1980] ;  /* 0x00198000010e7983 */ /* 0x000ea80000300800 */
[----:B------:R-:W2:Y:S01]  /*38010*/  LDL.LU R15, [R1+0x1990] ;  /* 0x00199000010f7983 */ /* 0x000ea20000300800 */
[----:B---3--:R-:W-:-:S05]  /*38020*/  IADD3 R9, P2, R9, UR14, RZ ;  /* 0x0000000e09097c10 */ /* 0x008fca000ff5e0ff */
[----:B------:R0:W-:Y:S04]  /*38030*/  STL [R1+0x1964], R9 ;  /* 0x0019640901007387 */ /* 0x0001e80000100800 */
[----:B0-----:R-:W3:Y:S02]  /*38040*/  LDL.LU R9, [R1+0x19dc] ;  /* 0x0019dc0001097983 */ /* 0x001ee40000300800 */
[----:B---3--:R-:W-:-:S05]  /*38050*/  IADD3.X R9, R9, UR6, RZ, P4, !PT ;  /* 0x0000000609097c10 */ /* 0x008fca000a7fe4ff */
[----:B------:R0:W-:Y:S04]  /*38060*/  STL [R1+0x1908], R9 ;  /* 0x0019080901007387 */ /* 0x0001e80000100800 */
[----:B0-----:R-:W3:Y:S01]  /*38070*/  LDL.LU R9, [R1+0x19d8] ;  /* 0x0019d80001097983 */ /* 0x001ee20000300800 */
[----:B----4-:R-:W-:Y:S02]  /*38080*/  IADD3.X R8, R8, UR6, RZ, P3, !PT ;  /* 0x0000000608087c10 */ /* 0x010fe40009ffe4ff */
[----:B------:R-:W-:Y:S02]  /*38090*/  IADD3 R7, P3, R7, UR14, RZ ;  /* 0x0000000e07077c10 */ /* 0x000fe4000ff7e0ff */
[----:B------:R-:W-:Y:S02]  /*380a0*/  IADD3.X R6, R6, UR6, RZ, P5, !PT ;  /* 0x0000000606067c10 */ /* 0x000fe4000affe4ff */
[----:B------:R-:W-:-:S02]  /*380b0*/  IADD3 R5, P5, R5, UR14, RZ ;  /* 0x0000000e05057c10 */ /* 0x000fc4000ffbe0ff */
[----:B------:R-:W-:Y:S02]  /*380c0*/  IADD3.X R17, R17, UR6, RZ, P6, !PT ;  /* 0x0000000611117c10 */ /* 0x000fe4000b7fe4ff */
[----:B------:R-:W-:Y:S02]  /*380d0*/  IADD3 R29, P6, R29, UR14, RZ ;  /* 0x0000000e1d1d7c10 */ /* 0x000fe4000ffde0ff */
[----:B---3--:R-:W-:-:S05]  /*380e0*/  IADD3 R9, P4, R9, UR14, RZ ;  /* 0x0000000e09097c10 */ /* 0x008fca000ff9e0ff */
[----:B------:R0:W-:Y:S04]  /*380f0*/  STL [R1+0x192c], R9 ;  /* 0x00192c0901007387 */ /* 0x0001e80000100800 */
[----:B0-----:R0:W5:Y:S04]  /*38100*/  LDL.LU R9, [R1+0x19d4] ;  /* 0x0019d40001097983 */ /* 0x0011680000300800 */
[----:B------:R1:W-:Y:S04]  /*38110*/  STL [R1+0x1910], R8 ;  /* 0x0019100801007387 */ /* 0x0003e80000100800 */
[----:B-1----:R-:W3:Y:S04]  /*38120*/  LDL.LU R8, [R1+0x19d0] ;  /* 0x0019d00001087983 */ /* 0x002ee80000300800 */
[----:B------:R1:W-:Y:S04]  /*38130*/  STL [R1+0x1974], R7 ;  /* 0x0019740701007387 */ /* 0x0003e80000100800 */
[----:B-1----:R-:W4:Y:S04]  /*38140*/  LDL.LU R7, [R1+0x19cc] ;  /* 0x0019cc0001077983 */ /* 0x002f280000300800 */
[----:B------:R1:W-:Y:S04]  /*38150*/  STL [R1+0x1918], R6 ;  /* 0x0019180601007387 */ /* 0x0003e80000100800 */
[----:B-1----:R-:W4:Y:S04]  /*38160*/  LDL.LU R6, [R1+0x19c8] ;  /* 0x0019c80001067983 */ /* 0x002f280000300800 */
[----:B------:R1:W-:Y:S04]  /*38170*/  STL [R1+0x193c], R5 ;  /* 0x00193c0501007387 */ /* 0x0003e80000100800 */
[----:B-1----:R-:W4:Y:S01]  /*38180*/  LDL.LU R5, [R1+0x19c4] ;  /* 0x0019c40001057983 */ /* 0x002f220000300800 */
[----:B------:R-:W-:-:S02]  /*38190*/  IADD3.X R10, R10, UR6, RZ, P4, !PT ;  /* 0x000000060a0a7c10 */ /* 0x000fc4000a7fe4ff */
[----:B------:R-:W-:Y:S01]  /*381a0*/  IADD3 R16, P4, R16, UR14, RZ ;  /* 0x0000000e10107c10 */ /* 0x000fe2000ff9e0ff */
[----:B------:R-:W-:Y:S02]  /*381b0*/  UIADD3 UR7, UR15, 0x7f, URZ ;  /* 0x0000007f0f077890 */ /* 0x000fe4000fffe03f */
[----:B------:R1:W-:Y:S01]  /*381c0*/  STL [R1+0x1920], R10 ;  /* 0x0019200a01007387 */ /* 0x0003e20000100800 */
[----:B------:R-:W-:Y:S02]  /*381d0*/  IADD3.X R28, R28, UR6, RZ, P5, !PT ;  /* 0x000000061c1c7c10 */ /* 0x000fe4000affe4ff */
[----:B------:R-:W-:Y:S02]  /*381e0*/  IADD3.X R4, R4, UR6, RZ, P0, !PT ;  /* 0x0000000604047c10 */ /* 0x000fe400087fe4ff */
[----:B------:R-:W-:Y:S01]  /*381f0*/  IADD3 R2, P0, R2, UR14, RZ ;  /* 0x0000000e02027c10 */ /* 0x000fe2000ff1e0ff */
[----:B------:R-:W-:Y:S01]  /*38200*/  USHF.R.S32.HI UR8, URZ, 0x1f, UR7 ;  /* 0x0000001f3f087899 */ /* 0x000fe20008011407 */
[----:B-1----:R0:W5:Y:S04]  /*38210*/  LDL.LU R10, [R1+0x19c0] ;  /* 0x0019c000010a7983 */ /* 0x0021680000300800 */
[----:B------:R1:W-:Y:S01]  /*38220*/  STL [R1+0x1984], R16 ;  /* 0x0019841001007387 */ /* 0x0003e20000100800 */
[----:B------:R-:W-:-:S02]  /*38230*/  IADD3.X R0, R0, UR6, RZ, P1, !PT ;  /* 0x0000000600007c10 */ /* 0x000fc40008ffe4ff */
[----:B------:R-:W-:Y:S02]  /*38240*/  IADD3 R24, P1, R24, UR14, RZ ;  /* 0x0000000e18187c10 */ /* 0x000fe4000ff3e0ff */
[----:B------:R-:W-:Y:S01]  /*38250*/  IADD3.X R25, R25, UR6, RZ, P2, !PT ;  /* 0x0000000619197c10 */ /* 0x000fe200097fe4ff */
[----:B-1----:R0:W5:Y:S04]  /*38260*/  LDL.LU R16, [R1+0x19bc] ;  /* 0x0019bc0001107983 */ /* 0x0021680000300800 */
[----:B------:R1:W-:Y:S01]  /*38270*/  STL [R1+0x1928], R17 ;  /* 0x0019281101007387 */ /* 0x0003e20000100800 */
[----:B------:R-:W-:Y:S01]  /*38280*/  IADD3 R26, P2, R26, UR14, RZ ;  /* 0x0000000e1a1a7c10 */ /* 0x000fe2000ff5e0ff */
[----:B------:R-:W-:Y:S01]  /*38290*/  ULEA.HI UR8, UR8, UR7, URZ, 0x7 ;  /* 0x0000000708087291 */ /* 0x000fe2000f8f383f */
[----:B------:R-:W-:Y:S01]  /*382a0*/  IADD3.X R27, R27, UR6, RZ, P3, !PT ;  /* 0x000000061b1b7c10 */ /* 0x000fe20009ffe4ff */
[----:B-1----:R0:W5:Y:S04]  /*382b0*/  LDL.LU R17, [R1+0x19b8] ;  /* 0x0019b80001117983 */ /* 0x0021680000300800 */
[----:B------:R1:W-:Y:S01]  /*382c0*/  STL [R1+0x1994], R29 ;  /* 0x0019941d01007387 */ /* 0x0003e20000100800 */
[----:B------:R-:W-:-:S02]  /*382d0*/  IADD3 R18, P3, R18, UR14, RZ ;  /* 0x0000000e12127c10 */ /* 0x000fc4000ff7e0ff */
[----:B------:R-:W-:Y:S02]  /*382e0*/  IADD3.X R19, R19, UR6, RZ, P4, !PT ;  /* 0x0000000613137c10 */ /* 0x000fe4000a7fe4ff */
[----:B------:R-:W-:Y:S01]  /*382f0*/  IADD3.X R20, R20, UR6, RZ, P0, !PT ;  /* 0x0000000614147c10 */ /* 0x000fe200087fe4ff */
[----:B-1----:R0:W5:Y:S04]  /*38300*/  LDL.LU R29, [R1+0x19b4] ;  /* 0x0019b400011d7983 */ /* 0x0021680000300800 */
[----:B------:R1:W-:Y:S01]  /*38310*/  STL [R1+0x1930], R28 ;  /* 0x0019301c01007387 */ /* 0x0003e20000100800 */
[----:B------:R-:W-:Y:S01]  /*38320*/  USHF.R.S32.HI UR8, URZ, 0x7, UR8 ;  /* 0x000000073f087899 */ /* 0x000fe20008011408 */
[----:B------:R-:W-:Y:S02]  /*38330*/  IADD3 R21, P0, R21, UR14, RZ ;  /* 0x0000000e15157c10 */ /* 0x000fe4000ff1e0ff */
[----:B------:R-:W-:Y:S01]  /*38340*/  IADD3 R22, P4, R22, UR14, RZ ;  /* 0x0000000e16167c10 */ /* 0x000fe2000ff9e0ff */
[----:B-1----:R0:W5:Y:S04]  /*38350*/  LDL.LU R28, [R1+0x19b0] ;  /* 0x0019b000011c7983 */ /* 0x0021680000300800 */
[----:B------:R-:W-:Y:S04]  /*38360*/  STL [R1+0x1938], R4 ;  /* 0x0019380401007387 */ /* 0x000fe80000100800 */
[----:B------:R4:W-:Y:S04]  /*38370*/  STL [R1+0x194c], R2 ;  /* 0x00194c0201007387 */ /* 0x0009e80000100800 */
[----:B------:R0:W-:Y:S04]  /*38380*/  STL [R1+0x1948], R0 ;  /* 0x0019480001007387 */ /* 0x0001e80000100800 */
[----:B------:R0:W-:Y:S04]  /*38390*/  STL [R1+0x195c], R24 ;  /* 0x00195c1801007387 */ /* 0x0001e80000100800 */
[----:B------:R0:W-:Y:S04]  /*383a0*/  STL [R1+0x1958], R25 ;  /* 0x0019581901007387 */ /* 0x0001e80000100800 */
[----:B------:R0:W-:Y:S04]  /*383b0*/  STL [R1+0x196c], R26 ;  /* 0x00196c1a01007387 */ /* 0x0001e80000100800 */
[----:B------:R0:W-:Y:S04]  /*383c0*/  STL [R1+0x1968], R27 ;  /* 0x0019681b01007387 */ /* 0x0001e80000100800 */
[----:B------:R0:W-:Y:S01]  /*383d0*/  STL [R1+0x197c], R18 ;  /* 0x00197c1201007387 */ /* 0x0001e20000100800 */
[----:B------:R-:W-:-:S03]  /*383e0*/  IADD3.X R23, R23, UR6, RZ, P6, !PT ;  /* 0x0000000617177c10 */ /* 0x000fc6000b7fe4ff */
[----:B------:R0:W-:Y:S01]  /*383f0*/  STL [R1+0x1978], R19 ;  /* 0x0019781301007387 */ /* 0x0001e20000100800 */
[----:B------:R-:W-:-:S03]  /*38400*/  IADD3.X R11, R11, UR6, RZ, P1, !PT ;  /* 0x000000060b0b7c10 */ /* 0x000fc60008ffe4ff */
[----:B------:R0:W-:Y:S01]  /*38410*/  STL [R1+0x1940], R20 ;  /* 0x0019401401007387 */ /* 0x0001e20000100800 */
[----:B------:R-:W-:-:S03]  /*38420*/  IADD3.X R12, R12, UR6, RZ, P2, !PT ;  /* 0x000000060c0c7c10 */ /* 0x000fc600097fe4ff */
[----:B------:R0:W-:Y:S01]  /*38430*/  STL [R1+0x198c], R21 ;  /* 0x00198c1501007387 */ /* 0x0001e20000100800 */
[----:B------:R-:W-:Y:S02]  /*38440*/  IADD3.X R13, R13, UR6, RZ, P3, !PT ;  /* 0x000000060d0d7c10 */ /* 0x000fe40009ffe4ff */
[----:B------:R-:W-:Y:S01]  /*38450*/  ISETP.NE.U32.AND P5, PT, R3, UR8, PT ;  /* 0x0000000803007c0c */ /* 0x000fe2000bfa5070 */
[----:B------:R0:W-:Y:S01]  /*38460*/  STL [R1+0x1998], R22 ;  /* 0x0019981601007387 */ /* 0x0001e20000100800 */
[----:B--2---:R-:W-:-:S03]  /*38470*/  IADD3.X R14, R14, UR6, RZ, P0, !PT ;  /* 0x000000060e0e7c10 */ /* 0x004fc600087fe4ff */
[----:B------:R0:W-:Y:S04]  /*38480*/  STL [R1+0x1988], R23 ;  /* 0x0019881701007387 */ /* 0x0001e80000100800 */
[----:B------:R0:W-:Y:S01]  /*38490*/  STL [R1+0x1950], R11 ;  /* 0x0019500b01007387 */ /* 0x0001e20000100800 */
[----:B------:R-:W-:-:S03]  /*384a0*/  IADD3.X R15, R15, UR6, RZ, P4, !PT ;  /* 0x000000060f0f7c10 */ /* 0x000fc6000a7fe4ff */
[----:B------:R0:W-:Y:S04]  /*384b0*/  STL [R1+0x1960], R12 ;  /* 0x0019600c01007387 */ /* 0x0001e80000100800 */
[----:B------:R0:W-:Y:S04]  /*384c0*/  STL [R1+0x1970], R13 ;  /* 0x0019700d01007387 */ /* 0x0001e80000100800 */
[----:B------:R0:W-:Y:S01]  /*384d0*/  STL [R1+0x1980], R14 ;  /* 0x0019800e01007387 */ /* 0x0001e20000100800 */
[----:B---3--:R-:W-:Y:S02]  /*384e0*/  IMAD.MOV.U32 R3, RZ, RZ, R8 ;  /* 0x000000ffff037224 */ /* 0x008fe400078e0008 */
[----:B----4-:R-:W-:-:S05]  /*384f0*/  IMAD.MOV.U32 R2, RZ, RZ, R6 ;  /* 0x000000ffff027224 */ /* 0x010fca00078e0006 */
[----:B------:R0:W-:Y:S04]  /*38500*/  STL.64 [R1+0x220], R2 ;  /* 0x0002200201007387 */ /* 0x0001e80000100a00 */
[----:B------:R0:W-:Y:S01]  /*38510*/  STL [R1+0x1990], R15 ;  /* 0x0019900f01007387 */ /* 0x0001e20000100800 */
[----:B------:R-:W-:Y:S02]  /*38520*/  IMAD.MOV.U32 R4, RZ, RZ, R5 ;  /* 0x000000ffff047224 */ /* 0x000fe400078e0005 */
[----:B------:R-:W-:-:S05]  /*38530*/  IMAD.MOV.U32 R5, RZ, RZ, R7 ;  /* 0x000000ffff057224 */ /* 0x000fca00078e0007 */
[----:B------:R0:W-:Y:S01]  /*38540*/  STL.64 [R1+0x228], R4 ;  /* 0x0002280401007387 */ /* 0x0001e20000100a00 */
[----:B------:R-:W-:Y:S05]  /*38550*/  @P5 BRA `(.L_x_1) ;  /* 0xfffffd10008c5947 */ /* 0x000fea000383ffff */
[----:B0-----:R-:W2:Y:S01]  /*38560*/  LDL.LU R26, [R1+0x134] ;  /* 0x00013400011a7983 */ /* 0x001ea20000300800 */
[----:B-----5:R-:W-:-:S03]  /*38570*/  IMAD.MOV.U32 R27, RZ, RZ, R10 ;  /* 0x000000ffff1b7224 */ /* 0x020fc600078e000a */
[----:B--2---:R-:W-:Y:S04]  /*38580*/  STL [R1+0x1a38], R26 ;  /* 0x001a381a01007387 */ /* 0x004fe80000100800 */
[----:B------:R-:W2:Y:S04]  /*38590*/  LDL.LU R25, [R1+0x28c] ;  /* 0x00028c0001197983 */ /* 0x000ea80000300800 */
[----:B--2---:R0:W-:Y:S04]  /*385a0*/  STL [R1+0x1a34], R25 ;  /* 0x001a341901007387 */ /* 0x0041e80000100800 */
[----:B0-----:R-:W2:Y:S04]  /*385b0*/  LDL.LU R25, [R1+0x124] ;  /* 0x0001240001197983 */ /* 0x001ea80000300800 */
[----:B------:R-:W3:Y:S04]  /*385c0*/  LDL.LU R24, [R1+0x284] ;  /* 0x0002840001187983 */ /* 0x000ee80000300800 */
[----:B---3--:R0:W-:Y:S04]  /*385d0*/  STL [R1+0x1a30], R24 ;  /* 0x001a301801007387 */ /* 0x0081e80000100800 */
[----:B0-----:R-:W3:Y:S04]  /*385e0*/  LDL.LU R24, [R1+0x27c] ;  /* 0x00027c0001187983 */ /* 0x001ee80000300800 */
[----:B------:R-:W4:Y:S04]  /*385f0*/  LDL.LU R23, [R1+0x29c] ;  /* 0x00029c0001177983 */ /* 0x000f280000300800 */
[----:B----4-:R0:W-:Y:S04]  /*38600*/  STL [R1+0x1a2c], R23 ;  /* 0x001a2c1701007387 */ /* 0x0101e80000100800 */
[----:B0-----:R-:W4:Y:S04]  /*38610*/  LDL.LU R23, [R1+0x274] ;  /* 0x0002740001177983 */ /* 0x001f280000300800 */
        /* <DEDUP_REMOVED lines=12> */
[----:B------:R0:W-:Y:S04]  /*386e0*/  STL [R1+0x1a14], R17 ;  /* 0x001a141101007387 */ /* 0x0001e80000100800 */
[----:B0-----:R-:W3:Y:S04]  /*386f0*/  LDL.LU R17, [R1+0x120] ;  /* 0x0001200001117983 */ /* 0x001ee80000300800 */
[----:B---3--:R0:W-:Y:S04]  /*38700*/  STL [R1+0x1a18], R17 ;  /* 0x001a181101007387 */ /* 0x0081e80000100800 */
[----:B0-----:R-:W3:Y:S04]  /*38710*/  LDL.LU R17, [R1+0x128] ;  /* 0x0001280001117983 */ /* 0x001ee80000300800 */
[----:B------:R-:W3:Y:S04]  /*38720*/  LDL.LU R18, [R1+0x130] ;  /* 0x0001300001127983 */ /* 0x000ee80000300800 */
[----:B------:R0:W-:Y:S04]  /*38730*/  STL [R1+0x1a10], R16 ;  /* 0x001a101001007387 */ /* 0x0001e80000100800 */
        /* <DEDUP_REMOVED lines=16> */
[----:B------:R-:W3:Y:S01]  /*38840*/  LDL.LU R10, [R1+0x2c4] ;  /* 0x0002c400010a7983 */ /* 0x000ee20000300800 */
[----:B------:R-:W-:-:S03]  /*38850*/  IMAD.MOV.U32 R26, RZ, RZ, R9 ;  /* 0x000000ffff1a7224 */ /* 0x000fc600078e0009 */
        /* <DEDUP_REMOVED lines=20> */
[----:B------:R0:W-:Y:S04]  /*389a0*/  STL [R1+0x19b4], R28 ;  /* 0x0019b41c01007387 */ /* 0x0001e80000100800 */
[----:B0-----:R-:W4:Y:S04]  /*389b0*/  LDL.LU R28, [R1+0x308] ;  /* 0x00030800011c7983 */ /* 0x001f280000300800 */
[----:B----4-:R0:W-:Y:S04]  /*389c0*/  STL [R1+0x19bc], R28 ;  /* 0x0019bc1c01007387 */ /* 0x0101e80000100800 */
        /* <DEDUP_REMOVED lines=9> */
[----:B------:R0:W-:Y:S04]  /*38a60*/  STL [R1+0x19b0], R29 ;  /* 0x0019b01d01007387 */ /* 0x0001e80000100800 */
[----:B0-----:R-:W2:Y:S04]  /*38a70*/  LDL.LU R29, [R1+0x2e0] ;  /* 0x0002e000011d7983 */ /* 0x001ea80000300800 */
[----:B--2---:R0:W-:Y:S04]  /*38a80*/  STL [R1+0x19b8], R29 ;  /* 0x0019b81d01007387 */ /* 0x0041e80000100800 */
[----:B0-----:R-:W2:Y:S04]  /*38a90*/  LDL.LU R29, [R1+0x2e8] ;  /* 0x0002e800011d7983 */ /* 0x001ea80000300800 */
[----:B--2---:R0:W-:Y:S04]  /*38aa0*/  STL [R1+0x19c0], R29 ;  /* 0x0019c01d01007387 */ /* 0x0041e80000100800 */
[----:B0-----:R-:W2:Y:S04]  /*38ab0*/  LDL.LU R29, [R1+0x2d0] ;  /* 0x0002d000011d7983 */ /* 0x001ea80000300800 */
[----:B--2---:R0:W-:Y:S04]  /*38ac0*/  STL [R1+0x19c8], R29 ;  /* 0x0019c81d01007387 */ /* 0x0041e80000100800 */
[----:B0-----:R-:W2:Y:S04]  /*38ad0*/  LDL.LU R29, [R1+0x2d8] ;  /* 0x0002d800011d7983 */ /* 0x001ea80000300800 */
[----:B--2---:R0:W-:Y:S04]  /*38ae0*/  STL [R1+0x19d0], R29 ;  /* 0x0019d01d01007387 */ /* 0x0041e80000100800 */
[----:B0-----:R-:W2:Y:S01]  /*38af0*/  LDL.LU R29, [R1+0x150] ;  /* 0x00015000011d7983 */ /* 0x001ea20000300800 */
[----:B------:R-:W-:-:S03]  /*38b00*/  F2FP.BF16.F32.PACK_AB R27, R26, R27 ;  /* 0x0000001b1a1b723e */ /* 0x000fc600000010ff */
[----:B--2---:R0:W-:Y:S04]  /*38b10*/  STL [R1+0x19d8], R29 ;  /* 0x0019d81d01007387 */ /* 0x0041e80000100800 */
[----:B0-----:R-:W2:Y:S04]  /*38b20*/  LDL.LU R29, [R1+0x158] ;  /* 0x00015800011d7983 */ /* 0x001ea80000300800 */
[----:B------:R-:W2:Y:S04]  /*38b30*/  LDL.LU R3, [R1+0x300] ;  /* 0x0003000001037983 */ /* 0x000ea80000300800 */
[----:B------:R-:W2:Y:S04]  /*38b40*/  LDL.LU R2, [R1+0x318] ;  /* 0x0003180001027983 */ /* 0x000ea80000300800 */
[----:B------:R-:W2:Y:S04]  /*38b50*/  LDL.LU R0, [R1+0x328] ;  /* 0x0003280001007983 */ /* 0x000ea80000300800 */
[----:B------:R-:W3:Y:S02]  /*38b60*/  LDL.LU R26, [R1+0x1a38] ;  /* 0x001a3800011a7983 */ /* 0x000ee40000300800 */
[----:B---3--:R-:W-:-:S02]  /*38b70*/  F2FP.BF16.F32.PACK_AB R26, R25, R26 ;  /* 0x0000001a191a723e */ /* 0x008fc400000010ff */
[----:B------:R-:W3:Y:S02]  /*38b80*/  LDL.LU R25, [R1+0x1a34] ;  /* 0x001a340001197983 */ /* 0x000ee40000300800 */
[----:B---3--:R-:W-:Y:S02]  /*38b90*/  F2FP.BF16.F32.PACK_AB R25, R24, R25 ;  /* 0x000000191819723e */ /* 0x008fe400000010ff */
[----:B------:R-:W3:Y:S02]  /*38ba0*/  LDL.LU R24, [R1+0x1a30] ;  /* 0x001a300001187983 */ /* 0x000ee40000300800 */
[----:B---3--:R-:W-:Y:S02]  /*38bb0*/  F2FP.BF16.F32.PACK_AB R24, R23, R24 ;  /* 0x000000181718723e */ /* 0x008fe400000010ff */
        /* <DEDUP_REMOVED lines=38> */
[----:B------:R-:W4:Y:S02]  /*38e20*/  LDL.LU R4, [R1+0x19e0] ;  /* 0x0019e00001047983 */ /* 0x000f240000300800 */
[----:B----4-:R-:W-:Y:S02]  /*38e30*/  F2FP.BF16.F32.PACK_AB R4, R28, R4 ;  /* 0x000000041c04723e */ /* 0x010fe400000010ff */
[----:B------:R-:W2:Y:S02]  /*38e40*/  LDL.LU R28, [R1+0x19dc] ;  /* 0x0019dc00011c7983 */ /* 0x000ea40000300800 */
[----:B--2---:R-:W-:Y:S02]  /*38e50*/  F2FP.BF16.F32.PACK_AB R28, R29, R28 ;  /* 0x0000001c1d1c723e */ /* 0x004fe400000010ff */
[----:B------:R-:W2:Y:S04]  /*38e60*/  LDL.LU R29, [R1+0x19d8] ;  /* 0x0019d800011d7983 */ /* 0x000ea80000300800 */
[----:B------:R0:W-:Y:S04]  /*38e70*/  STL [R1+0xc], R28 ;  /* 0x00000c1c01007387 */ /* 0x0001e80000100800 */
[----:B0-----:R-:W2:Y:S02]  /*38e80*/  LDL.LU R28, [R1+0x19d4] ;  /* 0x0019d400011c7983 */ /* 0x001ea40000300800 */
[----:B--2---:R-:W-:-:S02]  /*38e90*/  F2FP.BF16.F32.PACK_AB R28, R29, R28 ;  /* 0x0000001c1d1c723e */ /* 0x004fc400000010ff */
        /* <DEDUP_REMOVED lines=9> */
[----:B------:R0:W-:Y:S04]  /*38f30*/  STL [R1], R28 ;  /* 0x0000001c01007387 */ /* 0x0001e80000100800 */
[----:B0-----:R-:W2:Y:S02]  /*38f40*/  LDL.LU R28, [R1+0x19bc] ;  /* 0x0019bc00011c7983 */ /* 0x001ea40000300800 */
[----:B--2---:R-:W-:-:S02]  /*38f50*/  F2FP.BF16.F32.PACK_AB R28, R29, R28 ;  /* 0x0000001c1d1c723e */ /* 0x004fc400000010ff */
[----:B------:R-:W2:Y:S04]  /*38f60*/  LDL.LU R29, [R1+0x19b8] ;  /* 0x0019b800011d7983 */ /* 0x000ea80000300800 */
[----:B------:R0:W-:Y:S04]  /*38f70*/  STL [R1+0x1c], R28 ;  /* 0x00001c1c01007387 */ /* 0x0001e80000100800 */
[----:B0-----:R-:W3:Y:S01]  /*38f80*/  LDL.LU R28, [R1+0x19b4] ;  /* 0x0019b400011c7983 */ /* 0x001ee20000300800 */
[----:B--2---:R-:W-:-:S03]  /*38f90*/  F2FP.BF16.F32.PACK_AB R3, R29, R3 ;  /* 0x000000031d03723e */ /* 0x004fc600000010ff */
[----:B------:R-:W3:Y:S01]  /*38fa0*/  LDL.LU R29, [R1+0x19b0] ;  /* 0x0019b000011d7983 */ /* 0x000ee20000300800 */
[----:B------:R-:W-:-:S03]  /*38fb0*/  F2FP.BF16.F32.PACK_AB R2, R2, R0 ;  /* 0x000000000202723e */ /* 0x000fc600000010ff */
[----:B------:R1:W-:Y:S01]  /*38fc0*/  STL [R1+0x18], R3 ;  /* 0x0000180301007387 */ /* 0x0003e20000100800 */
[----:B---3--:R-:W-:-:S05]  /*38fd0*/  F2FP.BF16.F32.PACK_AB R0, R29, R28 ;  /* 0x0000001c1d00723e */ /* 0x008fca00000010ff */
[----:B------:R1:W-:Y:S04]  /*38fe0*/  STL [R1+0x10], R0 ;  /* 0x0000100001007387 */ /* 0x0003e80000100800 */
[----:B------:R1:W-:Y:S02]  /*38ff0*/  STL [R1+0x14], R2 ;  /* 0x0000140201007387 */ /* 0x0003e40000100800 */
.L_x_0:
[----:B------:R-:W1:Y:S01]  /*39000*/  S2R R28, SR_TID.X ;  /* 0x00000000001c7919 */ /* 0x000e620000002100 */
[----:B------:R-:W-:Y:S01]  /*39010*/  STL.64 [R1+0x1a28], R22 ;  /* 0x001a281601007387 */ /* 0x000fe20000100a00 */
[----:B------:R-:W2:Y:S01]  /*39020*/  S2UR UR5, SR_CgaCtaId ;  /* 0x00000000000579c3 */ /* 0x000ea20000008800 */
[----:B------:R-:W-:Y:S01]  /*39030*/  UMOV UR4, 0x400 ;  /* 0x0000040000047882 */ /* 0x000fe20000000000 */
[----:B------:R-:W-:Y:S01]  /*39040*/  ULDC.64 UR8, c[0x0][0x228] ;  /* 0x00008a0000087ab9 */ /* 0x000fe20000000a00 */
[----:B------:R3:W-:Y:S01]  /*39050*/  STL.64 [R1+0x1a20], R20 ;  /* 0x001a201401007387 */ /* 0x0007e20000100a00 */
[----:B------:R-:W-:-:S03]  /*39060*/  ULDC UR6, c[0x0][0x248] ;  /* 0x0000920000067ab9 */ /* 0x000fc60000000800 */
[----:B---3--:R-:W3:Y:S04]  /*39070*/  LDL.LU R20, [R1+0x10] ;  /* 0x0000100001147983 */ /* 0x008ee80000300800 */
[----:B------:R-:W3:Y:S04]  /*39080*/  LDL.LU R21, [R1+0x14] ;  /* 0x0000140001157983 */ /* 0x000ee80000300800 */
[----:B------:R-:W3:Y:S04]  /*39090*/  LDL.LU R22, [R1+0x18] ;  /* 0x0000180001167983 */ /* 0x000ee80000300800 */
[----:B------:R-:W3:Y:S04]  /*390a0*/  LDL.LU R23, [R1+0x1c] ;  /* 0x00001c0001177983 */ /* 0x000ee80000300800 */
[----:B------:R-:W-:Y:S04]  /*390b0*/  STL.64 [R1+0x1a18], R26 ;  /* 0x001a181a01007387 */ /* 0x000fe80000100a00 */
[----:B------:R4:W-:Y:S01]  /*390c0*/  STL.64 [R1+0x1a10], R24 ;  /* 0x001a101801007387 */ /* 0x0009e20000100a00 */
[----:B-1---5:R-:W-:-:S02]  /*390d0*/  IMAD.SHL.U32 R3, R28, 0x10, RZ ;  /* 0x000000101c037824 */ /* 0x022fc400078e00ff */
[C---:B------:R-:W-:Y:S02]  /*390e0*/  IMAD.SHL.U32 R0, R28.reuse, 0x20, RZ ;  /* 0x000000201c007824 */ /* 0x040fe400078e00ff */
[----:B------:R-:W-:Y:S01]  /*390f0*/  IMAD.SHL.U32 R29, R28, 0x8, RZ ;  /* 0x000000081c1d7824 */ /* 0x000fe200078e00ff */
[----:B----4-:R-:W4:Y:S04]  /*39100*/  LDL.LU R24, [R1] ;  /* 0x0000000001187983 */ /* 0x010f280000300800 */
[----:B------:R-:W4:Y:S04]  /*39110*/  LDL.LU R25, [R1+0x4] ;  /* 0x0000040001197983 */ /* 0x000f280000300800 */
[----:B------:R-:W4:Y:S04]  /*39120*/  LDL.LU R26, [R1+0x8] ;  /* 0x00000800011a7983 */ /* 0x000f280000300800 */
[----:B------:R-:W4:Y:S01]  /*39130*/  LDL.LU R27, [R1+0xc] ;  /* 0x00000c00011b7983 */ /* 0x000f220000300800 */
[----:B--2---:R-:W-:-:S03]  /*39140*/  ULEA UR4, UR5, UR4, 0x18 ;  /* 0x0000000405047291 */ /* 0x004fc6000f8ec03f */
[----:B------:R-:W2:Y:S01]  /*39150*/  LDL R28, [R1+0x199c] ;  /* 0x00199c00011c7983 */ /* 0x000ea20000100800 */
[----:B------:R-:W-:Y:S02]  /*39160*/  LOP3.LUT R3, R3, 0xf0, RZ, 0xc0, !PT ;  /* 0x000000f003037812 */ /* 0x000fe400078ec0ff */
[----:B------:R-:W-:Y:S02]  /*39170*/  LOP3.LUT R0, R0, 0x200, RZ, 0xc0, !PT ;  /* 0x0000020000007812 */ /* 0x000fe400078ec0ff */
[----:B------:R-:W-:Y:S02]  /*39180*/  LOP3.LUT R29, R29, 0x100, RZ, 0xc0, !PT ;  /* 0x000001001d1d7812 */ /* 0x000fe400078ec0ff */
[----:B------:R-:W-:-:S05]  /*39190*/  IADD3 R0, R0, UR4, R3 ;  /* 0x0000000400007c10 */ /* 0x000fca000fffe003 */
[----:B------:R-:W-:Y:S01]  /*391a0*/  IMAD.IADD R0, R29, 0x1, R0 ;  /* 0x000000011d007824 */ /* 0x000fe200078e0200 */
[----:B------:R-:W-:Y:S08]  /*391b0*/  BAR.SYNC.DEFER_BLOCKING 0x0 ;  /* 0x0000000000007b1d */ /* 0x000ff00000010000 */
[----:B------:R-:W1:Y:S01]  /*391c0*/  LDC R29, c[0x0][0x244] ;  /* 0x00009100ff1d7b82 */ /* 0x000e620000000800 */
[----:B---3--:R-:W-:Y:S01]  /*391d0*/  STSM.16.M88.4 [R0], R20 ;  /* 0x0000001400007844 */ /* 0x008fe20000000200 */
[----:B--2---:R-:W-:-:S02]  /*391e0*/  VIADD R2, R28, 0x1 ;  /* 0x000000011c027836 */ /* 0x004fc40000000000 */
[----:B------:R-:W-:Y:S02]  /*391f0*/  VIADD R3, R28, 0x2 ;  /* 0x000000021c037836 */ /* 0x000fe40000000000 */
[----:B------:R-:W2:Y:S02]  /*39200*/  S2R R28, SR_TID.X ;  /* 0x00000000001c7919 */ /* 0x000ea40000002100 */
[----:B------:R-:W-:Y:S01]  /*39210*/  BAR.SYNC.DEFER_BLOCKING 0x0 ;  /* 0x0000000000007b1d */ /* 0x000fe20000010000 */
[----:B------:R-:W-:Y:S02]  /*39220*/  ISETP.GE.AND P2, PT, R2, UR9, PT ;  /* 0x0000000902007c0c */ /* 0x000fe4000bf46270 */
[----:B------:R-:W-:Y:S02]  /*39230*/  ISETP.GE.AND P6, PT, R3, UR9, PT ;  /* 0x0000000903007c0c */ /* 0x000fe4000bfc6270 */
[----:B--2---:R-:W-:-:S04]  /*39240*/  LOP3.LUT R28, R28, 0x3f, RZ, 0xc0, !PT ;  /* 0x0000003f1c1c7812 */ /* 0x004fc800078ec0ff */
[----:B------:R-:W-:Y:S01]  /*39250*/  LEA R28, R28, UR4, 0x4 ;  /* 0x000000041c1c7c11 */ /* 0x000fe2000f8e20ff */
[----:B------:R-:W-:-:S04]  /*39260*/  ULDC.64 UR4, c[0x0][0x220] ;  /* 0x0000880000047ab9 */ /* 0x000fc80000000a00 */
[----:B------:R-:W2:Y:S01]  /*39270*/  LDS.128 R20, [R28] ;  /* 0x000000001c147984 */ /* 0x000ea20000000c00 */
[----:B------:R-:W-:Y:S06]  /*39280*/  BAR.SYNC.DEFER_BLOCKING 0x0 ;  /* 0x0000000000007b1d */ /* 0x000fec0000010000 */
[----:B------:R-:W-:Y:S04]  /*39290*/  STL [R1+0x40], R28 ;  /* 0x0000401c01007387 */ /* 0x000fe80000100800 */
[----:B----4-:R-:W-:Y:S01]  /*392a0*/  STSM.16.M88.4 [R0], R24 ;  /* 0x0000001800007844 */ /* 0x010fe20000000200 */
[----:B------:R-:W-:Y:S06]  /*392b0*/  BAR.SYNC.DEFER_BLOCKING 0x0 ;  /* 0x0000000000007b1d */ /* 0x000fec0000010000 */
[----:B--2---:R-:W-:Y:S04]  /*392c0*/  STL.64 [R1+0x10], R20 ;  /* 0x0000101401007387 */ /* 0x004fe80000100a00 */
[----:B------:R2:W-:Y:S04]  /*392d0*/  STL.64 [R1+0x18], R22 ;  /* 0x0000181601007387 */ /* 0x0005e80000100a00 */
[----:B------:R-:W3:Y:S01]  /*392e0*/  LDS.128 R24, [R28] ;  /* 0x000000001c187984 */ /* 0x000ee20000000c00 */
[----:B------:R-:W-:Y:S06]  /*392f0*/  BAR.SYNC.DEFER_BLOCKING 0x0 ;  /* 0x0000000000007b1d */ /* 0x000fec0000010000 */
[----:B--2---:R-:W2:Y:S04]  /*39300*/  LDL.LU.64 R22, [R1+0x1a28] ;  /* 0x001a280001167983 */ /* 0x004ea80000300a00 */
[----:B------:R-:W2:Y:S04]  /*39310*/  LDL.LU.64 R20, [R1+0x1a20] ;  /* 0x001a200001147983 */ /* 0x000ea80000300a00 */
[----:B------:R-:W-:Y:S01]  /*39320*/  STSM.16.M88.4 [R0], R4 ;  /* 0x0000000400007844 */ /* 0x000fe20000000200 */
[----:B------:R-:W-:Y:S06]  /*39330*/  BAR.SYNC.DEFER_BLOCKING 0x0 ;  /* 0x0000000000007b1d */ /* 0x000fec0000010000 */
[----:B---3--:R-:W-:Y:S04]  /*39340*/  STL.64 [R1], R24 ;  /* 0x0000001801007387 */ /* 0x008fe80000100a00 */
[----:B------:R3:W-:Y:S04]  /*39350*/  STL.64 [R1+0x8], R26 ;  /* 0x0000081a01007387 */ /* 0x0007e80000100a00 */
[----:B------:R-:W4:Y:S01]  /*39360*/  LDS.128 R4, [R28] ;  /* 0x000000001c047984 */ /* 0x000f220000000c00 */
[----:B------:R-:W-:Y:S06]  /*39370*/  BAR.SYNC.DEFER_BLOCKING 0x0 ;  /* 0x0000000000007b1d */ /* 0x000fec0000010000 */
[----:B---3--:R-:W3:Y:S04]  /*39380*/  LDL.LU.64 R26, [R1+0x1a18] ;  /* 0x001a1800011a7983 */ /* 0x008ee80000300a00 */
[----:B------:R-:W3:Y:S04]  /*39390*/  LDL.LU.64 R24, [R1+0x1a10] ;  /* 0x001a100001187983 */ /* 0x000ee80000300a00 */
[----:B------:R-:W-:Y:S01]  /*393a0*/  STSM.16.M88.4 [R0], R8 ;  /* 0x0000000800007844 */ /* 0x000fe20000000200 */
[----:B------:R-:W-:Y:S06]  /*393b0*/  BAR.SYNC.DEFER_BLOCKING 0x0 ;  /* 0x0000000000007b1d */ /* 0x000fec0000010000 */
[----:B----4-:R-:W-:Y:S04]  /*393c0*/  STL [R1+0x19f0], R5 ;  /* 0x0019f00501007387 */ /* 0x010fe80000100800 */
[----:B------:R-:W-:Y:S04]  /*393d0*/  STL [R1+0x19d8], R6 ;  /* 0x0019d80601007387 */ /* 0x000fe80000100800 */
[----:B------:R-:W-:Y:S04]  /*393e0*/  STL [R1+0x19c8], R7 ;  /* 0x0019c80701007387 */ /* 0x000fe80000100800 */
[----:B------:R-:W-:Y:S04]  /*393f0*/  STL.64 [R1+0x19f8], R6 ;  /* 0x0019f80601007387 */ /* 0x000fe80000100a00 */
[----:B------:R-:W4:Y:S01]  /*39400*/  LDS.128 R8, [R28] ;  /* 0x000000001c087984 */ /* 0x000f220000000c00 */
[----:B------:R-:W-:Y:S06]  /*39410*/  BAR.SYNC.DEFER_BLOCKING 0x0 ;  /* 0x0000000000007b1d */ /* 0x000fec0000010000 */
[----:B------:R-:W-:Y:S02]  /*39420*/  STSM.16.M88.4 [R0], R12 ;  /* 0x0000000c00007844 */ /* 0x000fe40000000200 */
[----:B------:R-:W-:Y:S06]  /*39430*/  BAR.SYNC.DEFER_BLOCKING 0x0 ;  /* 0x0000000000007b1d */ /* 0x000fec0000010000 */
[----:B----4-:R-:W-:Y:S04]  /*39440*/  STL [R1+0x1a00], R9 ;  /* 0x001a000901007387 */ /* 0x010fe80000100800 */
[----:B------:R-:W-:Y:S04]  /*39450*/  STL [R1+0x19cc], R11 ;  /* 0x0019cc0b01007387 */ /* 0x000fe80000100800 */
[----:B------:R-:W-:Y:S04]  /*39460*/  STL.64 [R1+0x19d0], R10 ;  /* 0x0019d00a01007387 */ /* 0x000fe80000100a00 */
[----:B------:R-:W4:Y:S04]  /*39470*/  LDL R2, [R1+0x19a4] ;  /* 0x0019a40001027983 */ /* 0x000f280000100800 */
[----:B------:R-:W0:Y:S01]  /*39480*/  LDS.128 R12, [R28] ;  /* 0x000000001c0c7984 */ /* 0x000e220000000c00 */
[----:B------:R-:W-:Y:S06]  /*39490*/  BAR.SYNC.DEFER_BLOCKING 0x0 ;  /* 0x0000000000007b1d */ /* 0x000fec0000010000 */
[----:B------:R-:W-:Y:S04]  /*394a0*/  STSM.16.M88.4 [R0], R16 ;  /* 0x0000001000007844 */ /* 0x000fe80000000200 */
[----:B0-----:R-:W-:Y:S04]  /*394b0*/  STL.64 [R1+0x30], R12 ;  /* 0x0000300c01007387 */ /* 0x001fe80000100a00 */
[----:B------:R-:W-:Y:S01]  /*394c0*/  STL.64 [R1+0x38], R14 ;  /* 0x0000380e01007387 */ /* 0x000fe20000100a00 */
[----:B------:R-:W-:Y:S06]  /*394d0*/  BAR.SYNC.DEFER_BLOCKING 0x0 ;  /* 0x0000000000007b1d */ /* 0x000fec0000010000 */
[----:B------:R-:W4:Y:S04]  /*394e0*/  LDL.LU R7, [R1+0x10] ;  /* 0x0000100001077983 */ /* 0x000f280000300800 */
[----:B------:R-:W0:Y:S01]  /*394f0*/  LDS.128 R12, [R28] ;  /* 0x000000001c0c7984 */ /* 0x000e220000000c00 */
[----:B------:R-:W-:Y:S06]  /*39500*/  BAR.SYNC.DEFER_BLOCKING 0x0 ;  /* 0x0000000000007b1d */ /* 0x000fec0000010000 */
[----:B0-----:R0:W-:Y:S04]  /*39510*/  STL [R1+0x19c4], R12 ;  /* 0x0019c40c01007387 */ /* 0x0011e80000100800 */
[----:B0-----:R-:W3:Y:S04]  /*39520*/  LDL.LU R12, [R1+0x40] ;  /* 0x00004000010c7983 */ /* 0x001ee80000300800 */
[----:B------:R0:W-:Y:S04]  /*39530*/  STL [R1+0x19c0], R13 ;  /* 0x0019c00d01007387 */ /* 0x0001e80000100800 */
[----:B0-----:R-:W1:Y:S04]  /*39540*/  LDL R13, [R1+0x19a0] ;  /* 0x0019a000010d7983 */ /* 0x001e680000100800 */
[----:B------:R0:W-:Y:S04]  /*39550*/  STL [R1+0x19b8], R14 ;  /* 0x0019b80e01007387 */ /* 0x0001e80000100800 */
[----:B0-----:R-:W4:Y:S04]  /*39560*/  LDL.LU R14, [R1+0x199c] ;  /* 0x00199c00010e7983 */ /* 0x001f280000300800 */
[----:B--2---:R-:W-:Y:S04]  /*39570*/  STSM.16.M88.4 [R0], R20 ;  /* 0x0000001400007844 */ /* 0x004fe80000000200 */
[----:B------:R0:W-:Y:S04]  /*39580*/  STL [R1+0x19b4], R15 ;  /* 0x0019b40f01007387 */ /* 0x0001e80000100800 */
[----:B0-----:R-:W2:Y:S04]  /*39590*/  LDL.LU R15, [R1+0x19ac] ;  /* 0x0019ac00010f7983 */ /* 0x001ea80000300800 */
[----:B------:R-:W2:Y:S01]  /*395a0*/  LDL.LU R9, [R1] ;  /* 0x0000000001097983 */ /* 0x000ea20000300800 */
[----:B------:R-:W-:Y:S01]  /*395b0*/  BAR.SYNC.DEFER_BLOCKING 0x0 ;  /* 0x0000000000007b1d */ /* 0x000fe20000010000 */
[----:B-1----:R-:W-:-:S05]  /*395c0*/  IMAD R16, R13, R29, RZ ;  /* 0x0000001d0d107224 */ /* 0x002fca00078e02ff */
[----:B------:R-:W-:Y:S01]  /*395d0*/  LEA R20, P3, R16, UR4, 0x1 ;  /* 0x0000000410147c11 */ /* 0x000fe2000f8608ff */
[----:B------:R-:W-:-:S03]  /*395e0*/  IMAD R28, R29, 0x80, R16 ;  /* 0x000000801d1c7824 */ /* 0x000fc600078e0210 */
[----:B------:R-:W-:Y:S02]  /*395f0*/  LEA.HI.X.SX32 R21, R16, UR5, 0x1, P3 ;  /* 0x0000000510157c11 */ /* 0x000fe400098f0eff */
[----:B---3--:R-:W0:Y:S01]  /*39600*/  LDS.128 R16, [R12] ;  /* 0x000000000c107984 */ /* 0x008e220000000c00 */
[----:B------:R-:W-:Y:S06]  /*39610*/  BAR.SYNC.DEFER_BLOCKING 0x0 ;  /* 0x0000000000007b1d */ /* 0x000fec0000010000 */
[----:B0-----:R-:W-:Y:S04]  /*39620*/  STL.64 [R1+0x19e0], R16 ;  /* 0x0019e01001007387 */ /* 0x001fe80000100a00 */
[----:B------:R0:W-:Y:S04]  /*39630*/  STL [R1+0x19bc], R18 ;  /* 0x0019bc1201007387 */ /* 0x0001e80000100800 */
[----:B0-----:R-:W3:Y:S04]  /*39640*/  LDL R18, [R1+0x19a4] ;  /* 0x0019a40001127983 */ /* 0x001ee80000100800 */
[----:B------:R0:W-:Y:S04]  /*39650*/  STL [R1+0x19b0], R19 ;  /* 0x0019b01301007387 */ /* 0x0001e80000100800 */
[----:B0-----:R-:W3:Y:S04]  /*39660*/  LDL.LU R19, [R1+0x19a8] ;  /* 0x0019a80001137983 */ /* 0x001ee80000300800 */
[----:B------:R0:W-:Y:S01]  /*39670*/  STSM.16.M88.4 [R0], R24 ;  /* 0x0000001800007844 */ /* 0x0001e20000000200 */
[----:B----4-:R-:W-:Y:S01]  /*39680*/  IMAD R3, R2, R29, RZ ;  /* 0x0000001d02037224 */ /* 0x010fe200078e02ff */
[----:B------:R-:W-:-:S02]  /*39690*/  ISETP.GE.AND P1, PT, R13, UR8, PT ;  /* 0x000000080d007c0c */ /* 0x000fc4000bf26270 */
[----:B------:R-:W-:Y:S01]  /*396a0*/  ISETP.GE.AND P0, PT, R2, UR8, PT ;  /* 0x0000000802007c0c */ /* 0x000fe2000bf06270 */
[C---:B------:R-:W-:Y:S01]  /*396b0*/  IMAD R6, R14.reuse, UR6, RZ ;  /* 0x000000060e067c24 */ /* 0x040fe2000f8e02ff */
[C---:B------:R-:W-:Y:S01]  /*396c0*/  ISETP.LT.AND P1, PT, R14.reuse, UR9, !P1 ;  /* 0x000000090e007c0c */ /* 0x040fe2000cf21270 */
[----:B------:R-:W4:Y:S01]  /*396d0*/  LDL.LU R10, [R1+0x14] ;  /* 0x00001400010a7983 */ /* 0x000f220000300800 */
[C---:B------:R-:W-:Y:S02]  /*396e0*/  LEA R2, P4, R3.reuse, UR4, 0x1 ;  /* 0x0000000403027c11 */ /* 0x040fe4000f8808ff */
[----:B------:R-:W-:Y:S02]  /*396f0*/  ISETP.LT.AND P0, PT, R14, UR9, !P0 ;  /* 0x000000090e007c0c */ /* 0x000fe4000c701270 */
[----:B------:R-:W-:Y:S01]  /*39700*/  LEA.HI.X.SX32 R3, R3, UR5, 0x1, P4 ;  /* 0x0000000503037c11 */ /* 0x000fe2000a0f0eff */
[----:B------:R-:W-:Y:S01]  /*39710*/  IMAD.WIDE R22, R6, 0x2, R20 ;  /* 0x0000000206167825 */ /* 0x000fe200078e0214 */
[----:B------:R-:W-:Y:S01]  /*39720*/  BAR.SYNC.DEFER_BLOCKING 0x0 ;  /* 0x0000000000007b1d */ /* 0x000fe20000010000 */
[----:B0-----:R-:W-:-:S02]  /*39730*/  PRMT R25, R7, 0x7632, R25 ;  /* 0x0000763207197816 */ /* 0x001fc40000000019 */
[----:B------:R-:W-:Y:S02]  /*39740*/  IMAD R0, R29, 0x40, R28 ;  /* 0x000000401d007824 */ /* 0x000fe400078e021c */
[----:B------:R-:W-:-:S03]  /*39750*/  IMAD.WIDE R26, R6, 0x2, R2 ;  /* 0x00000002061a7825 */ /* 0x000fc600078e0202 */
[----:B------:R-:W-:Y:S01]  /*39760*/  LEA R24, P3, R0, UR4, 0x1 ;  /* 0x0000000400187c11 */ /* 0x000fe2000f8608ff */
[----:B------:R-:W-:Y:S01]  /*39770*/  STL.64 [R1+0x1a08], R12 ;  /* 0x001a080c01007387 */ /* 0x000fe20000100a00 */
[----:B------:R-:W-:-:S03]  /*39780*/  ISETP.LT.AND P4, PT, R13, UR8, !P2 ;  /* 0x000000080d007c0c */ /* 0x000fc6000d781270 */
[----:B------:R-:W4:Y:S04]  /*39790*/  LDL.LU R11, [R1+0x4] ;  /* 0x00000400010b7983 */ /* 0x000f280000300800 */
[----:B------:R0:W-:Y:S04]  /*397a0*/  @P1 STG.E.U16 desc[UR10][R22.64], R7 ;  /* 0x0000000716001986 */ /* 0x0001e8000c10150a */
[----:B------:R1:W-:Y:S01]  /*397b0*/  @P0 STG.E.U16 desc[UR10][R26.64], R25 ;  /* 0x000000191a000986 */ /* 0x0003e2000c10150a */
[----:B------:R-:W-:Y:S02]  /*397c0*/  ISETP.GE.AND P0, PT, R14, UR9, PT ;  /* 0x000000090e007c0c */ /* 0x000fe4000bf06270 */
[----:B0-----:R-:W-:-:S02]  /*397d0*/  LEA R22, P1, R28, UR4, 0x1 ;  /* 0x000000041c167c11 */ /* 0x001fc4000f8208ff */
[----:B-1----:R-:W-:Y:S02]  /*397e0*/  LEA.HI.X.SX32 R25, R0, UR5, 0x1, P3 ;  /* 0x0000000500197c11 */ /* 0x002fe400098f0eff */
[----:B--2---:R-:W-:Y:S02]  /*397f0*/  ISETP.LT.AND P3, PT, R15, UR8, !P0 ;  /* 0x000000080f007c0c */ /* 0x004fe4000c761270 */
[----:B------:R-:W-:-:S03]  /*39800*/  LEA.HI.X.SX32 R23, R28, UR5, 0x1, P1 ;  /* 0x000000051c177c11 */ /* 0x000fc600088f0eff */
[----:B------:R-:W-:-:S08]  /*39810*/  IMAD.WIDE R12, R6, 0x2, R22 ;  /* 0x00000002060c7825 */ /* 0x000fd000078e0216 */
[----:B------:R0:W-:Y:S04]  /*39820*/  @P3 STG.E.U16 desc[UR10][R12.64], R9 ;  /* 0x000000090c003986 */ /* 0x0001e8000c10150a */
[----:B0-----:R-:W2:Y:S01]  /*39830*/  LDL.LU.64 R12, [R1+0x1a08] ;  /* 0x001a0800010c7983 */ /* 0x001ea20000300a00 */
[C---:B------:R-:W-:Y:S01]  /*39840*/  VIADD R16, R6.reuse, UR6 ;  /* 0x0000000606107c36 */ /* 0x040fe20008000000 */
[----:B------:R-:W-:Y:S01]  /*39850*/  PRMT R5, R9, 0x7632, R5 ;  /* 0x0000763209057816 */ /* 0x000fe20000000005 */
[----:B------:R-:W-:Y:S01]  /*39860*/  IMAD.WIDE R6, R6, 0x2, R24 ;  /* 0x0000000206067825 */ /* 0x000fe200078e0218 */
[----:B------:R-:W4:Y:S01]  /*39870*/  LDL.LU R9, [R1+0x1a00] ;  /* 0x001a000001097983 */ /* 0x000f220000300800 */
[----:B---3--:R-:W-:-:S13]  /*39880*/  ISETP.LT.AND P0, PT, R19, UR8, !P0 ;  /* 0x0000000813007c0c */ /* 0x008fda000c701270 */
[----:B------:R0:W-:Y:S04]  /*39890*/  @P0 STG.E.U16 desc[UR10][R6.64], R5 ;  /* 0x0000000506000986 */ /* 0x0001e8000c10150a */
[----:B0-----:R-:W3:Y:S01]  /*398a0*/  LDL.LU.64 R6, [R1+0x19f8] ;  /* 0x0019f80001067983 */ /* 0x001ee20000300a00 */
[----:B------:R-:W-:Y:S01]  /*398b0*/  ISETP.LT.AND P5, PT, R18, UR8, !P2 ;  /* 0x0000000812007c0c */ /* 0x000fe2000d7a1270 */
[----:B------:R-:W-:Y:S01]  /*398c0*/  IMAD.WIDE R28, R16, 0x2, R20 ;  /* 0x00000002101c7825 */ /* 0x000fe200078e0214 */
[----:B------:R-:W-:Y:S01]  /*398d0*/  ISETP.LT.AND P0, PT, R15, UR8, !P2 ;  /* 0x000000080f007c0c */ /* 0x000fe2000d701270 */
[----:B------:R-:W4:Y:S01]  /*398e0*/  LDL.LU R5, [R1+0x19f0] ;  /* 0x0019f00001057983 */ /* 0x000f220000300800 */
[----:B------:R-:W-:Y:S01]  /*398f0*/  PRMT R17, R4, 0x7632, R17 ;  /* 0x0000763204117816 */ /* 0x000fe20000000011 */
[----:B------:R-:W-:-:S02]  /*39900*/  IMAD.WIDE R26, R16, 0x2, R2 ;  /* 0x00000002101a7825 */ /* 0x000fc400078e0202 */
[----:B------:R-:W-:Y:S06]  /*39910*/  @P4 STG.E.U16 desc[UR10][R28.64], R4 ;  /* 0x000000041c004986 */ /* 0x000fec000c10150a */
[----:B------:R-:W-:Y:S01]  /*39920*/  @P5 STG.E.U16 desc[UR10][R26.64], R17 ;  /* 0x000000111a005986 */ /* 0x000fe2000c10150a */
[----:B------:R-:W-:Y:S01]  /*39930*/  VIADD R0, R14, 0x3 ;  /* 0x000000030e007836 */ /* 0x000fe20000000000 */
[----:B--2---:R-:W-:Y:S02]  /*39940*/  ISETP.LT.AND P4, PT, R13, UR8, !P6 ;  /* 0x000000080d007c0c */ /* 0x004fe4000f781270 */
[----:B------:R0:W-:Y:S02]  /*39950*/  STL.64 [R1+0x19e8], R12 ;  /* 0x0019e80c01007387 */ /* 0x0001e40000100a00 */
[----:B0-----:R-:W-:-:S05]  /*39960*/  IMAD.WIDE R12, R16, 0x2, R22 ;  /* 0x00000002100c7825 */ /* 0x001fca00078e0216 */
[----:B------:R0:W-:Y:S04]  /*39970*/  @P0 STG.E.U16 desc[UR10][R12.64], R8 ;  /* 0x000000080c000986 */ /* 0x0001e8000c10150a */
[----:B0-----:R-:W2:Y:S01]  /*39980*/  LDL.LU.64 R12, [R1+0x19e8] ;  /* 0x0019e800010c7983 */ /* 0x001ea20000300a00 */
[----:B------:R-:W-:Y:S02]  /*39990*/  ISETP.LT.AND P2, PT, R19, UR8, !P2 ;  /* 0x0000000813007c0c */ /* 0x000fe4000d741270 */
[----:B------:R-:W-:Y:S02]  /*399a0*/  ISETP.LT.AND P5, PT, R18, UR8, !P6 ;  /* 0x0000000812007c0c */ /* 0x000fe4000f7a1270 */
[----:B------:R-:W-:Y:S01]  /*399b0*/  ISETP.GE.AND P1, PT, R0, UR9, PT ;  /* 0x0000000900007c0c */ /* 0x000fe2000bf26270 */
[----:B------:R-:W-:-:S02]  /*399c0*/  VIADD R0, R16, UR6 ;  /* 0x0000000610007c36 */ /* 0x000fc40008000000 */
[----:B------:R-:W-:-:S04]  /*399d0*/  IMAD.WIDE R16, R16, 0x2, R24 ;  /* 0x0000000210107825 */ /* 0x000fc800078e0218 */
[----:B------:R-:W-:-:S04]  /*399e0*/  IMAD.WIDE R28, R0, 0x2, R20 ;  /* 0x00000002001c7825 */ /* 0x000fc800078e0214 */
[----:B------:R-:W-:Y:S01]  /*399f0*/  IMAD.WIDE R26, R0, 0x2, R2 ;  /* 0x00000002001a7825 */ /* 0x000fe200078e0202 */
[----:B---3--:R-:W-:Y:S02]  /*39a00*/  PRMT R6, R8, 0x7632, R6 ;  /* 0x0000763208067816 */ /* 0x008fe40000000006 */
[----:B----4-:R-:W-:-:S03]  /*39a10*/  PRMT R7, R10, 0x7632, R7 ;  /* 0x000076320a077816 */ /* 0x010fc60000000007 */
[----:B------:R0:W-:Y:S04]  /*39a20*/  @P2 STG.E.U16 desc[UR10][R16.64], R6 ;  /* 0x0000000610002986 */ /* 0x0001e8000c10150a */
[----:B------:R-:W-:Y:S04]  /*39a30*/  @P4 STG.E.U16 desc[UR10][R28.64], R10 ;  /* 0x0000000a1c004986 */ /* 0x000fe8000c10150a */
[----:B------:R1:W-:Y:S04]  /*39a40*/  @P5 STG.E.U16 desc[UR10][R26.64], R7 ;  /* 0x000000071a005986 */ /* 0x0003e8000c10150a */
[----:B0-----:R-:W3:Y:S04]  /*39a50*/  LDL.LU.64 R16, [R1+0x19e0] ;  /* 0x0019e00001107983 */ /* 0x001ee80000300a00 */
[----:B------:R-:W4:Y:S04]  /*39a60*/  LDL.LU R6, [R1+0x19d8] ;  /* 0x0019d80001067983 */ /* 0x000f280000300800 */
[----:B-1----:R-:W3:Y:S01]  /*39a70*/  LDL.LU R7, [R1+0x18] ;  /* 0x0000180001077983 */ /* 0x002ee20000300800 */
[----:B------:R-:W-:Y:S01]  /*39a80*/  ISETP.LT.AND P3, PT, R15, UR8, !P6 ;  /* 0x000000080f007c0c */ /* 0x000fe2000f761270 */
[C---:B------:R-:W-:Y:S01]  /*39a90*/  VIADD R4, R14.reuse, 0x4 ;  /* 0x000000040e047836 */ /* 0x040fe20000000000 */
[----:B------:R-:W-:Y:S01]  /*39aa0*/  ISETP.LT.AND P6, PT, R19, UR8, !P6 ;  /* 0x0000000813007c0c */ /* 0x000fe2000f7c1270 */
[----:B------:R-:W-:-:S02]  /*39ab0*/  VIADD R8, R14, 0x5 ;  /* 0x000000050e087836 */ /* 0x000fc40000000000 */
[----:B------:R-:W-:Y:S01]  /*39ac0*/  IMAD.WIDE R26, R0, 0x2, R22 ;  /* 0x00000002001a7825 */ /* 0x000fe200078e0216 */
[----:B------:R-:W-:Y:S02]  /*39ad0*/  ISETP.GE.AND P0, PT, R4, UR9, PT ;  /* 0x0000000904007c0c */ /* 0x000fe4000bf06270 */
[----:B------:R-:W-:Y:S01]  /*39ae0*/  ISETP.LT.AND P5, PT, R18, UR8, !P1 ;  /* 0x0000000812007c0c */ /* 0x000fe2000cfa1270 */
[----:B------:R-:W-:Y:S01]  /*39af0*/  VIADD R4, R0, UR6 ;  /* 0x0000000600047c36 */ /* 0x000fe20008000000 */
[----:B------:R-:W-:Y:S02]  /*39b00*/  ISETP.GE.AND P2, PT, R8, UR9, PT ;  /* 0x0000000908007c0c */ /* 0x000fe4000bf46270 */
[----:B------:R-:W-:Y:S01]  /*39b10*/  PRMT R8, R11, 0x7632, R8 ;  /* 0x000076320b087816 */ /* 0x000fe20000000008 */
[----:B------:R0:W-:Y:S01]  /*39b20*/  @P3 STG.E.U16 desc[UR10][R26.64], R11 ;  /* 0x0000000b1a003986 */ /* 0x0001e2000c10150a */
[----:B------:R-:W-:Y:S01]  /*39b30*/  ISETP.LT.AND P3, PT, R15, UR8, !P1 ;  /* 0x000000080f007c0c */ /* 0x000fe2000cf61270 */
[----:B------:R-:W-:-:S04]  /*39b40*/  IMAD.WIDE R28, R4, 0x2, R20 ;  /* 0x00000002041c7825 */ /* 0x000fc800078e0214 */
[----:B0-----:R-:W-:Y:S01]  /*39b50*/  IMAD.WIDE R10, R0, 0x2, R24 ;  /* 0x00000002000a7825 */ /* 0x001fe200078e0218 */
[----:B------:R-:W-:-:S03]  /*39b60*/  PRMT R0, R5, 0x7632, R0 ;  /* 0x0000763205007816 */ /* 0x000fc60000000000 */
[----:B------:R-:W-:Y:S01]  /*39b70*/  IMAD.WIDE R26, R4, 0x2, R2 ;  /* 0x00000002041a7825 */ /* 0x000fe200078e0202 */
[----:B------:R0:W-:Y:S02]  /*39b80*/  @P6 STG.E.U16 desc[UR10][R10.64], R8 ;  /* 0x000000080a006986 */ /* 0x0001e4000c10150a */
[----:B0-----:R-:W-:Y:S02]  /*39b90*/  PRMT R8, R9, 0x7632, R8 ;  /* 0x0000763209087816 */ /* 0x001fe40000000008 */
[----:B------:R-:W4:Y:S01]  /*39ba0*/  LDL.LU.64 R10, [R1+0x19d0] ;  /* 0x0019d000010a7983 */ /* 0x000f220000300a00 */
[----:B--2---:R-:W-:Y:S02]  /*39bb0*/  ISETP.LT.AND P4, PT, R13, UR8, !P1 ;  /* 0x000000080d007c0c */ /* 0x004fe4000cf81270 */
[----:B------:R-:W-:-:S11]  /*39bc0*/  ISETP.LT.AND P1, PT, R19, UR8, !P1 ;  /* 0x0000000813007c0c */ /* 0x000fd6000cf21270 */
[----:B------:R0:W-:Y:S04]  /*39bd0*/  @P4 STG.E.U16 desc[UR10][R28.64], R5 ;  /* 0x000000051c004986 */ /* 0x0001e8000c10150a */
[----:B------:R1:W-:Y:S01]  /*39be0*/  @P5 STG.E.U16 desc[UR10][R26.64], R0 ;  /* 0x000000001a005986 */ /* 0x0003e2000c10150a */
[----:B0-----:R-:W-:-:S04]  /*39bf0*/  IMAD.WIDE R28, R4, 0x2, R22 ;  /* 0x00000002041c7825 */ /* 0x001fc800078e0216 */
[----:B-1----:R-:W-:Y:S01]  /*39c00*/  IMAD.WIDE R26, R4, 0x2, R24 ;  /* 0x00000002041a7825 */ /* 0x002fe200078e0218 */
[----:B------:R0:W-:Y:S04]  /*39c10*/  @P3 STG.E.U16 desc[UR10][R28.64], R9 ;  /* 0x000000091c003986 */ /* 0x0001e8000c10150a */
[----:B------:R1:W-:Y:S01]  /*39c20*/  @P1 STG.E.U16 desc[UR10][R26.64], R8 ;  /* 0x000000081a001986 */ /* 0x0003e2000c10150a */
[----:B0-----:R-:W-:-:S05]  /*39c30*/  VIADD R28, R14, 0x7 ;  /* 0x000000070e1c7836 */ /* 0x001fca0000000000 */
[----:B------:R-:W-:Y:S02]  /*39c40*/  ISETP.GE.AND P1, PT, R28, UR9, PT ;  /* 0x000000091c007c0c */ /* 0x000fe4000bf26270 */
[----:B------:R-:W2:Y:S01]  /*39c50*/  LDL.LU R28, [R1+0x8] ;  /* 0x00000800011c7983 */ /* 0x000ea20000300800 */
[----:B------:R-:W-:Y:S01]  /*39c60*/  ISETP.LT.AND P6, PT, R13, UR8, !P0 ;  /* 0x000000080d007c0c */ /* 0x000fe2000c7c1270 */
[----:B------:R-:W-:-:S04]  /*39c70*/  VIADD R0, R4, UR6 ;  /* 0x0000000604007c36 */ /* 0x000fc80008000000 */
[----:B-1----:R-:W-:Y:S01]  /*39c80*/  IMAD.WIDE R26, R0, 0x2, R20 ;  /* 0x00000002001a7825 */ /* 0x002fe200078e0214 */
[----:B---3--:R-:W-:-:S07]  /*39c90*/  PRMT R29, R7, 0x7632, R29 ;  /* 0x00007632071d7816 */ /* 0x008fce000000001d */
[----:B------:R0:W-:Y:S04]  /*39ca0*/  @P6 STG.E.U16 desc[UR10][R26.64], R7 ;  /* 0x000000071a006986 */ /* 0x0001e8000c10150a */
[----:B0-----:R-:W3:Y:S01]  /*39cb0*/  LDL.LU R7, [R1+0x1c] ;  /* 0x00001c0001077983 */ /* 0x001ee20000300800 */
[----:B------:R-:W-:Y:S02]  /*39cc0*/  ISETP.LT.AND P4, PT, R18, UR8, !P0 ;  /* 0x0000000812007c0c */ /* 0x000fe4000c781270 */
[----:B------:R-:W-:Y:S01]  /*39cd0*/  ISETP.LT.AND P5, PT, R15, UR8, !P0 ;  /* 0x000000080f007c0c */ /* 0x000fe2000c7a1270 */
[----:B------:R-:W-:Y:S02]  /*39ce0*/  VIADD R5, R14, 0x6 ;  /* 0x000000060e057836 */ /* 0x000fe40000000000 */
[----:B------:R-:W-:-:S03]  /*39cf0*/  IMAD.WIDE R8, R0, 0x2, R2 ;  /* 0x0000000200087825 */ /* 0x000fc600078e0202 */
[----:B------:R-:W-:Y:S01]  /*39d00*/  ISETP.GE.AND P3, PT, R5, UR9, PT ;  /* 0x0000000905007c0c */ /* 0x000fe2000bf66270 */
[----:B------:R-:W-:Y:S01]  /*39d10*/  IMAD.WIDE R4, R0, 0x2, R22 ;  /* 0x0000000200047825 */ /* 0x000fe200078e0216 */
[----:B------:R-:W-:-:S03]  /*39d20*/  ISETP.LT.AND P0, PT, R19, UR8, !P0 ;  /* 0x0000000813007c0c */ /* 0x000fc6000c701270 */
[----:B------:R0:W-:Y:S01]  /*39d30*/  @P4 STG.E.U16 desc[UR10][R8.64], R29 ;  /* 0x0000001d08004986 */ /* 0x0001e2000c10150a */
[----:B------:R-:W-:Y:S02]  /*39d40*/  ISETP.LT.AND P6, PT, R18, UR8, !P2 ;  /* 0x0000000812007c0c */ /* 0x000fe4000d7c1270 */
[----:B------:R-:W-:Y:S01]  /*39d50*/  ISETP.LT.AND P4, PT, R15, UR8, !P2 ;  /* 0x000000080f007c0c */ /* 0x000fe2000d781270 */
[----:B0-----:R-:W-:Y:S01]  /*39d60*/  IMAD.WIDE R8, R0, 0x2, R24 ;  /* 0x0000000200087825 */ /* 0x001fe200078e0218 */
[----:B----4-:R-:W-:Y:S01]  /*39d70*/  PRMT R11, R6, 0x7632, R11 ;  /* 0x00007632060b7816 */ /* 0x010fe2000000000b */
[----:B--2---:R0:W-:Y:S01]  /*39d80*/  @P5 STG.E.U16 desc[UR10][R4.64], R28 ;  /* 0x0000001c04005986 */ /* 0x0041e2000c10150a */
[----:B------:R-:W-:Y:S01]  /*39d90*/  ISETP.LT.AND P5, PT, R13, UR8, !P2 ;  /* 0x000000080d007c0c */ /* 0x000fe2000d7a1270 */
[----:B0-----:R-:W-:Y:S01]  /*39da0*/  VIADD R4, R0, UR6 ;  /* 0x0000000600047c36 */ /* 0x001fe20008000000 */
[----:B------:R-:W-:-:S03]  /*39db0*/  PRMT R5, R28, 0x7632, R5 ;  /* 0x000076321c057816 */ /* 0x000fc60000000005 */
[C---:B------:R-:W-:Y:S02]  /*39dc0*/  IMAD.WIDE R28, R4.reuse, 0x2, R20 ;  /* 0x00000002041c7825 */ /* 0x040fe400078e0214 */
[----:B------:R0:W-:Y:S02]  /*39dd0*/  @P0 STG.E.U16 desc[UR10][R8.64], R5 ;  /* 0x0000000508000986 */ /* 0x0001e4000c10150a */
[----:B------:R-:W-:-:S04]  /*39de0*/  IMAD.WIDE R26, R4, 0x2, R2 ;  /* 0x00000002041a7825 */ /* 0x000fc800078e0202 */
[----:B------:R1:W-:Y:S01]  /*39df0*/  @P5 STG.E.U16 desc[UR10][R28.64], R6 ;  /* 0x000000061c005986 */ /* 0x0003e2000c10150a */
[----:B------:R-:W-:Y:S01]  /*39e00*/  ISETP.LT.AND P2, PT, R19, UR8, !P2 ;  /* 0x0000000813007c0c */ /* 0x000fe2000d741270 */
[----:B------:R-:W-:Y:S02]  /*39e10*/  VIADD R0, R14, 0x8 ;  /* 0x000000080e007836 */ /* 0x000fe40000000000 */
[----:B------:R2:W-:Y:S01]  /*39e20*/  @P6 STG.E.U16 desc[UR10][R26.64], R11 ;  /* 0x0000000b1a006986 */ /* 0x0005e2000c10150a */
[----:B0-----:R-:W-:Y:S02]  /*39e30*/  IMAD.WIDE R8, R4, 0x2, R22 ;  /* 0x0000000204087825 */ /* 0x001fe400078e0216 */
[----:B------:R-:W-:Y:S01]  /*39e40*/  ISETP.GE.AND P0, PT, R0, UR9, PT ;  /* 0x0000000900007c0c */ /* 0x000fe2000bf06270 */
[----:B-1----:R-:W4:Y:S04]  /*39e50*/  LDL.LU R29, [R1+0xc] ;  /* 0x00000c00011d7983 */ /* 0x002f280000300800 */
[----:B------:R0:W-:Y:S01]  /*39e60*/  @P4 STG.E.U16 desc[UR10][R8.64], R10 ;  /* 0x0000000a08004986 */ /* 0x0001e2000c10150a */
[----:B------:R-:W-:Y:S01]  /*39e70*/  ISETP.LT.AND P4, PT, R13, UR8, !P3 ;  /* 0x000000080d007c0c */ /* 0x000fe2000df81270 */
[----:B------:R-:W-:-:S02]  /*39e80*/  VIADD R0, R4, UR6 ;  /* 0x0000000604007c36 */ /* 0x000fc40008000000 */
[----:B--2---:R-:W-:Y:S01]  /*39e90*/  IMAD.WIDE R26, R4, 0x2, R24 ;  /* 0x00000002041a7825 */ /* 0x004fe200078e0218 */
[----:B------:R-:W2:Y:S03]  /*39ea0*/  LDL.LU R11, [R1+0x19cc] ;  /* 0x0019cc00010b7983 */ /* 0x000ea60000300800 */
[----:B------:R-:W-:Y:S01]  /*39eb0*/  IMAD.WIDE R4, R0, 0x2, R20 ;  /* 0x0000000200047825 */ /* 0x000fe200078e0214 */
[----:B0-----:R-:W-:-:S05]  /*39ec0*/  PRMT R10, R10, 0x7632, R10 ;  /* 0x000076320a0a7816 */ /* 0x001fca000000000a */
[----:B------:R-:W-:Y:S01]  /*39ed0*/  @P2 STG.E.U16 desc[UR10][R26.64], R10 ;  /* 0x0000000a1a002986 */ /* 0x000fe2000c10150a */
[----:B---3--:R-:W-:-:S03]  /*39ee0*/  PRMT R28, R7, 0x7632, R28 ;  /* 0x00007632071c7816 */ /* 0x008fc6000000001c */
[----:B------:R0:W-:Y:S04]  /*39ef0*/  @P4 STG.E.U16 desc[UR10][R4.64], R7 ;  /* 0x0000000704004986 */ /* 0x0001e8000c10150a */
[----:B0-----:R-:W3:Y:S01]  /*39f00*/  LDL.LU R7, [R1+0x19c8] ;  /* 0x0019c80001077983 */ /* 0x001ee20000300800 */
[----:B------:R-:W-:Y:S02]  /*39f10*/  ISETP.LT.AND P5, PT, R18, UR8, !P3 ;  /* 0x0000000812007c0c */ /* 0x000fe4000dfa1270 */
[----:B------:R-:W-:Y:S01]  /*39f20*/  ISETP.LT.AND P6, PT, R15, UR8, !P3 ;  /* 0x000000080f007c0c */ /* 0x000fe2000dfc1270 */
[----:B------:R-:W-:Y:S01]  /*39f30*/  IMAD.WIDE R8, R0, 0x2, R2 ;  /* 0x0000000200087825 */ /* 0x000fe200078e0202 */
[----:B------:R-:W-:-:S03]  /*39f40*/  ISETP.LT.AND P3, PT, R19, UR8, !P3 ;  /* 0x0000000813007c0c */ /* 0x000fc6000df61270 */
[----:B------:R-:W-:Y:S01]  /*39f50*/  IMAD.WIDE R4, R0, 0x2, R22 ;  /* 0x0000000200047825 */ /* 0x000fe200078e0216 */
[----:B------:R-:W-:-:S03]  /*39f60*/  ISETP.LT.AND P4, PT, R13, UR8, !P1 ;  /* 0x000000080d007c0c */ /* 0x000fc6000cf81270 */
[----:B------:R-:W-:Y:S02]  /*39f70*/  VIADD R6, R14, 0x9 ;  /* 0x000000090e067836 */ /* 0x000fe40000000000 */
[----:B------:R0:W-:Y:S01]  /*39f80*/  @P5 STG.E.U16 desc[UR10][R8.64], R28 ;  /* 0x0000001c08005986 */ /* 0x0001e2000c10150a */
[----:B------:R-:W-:Y:S02]  /*39f90*/  ISETP.LT.AND P5, PT, R18, UR8, !P1 ;  /* 0x0000000812007c0c */ /* 0x000fe4000cfa1270 */
[----:B------:R-:W-:Y:S01]  /*39fa0*/  ISETP.GE.AND P2, PT, R6, UR9, PT ;  /* 0x0000000906007c0c */ /* 0x000fe2000bf46270 */
[----:B------:R-:W-:Y:S02]  /*39fb0*/  VIADD R6, R14, 0xa ;  /* 0x0000000a0e067836 */ /* 0x000fe40000000000 */
[----:B0-----:R-:W-:-:S04]  /*39fc0*/  IMAD.WIDE R8, R0, 0x2, R24 ;  /* 0x0000000200087825 */ /* 0x001fc800078e0218 */
[----:B------:R-:W-:-:S04]  /*39fd0*/  VIADD R0, R0, UR6 ;  /* 0x0000000600007c36 */ /* 0x000fc80008000000 */
[----:B------:R-:W-:Y:S01]  /*39fe0*/  IMAD.WIDE R26, R0, 0x2, R22 ;  /* 0x00000002001a7825 */ /* 0x000fe200078e0216 */
[----:B----4-:R0:W-:Y:S01]  /*39ff0*/  @P6 STG.E.U16 desc[UR10][R4.64], R29 ;  /* 0x0000001d04006986 */ /* 0x0101e2000c10150a */
[----:B------:R-:W-:Y:S02]  /*3a000*/  ISETP.LT.AND P6, PT, R15, UR8, !P1 ;  /* 0x000000080f007c0c */ /* 0x000fe4000cfc1270 */
[----:B------:R-:W-:-:S05]  /*3a010*/  PRMT R10, R29, 0x7632, R10 ;  /* 0x000076321d0a7816 */ /* 0x000fca000000000a */
[----:B------:R1:W-:Y:S01]  /*3a020*/  @P3 STG.E.U16 desc[UR10][R8.64], R10 ;  /* 0x0000000a08003986 */ /* 0x0003e2000c10150a */
[----:B0-----:R-:W-:Y:S01]  /*3a030*/  IMAD.WIDE R4, R0, 0x2, R20 ;  /* 0x0000000200047825 */ /* 0x001fe200078e0214 */
[----:B------:R-:W-:-:S03]  /*3a040*/  ISETP.GE.AND P3, PT, R6, UR9, PT ;  /* 0x0000000906007c0c */ /* 0x000fc6000bf66270 */
[----:B-1----:R-:W-:Y:S01]  /*3a050*/  IMAD.WIDE R8, R0, 0x2, R2 ;  /* 0x0000000200087825 */ /* 0x002fe200078e0202 */
[----:B---3--:R-:W-:Y:S01]  /*3a060*/  PRMT R10, R7, 0x7632, R10 ;  /* 0x00007632070a7816 */ /* 0x008fe2000000000a */
[----:B------:R-:W-:Y:S04]  /*3a070*/  @P4 STG.E.U16 desc[UR10][R4.64], R7 ;  /* 0x0000000704004986 */ /* 0x000fe8000c10150a */
[----:B------:R0:W1:Y:S04]  /*3a080*/  LDS.128 R4, [R12] ;  /* 0x000000000c047984 */ /* 0x0000680000000c00 */
[----:B------:R-:W-:Y:S04]  /*3a090*/  @P5 STG.E.U16 desc[UR10][R8.64], R10 ;  /* 0x0000000a08005986 */ /* 0x000fe8000c10150a */
[----:B0-----:R-:W3:Y:S04]  /*3a0a0*/  LDL.LU R12, [R1+0x19c4] ;  /* 0x0019c400010c7983 */ /* 0x001ee80000300800 */
[----:B--2---:R0:W-:Y:S04]  /*3a0b0*/  @P6 STG.E.U16 desc[UR10][R26.64], R11 ;  /* 0x0000000b1a006986 */ /* 0x0041e8000c10150a */
[----:B0-----:R-:W2:Y:S01]  /*3a0c0*/  LDL.LU R27, [R1+0x30] ;  /* 0x00003000011b7983 */ /* 0x001ea20000300800 */
[----:B------:R-:W-:-:S02]  /*3a0d0*/  ISETP.LT.AND P1, PT, R19, UR8, !P1 ;  /* 0x0000000813007c0c */ /* 0x000fc4000cf21270 */
[----:B------:R-:W-:Y:S01]  /*3a0e0*/  ISETP.LT.AND P4, PT, R13, UR8, !P0 ;  /* 0x000000080d007c0c */ /* 0x000fe2000c781270 */
[----:B------:R-:W-:Y:S01]  /*3a0f0*/  IMAD.WIDE R28, R0, 0x2, R24 ;  /* 0x00000002001c7825 */ /* 0x000fe200078e0218 */
[----:B------:R-:W-:Y:S02]  /*3a100*/  PRMT R9, R11, 0x7632, R9 ;  /* 0x000076320b097816 */ /* 0x000fe40000000009 */
[----:B------:R-:W-:Y:S01]  /*3a110*/  ISETP.LT.AND P5, PT, R18, UR8, !P0 ;  /* 0x0000000812007c0c */ /* 0x000fe2000c7a1270 */
[----:B------:R-:W-:Y:S02]  /*3a120*/  VIADD R8, R0, UR6 ;  /* 0x0000000600087c36 */ /* 0x000fe40008000000 */
[----:B------:R-:W-:Y:S01]  /*3a130*/  VIADD R0, R14, 0xb ;  /* 0x0000000b0e007836 */ /* 0x000fe20000000000 */
[----:B------:R-:W-:Y:S01]  /*3a140*/  ISETP.LT.AND P6, PT, R19, UR8, !P0 ;  /* 0x0000000813007c0c */ /* 0x000fe2000c7c1270 */
[----:B------:R-:W-:Y:S02]  /*3a150*/  IMAD.WIDE R10, R8, 0x2, R20 ;  /* 0x00000002080a7825 */ /* 0x000fe400078e0214 */
[----:B------:R0:W-:Y:S01]  /*3a160*/  @P1 STG.E.U16 desc[UR10][R28.64], R9 ;  /* 0x000000091c001986 */ /* 0x0001e2000c10150a */
[----:B------:R-:W-:-:S02]  /*3a170*/  ISETP.LT.AND P1, PT, R15, UR8, !P0 ;  /* 0x000000080f007c0c */ /* 0x000fc4000c721270 */
[----:B------:R-:W-:Y:S01]  /*3a180*/  ISETP.GE.AND P0, PT, R0, UR9, PT ;  /* 0x0000000900007c0c */ /* 0x000fe2000bf06270 */
[----:B0-----:R-:W-:Y:S01]  /*3a190*/  IMAD.WIDE R28, R8, 0x2, R2 ;  /* 0x00000002081c7825 */ /* 0x001fe200078e0202 */
[----:B--2---:R-:W-:Y:S01]  /*3a1a0*/  PRMT R0, R27, 0x7632, R0 ;  /* 0x000076321b007816 */ /* 0x004fe20000000000 */
[----:B------:R-:W-:Y:S01]  /*3a1b0*/  @P4 STG.E.U16 desc[UR10][R10.64], R27 ;  /* 0x0000001b0a004986 */ /* 0x000fe2000c10150a */
[----:B------:R-:W-:-:S03]  /*3a1c0*/  ISETP.LT.AND P4, PT, R13, UR8, !P2 ;  /* 0x000000080d007c0c */ /* 0x000fc6000d781270 */
[----:B------:R-:W2:Y:S04]  /*3a1d0*/  LDL.LU R13, [R1+0x19c0] ;  /* 0x0019c000010d7983 */ /* 0x000ea80000300800 */
[----:B------:R0:W-:Y:S04]  /*3a1e0*/  @P5 STG.E.U16 desc[UR10][R28.64], R0 ;  /* 0x000000001c005986 */ /* 0x0001e8000c10150a */
[----:B0-----:R-:W4:Y:S04]  /*3a1f0*/  LDL.LU R28, [R1+0x34] ;  /* 0x00003400011c7983 */ /* 0x001f280000300800 */
[----:B------:R-:W4:Y:S01]  /*3a200*/  LDL.LU R29, [R1+0x19a0] ;  /* 0x0019a000011d7983 */ /* 0x000f220000300800 */
[----:B------:R-:W-:Y:S01]  /*3a210*/  IMAD.WIDE R10, R8, 0x2, R22 ;  /* 0x00000002080a7825 */ /* 0x000fe200078e0216 */
[----:B------:R-:W-:-:S02]  /*3a220*/  ISETP.LT.AND P5, PT, R18, UR8, !P2 ;  /* 0x0000000812007c0c */ /* 0x000fc4000d7a1270 */
[----:B---3--:R-:W-:Y:S01]  /*3a230*/  PRMT R9, R12, 0x7632, R9 ;  /* 0x000076320c097816 */ /* 0x008fe20000000009 */
[C---:B------:R-:W-:Y:S01]  /*3a240*/  IMAD.WIDE R26, R8.reuse, 0x2, R24 ;  /* 0x00000002081a7825 */ /* 0x040fe200078e0218 */
[----:B------:R0:W-:Y:S03]  /*3a250*/  @P1 STG.E.U16 desc[UR10][R10.64], R12 ;  /* 0x0000000c0a001986 */ /* 0x0001e6000c10150a */
[----:B------:R-:W-:Y:S01]  /*3a260*/  VIADD R8, R8, UR6 ;  /* 0x0000000608087c36 */ /* 0x000fe20008000000 */
[----:B------:R-:W-:Y:S01]  /*3a270*/  ISETP.LT.AND P1, PT, R15, UR8, !P2 ;  /* 0x000000080f007c0c */ /* 0x000fe2000d721270 */
[----:B------:R3:W-:Y:S01]  /*3a280*/  @P6 STG.E.U16 desc[UR10][R26.64], R9 ;  /* 0x000000091a006986 */ /* 0x0007e2000c10150a */
[----:B------:R-:W-:Y:S02]  /*3a290*/  ISETP.LT.AND P2, PT, R19, UR8, !P2 ;  /* 0x0000000813007c0c */ /* 0x000fe4000d741270 */
[----:B------:R-:W-:Y:S01]  /*3a2a0*/  PRMT R0, R16, 0x7632, R0 ;  /* 0x0000763210007816 */ /* 0x000fe20000000000 */
[----:B0-----:R-:W-:-:S04]  /*3a2b0*/  IMAD.WIDE R10, R8, 0x2, R20 ;  /* 0x00000002080a7825 */ /* 0x001fc800078e0214 */
[----:B---3--:R-:W-:Y:S01]  /*3a2c0*/  IMAD.WIDE R26, R8, 0x2, R2 ;  /* 0x00000002081a7825 */ /* 0x008fe200078e0202 */
[----:B------:R0:W-:Y:S03]  /*3a2d0*/  @P4 STG.E.U16 desc[UR10][R10.64], R16 ;  /* 0x000000100a004986 */ /* 0x0001e6000c10150a */
[----:B------:R-:W-:Y:S01]  /*3a2e0*/  VIADD R9, R14, 0xc ;  /* 0x0000000c0e097836 */ /* 0x000fe20000000000 */
[----:B------:R3:W-:Y:S01]  /*3a2f0*/  @P5 STG.E.U16 desc[UR10][R26.64], R0 ;  /* 0x000000001a005986 */ /* 0x0007e2000c10150a */
[----:B-1----:R-:W-:-:S03]  /*3a300*/  PRMT R12, R4, 0x7632, R12 ;  /* 0x00007632040c7816 */ /* 0x002fc6000000000c */
[----:B------:R-:W-:Y:S01]  /*3a310*/  ISETP.GE.AND P6, PT, R9, UR9, PT ;  /* 0x0000000909007c0c */ /* 0x000fe2000bfc6270 */
[C---:B0-----:R-:W-:Y:S01]  /*3a320*/  IMAD.WIDE R10, R8.reuse, 0x2, R22 ;  /* 0x00000002080a7825 */ /* 0x041fe200078e0216 */
[----:B------:R-:W4:Y:S03]  /*3a330*/  LDL.LU R16, [R1+0x38] ;  /* 0x0000380001107983 */ /* 0x000f260000300800 */
[C---:B---3--:R-:W-:Y:S02]  /*3a340*/  VIADD R0, R8.reuse, UR6 ;  /* 0x0000000608007c36 */ /* 0x048fe40008000000 */
[----:B------:R-:W-:Y:S01]  /*3a350*/  IMAD.WIDE R8, R8, 0x2, R24 ;  /* 0x0000000208087825 */ /* 0x000fe200078e0218 */
[----:B------:R0:W-:Y:S01]  /*3a360*/  @P1 STG.E.U16 desc[UR10][R10.64], R4 ;  /* 0x000000040a001986 */ /* 0x0001e2000c10150a */
[----:B------:R-:W-:-:S03]  /*3a370*/  ISETP.LT.AND P5, PT, R18, UR8, !P3 ;  /* 0x0000000812007c0c */ /* 0x000fc6000dfa1270 */
[----:B------:R1:W-:Y:S01]  /*3a380*/  @P2 STG.E.U16 desc[UR10][R8.64], R12 ;  /* 0x0000000c08002986 */ /* 0x0003e2000c10150a */
[----:B------:R-:W-:Y:S01]  /*3a390*/  ISETP.LT.AND P2, PT, R15, UR8, !P3 ;  /* 0x000000080f007c0c */ /* 0x000fe2000df41270 */
[----:B0-----:R-:W-:-:S04]  /*3a3a0*/  IMAD.WIDE R10, R0, 0x2, R20 ;  /* 0x00000002000a7825 */ /* 0x001fc800078e0214 */
[----:B------:R-:W-:Y:S02]  /*3a3b0*/  VIADD R4, R14, 0xd ;  /* 0x0000000d0e047836 */ /* 0x000fe40000000000 */
[----:B-1----:R-:W-:-:S03]  /*3a3c0*/  IMAD.WIDE R8, R0, 0x2, R2 ;  /* 0x0000000200087825 */ /* 0x002fc600078e0202 */
[----:B------:R-:W-:Y:S01]  /*3a3d0*/  ISETP.GE.AND P1, PT, R4, UR9, PT ;  /* 0x0000000904007c0c */ /* 0x000fe2000bf26270 */
[----:B------:R-:W-:Y:S01]  /*3a3e0*/  IMAD.WIDE R26, R0, 0x2, R24 ;  /* 0x00000002001a7825 */ /* 0x000fe200078e0218 */
[----:B--2---:R-:W-:Y:S02]  /*3a3f0*/  PRMT R4, R13, 0x7632, R4 ;  /* 0x000076320d047816 */ /* 0x004fe40000000004 */
[----:B----4-:R-:W-:Y:S02]  /*3a400*/  ISETP.LT.AND P4, PT, R29, UR8, !P3 ;  /* 0x000000081d007c0c */ /* 0x010fe4000df81270 */
[----:B------:R-:W-:Y:S02]  /*3a410*/  ISETP.LT.AND P3, PT, R19, UR8, !P3 ;  /* 0x0000000813007c0c */ /* 0x000fe4000df61270 */
[----:B------:R-:W-:-:S09]  /*3a420*/  PRMT R12, R28, 0x7632, R12 ;  /* 0x000076321c0c7816 */ /* 0x000fd2000000000c */
[----:B------:R0:W-:Y:S04]  /*3a430*/  @P4 STG.E.U16 desc[UR10][R10.64], R28 ;  /* 0x0000001c0a004986 */ /* 0x0001e8000c10150a */
[----:B------:R1:W-:Y:S01]  /*3a440*/  @P5 STG.E.U16 desc[UR10][R8.64], R12 ;  /* 0x0000000c08005986 */ /* 0x0003e2000c10150a */
[----:B------:R-:W-:-:S03]  /*3a450*/  ISETP.LT.AND P5, PT, R18, UR8, !P0 ;  /* 0x0000000812007c0c */ /* 0x000fc6000c7a1270 */
[----:B------:R-:W2:Y:S01]  /*3a460*/  LDL.LU R18, [R1+0x19bc] ;  /* 0x0019bc0001127983 */ /* 0x000ea20000300800 */
[----:B0-----:R-:W-:-:S05]  /*3a470*/  IMAD.WIDE R10, R0, 0x2, R22 ;  /* 0x00000002000a7825 */ /* 0x001fca00078e0216 */
[----:B------:R-:W-:Y:S04]  /*3a480*/  @P2 STG.E.U16 desc[UR10][R10.64], R13 ;  /* 0x0000000d0a002986 */ /* 0x000fe8000c10150a */
[----:B------:R0:W-:Y:S01]  /*3a490*/  @P3 STG.E.U16 desc[UR10][R26.64], R4 ;  /* 0x000000041a003986 */ /* 0x0001e2000c10150a */
[----:B-1----:R-:W-:-:S03]  /*3a4a0*/  VIADD R12, R14, 0xe ;  /* 0x0000000e0e0c7836 */ /* 0x002fc60000000000 */
[----:B0-----:R-:W3:Y:S02]  /*3a4b0*/  LDL.LU R26, [R1+0x19a4] ;  /* 0x0019a400011a7983 */ /* 0x001ee40000300800 */
[----:B------:R-:W-:Y:S01]  /*3a4c0*/  ISETP.GE.AND P3, PT, R12, UR9, PT ;  /* 0x000000090c007c0c */ /* 0x000fe2000bf66270 */
[----:B------:R-:W-:Y:S02]  /*3a4d0*/  VIADD R12, R14, 0xf ;  /* 0x0000000f0e0c7836 */ /* 0x000fe40000000000 */
[----:B------:R-:W4:Y:S04]  /*3a4e0*/  LDL.LU R14, [R1+0x19b8] ;  /* 0x0019b800010e7983 */ /* 0x000f280000300800 */
[----:B------:R-:W4:Y:S01]  /*3a4f0*/  LDL.LU R28, [R1+0x3c] ;  /* 0x00003c00011c7983 */ /* 0x000f220000300800 */
[----:B------:R-:W-:Y:S01]  /*3a500*/  ISETP.LT.AND P4, PT, R29, UR8, !P0 ;  /* 0x000000081d007c0c */ /* 0x000fe2000c781270 */
[----:B------:R-:W-:Y:S01]  /*3a510*/  VIADD R0, R0, UR6 ;  /* 0x0000000600007c36 */ /* 0x000fe20008000000 */
[----:B------:R-:W-:-:S03]  /*3a520*/  ISETP.LT.AND P2, PT, R15, UR8, !P0 ;  /* 0x000000080f007c0c */ /* 0x000fc6000c741270 */
[C---:B------:R-:W-:Y:S01]  /*3a530*/  IMAD.WIDE R8, R0.reuse, 0x2, R20 ;  /* 0x0000000200087825 */ /* 0x040fe200078e0214 */
[----:B------:R-:W-:Y:S02]  /*3a540*/  PRMT R4, R17, 0x7632, R4 ;  /* 0x0000763211047816 */ /* 0x000fe40000000004 */
[----:B------:R-:W-:Y:S01]  /*3a550*/  ISETP.LT.AND P0, PT, R19, UR8, !P0 ;  /* 0x0000000813007c0c */ /* 0x000fe2000c701270 */
[----:B------:R-:W-:-:S04]  /*3a560*/  IMAD.WIDE R10, R0, 0x2, R2 ;  /* 0x00000002000a7825 */ /* 0x000fc800078e0202 */
[----:B------:R0:W-:Y:S01]  /*3a570*/  @P4 STG.E.U16 desc[UR10][R8.64], R17 ;  /* 0x0000001108004986 */ /* 0x0001e2000c10150a */
[----:B------:R-:W-:-:S03]  /*3a580*/  ISETP.LT.AND P4, PT, R29, UR8, !P6 ;  /* 0x000000081d007c0c */ /* 0x000fc6000f781270 */
[----:B------:R1:W-:Y:S01]  /*3a590*/  @P5 STG.E.U16 desc[UR10][R10.64], R4 ;  /* 0x000000040a005986 */ /* 0x0003e2000c10150a */
[----:B------:R-:W-:Y:S01]  /*3a5a0*/  ISETP.LT.AND P5, PT, R15, UR8, !P6 ;  /* 0x000000080f007c0c */ /* 0x000fe2000f7a1270 */
[----:B0-----:R-:W-:-:S04]  /*3a5b0*/  IMAD.WIDE R8, R0, 0x2, R22 ;  /* 0x0000000200087825 */ /* 0x001fc800078e0216 */
[C---:B-1----:R-:W-:Y:S01]  /*3a5c0*/  VIADD R4, R0.reuse, UR6 ;  /* 0x0000000600047c36 */ /* 0x042fe20008000000 */
[----:B------:R0:W-:Y:S01]  /*3a5d0*/  @P2 STG.E.U16 desc[UR10][R8.64], R5 ;  /* 0x0000000508002986 */ /* 0x0001e2000c10150a */
[----:B------:R-:W-:Y:S01]  /*3a5e0*/  IMAD.WIDE R10, R0, 0x2, R24 ;  /* 0x00000002000a7825 */ /* 0x000fe200078e0218 */
[----:B------:R-:W-:Y:S02]  /*3a5f0*/  PRMT R0, R5, 0x7632, R0 ;  /* 0x0000763205007816 */ /* 0x000fe40000000000 */
[----:B------:R-:W-:-:S03]  /*3a600*/  PRMT R17, R16, 0x7632, R17 ;  /* 0x0000763210117816 */ /* 0x000fc60000000011 */
[----:B------:R1:W-:Y:S01]  /*3a610*/  @P0 STG.E.U16 desc[UR10][R10.64], R0 ;  /* 0x000000000a000986 */ /* 0x0003e2000c10150a */
[----:B0-----:R-:W-:Y:S01]  /*3a620*/  IMAD.WIDE R8, R4, 0x2, R20 ;  /* 0x0000000204087825 */ /* 0x001fe200078e0214 */
[----:B------:R-:W-:-:S04]  /*3a630*/  ISETP.GE.AND P0, PT, R12, UR9, PT ;  /* 0x000000090c007c0c */ /* 0x000fc8000bf06270 */
[----:B------:R0:W-:Y:S01]  /*3a640*/  @P4 STG.E.U16 desc[UR10][R8.64], R16 ;  /* 0x0000001008004986 */ /* 0x0001e2000c10150a */
[----:B------:R-:W-:Y:S01]  /*3a650*/  ISETP.LT.AND P4, PT, R29, UR8, !P1 ;  /* 0x000000081d007c0c */ /* 0x000fe2000cf81270 */
[----:B-1----:R-:W-:-:S04]  /*3a660*/  IMAD.WIDE R10, R4, 0x2, R22 ;  /* 0x00000002040a7825 */ /* 0x002fc800078e0216 */
[----:B------:R-:W-:-:S04]  /*3a670*/  IMAD.WIDE R12, R4, 0x2, R24 ;  /* 0x00000002040c7825 */ /* 0x000fc800078e0218 */
[----:B0-----:R-:W-:-:S04]  /*3a680*/  IMAD.WIDE R8, R4, 0x2, R2 ;  /* 0x0000000204087825 */ /* 0x001fc800078e0202 */
[----:B------:R-:W-:Y:S01]  /*3a690*/  VIADD R27, R4, UR6 ;  /* 0x00000006041b7c36 */ /* 0x000fe20008000000 */
[----:B--2---:R-:W-:Y:S02]  /*3a6a0*/  PRMT R0, R18, 0x7632, R0 ;  /* 0x0000763212007816 */ /* 0x004fe40000000000 */
[----:B---3--:R-:W-:Y:S02]  /*3a6b0*/  ISETP.LT.AND P2, PT, R26, UR8, !P6 ;  /* 0x000000081a007c0c */ /* 0x008fe4000f741270 */
[----:B------:R-:W-:Y:S02]  /*3a6c0*/  ISETP.LT.AND P6, PT, R19, UR8, !P6 ;  /* 0x0000000813007c0c */ /* 0x000fe4000f7c1270 */
[----:B----4-:R-:W-:-:S09]  /*3a6d0*/  PRMT R5, R14, 0x7632, R5 ;  /* 0x000076320e057816 */ /* 0x010fd20000000005 */
[----:B------:R0:W-:Y:S01]  /*3a6e0*/  @P2 STG.E.U16 desc[UR10][R8.64], R17 ;  /* 0x0000001108002986 */ /* 0x0001e2000c10150a */
[----:B------:R-:W-:-:S03]  /*3a6f0*/  ISETP.LT.AND P2, PT, R26, UR8, !P1 ;  /* 0x000000081a007c0c */ /* 0x000fc6000cf41270 */
[----:B------:R-:W-:Y:S01]  /*3a700*/  @P5 STG.E.U16 desc[UR10][R10.64], R14 ;  /* 0x0000000e0a005986 */ /* 0x000fe2000c10150a */
[----:B------:R-:W-:-:S03]  /*3a710*/  ISETP.LT.AND P5, PT, R15, UR8, !P1 ;  /* 0x000000080f007c0c */ /* 0x000fc6000cfa1270 */
[----:B------:R1:W-:Y:S01]  /*3a720*/  @P6 STG.E.U16 desc[UR10][R12.64], R5 ;  /* 0x000000050c006986 */ /* 0x0003e2000c10150a */
[----:B------:R-:W-:Y:S02]  /*3a730*/  ISETP.LT.AND P1, PT, R19, UR8, !P1 ;  /* 0x0000000813007c0c */ /* 0x000fe4000cf21270 */
[----:B------:R-:W-:Y:S01]  /*3a740*/  ISETP.LT.AND P6, PT, R29, UR8, !P3 ;  /* 0x000000081d007c0c */ /* 0x000fe2000dfc1270 */
[----:B0-----:R-:W-:-:S04]  /*3a750*/  IMAD.WIDE R16, R27, 0x2, R2 ;  /* 0x000000021b107825 */ /* 0x001fc800078e0202 */
[----:B-1----:R-:W-:-:S05]  /*3a760*/  IMAD.WIDE R4, R27, 0x2, R20 ;  /* 0x000000021b047825 */ /* 0x002fca00078e0214 */
[----:B------:R0:W-:Y:S01]  /*3a770*/  @P4 STG.E.U16 desc[UR10][R4.64], R18 ;  /* 0x0000001204004986 */ /* 0x0001e2000c10150a */
[----:B------:R-:W-:Y:S01]  /*3a780*/  ISETP.LT.AND P4, PT, R29, UR8, !P0 ;  /* 0x000000081d007c0c */ /* 0x000fe2000c781270 */
[C---:B------:R-:W-:Y:S02]  /*3a790*/  VIADD R29, R27.reuse, UR6 ;  /* 0x000000061b1d7c36 */ /* 0x040fe40008000000 */
[C---:B------:R-:W-:Y:S01]  /*3a7a0*/  IMAD.WIDE R8, R27.reuse, 0x2, R22 ;  /* 0x000000021b087825 */ /* 0x040fe200078e0216 */
[----:B------:R1:W-:Y:S03]  /*3a7b0*/  @P2 STG.E.U16 desc[UR10][R16.64], R0 ;  /* 0x0000000010002986 */ /* 0x0003e6000c10150a */
[----:B------:R-:W-:Y:S01]  /*3a7c0*/  IMAD.WIDE R10, R27, 0x2, R24 ;  /* 0x000000021b0a7825 */ /* 0x000fe200078e0218 */
[----:B0-----:R-:W-:-:S03]  /*3a7d0*/  PRMT R5, R6, 0x7632, R5 ;  /* 0x0000763206057816 */ /* 0x001fc60000000005 */
[----:B------:R-:W-:Y:S01]  /*3a7e0*/  IMAD.WIDE R12, R29, 0x2, R20 ;  /* 0x000000021d0c7825 */ /* 0x000fe200078e0214 */
[----:B------:R-:W-:Y:S01]  /*3a7f0*/  @P5 STG.E.U16 desc[UR10][R8.64], R6 ;  /* 0x0000000608005986 */ /* 0x000fe2000c10150a */
[----:B------:R-:W-:-:S03]  /*3a800*/  ISETP.LT.AND P2, PT, R26, UR8, !P3 ;  /* 0x000000081a007c0c */ /* 0x000fc6000df41270 */
[----:B------:R0:W-:Y:S01]  /*3a810*/  @P1 STG.E.U16 desc[UR10][R10.64], R5 ;  /* 0x000000050a001986 */ /* 0x0001e2000c10150a */
[----:B------:R-:W-:-:S03]  /*3a820*/  ISETP.LT.AND P1, PT, R15, UR8, !P0 ;  /* 0x000000080f007c0c */ /* 0x000fc6000c721270 */
[----:B------:R2:W-:Y:S01]  /*3a830*/  @P6 STG.E.U16 desc[UR10][R12.64], R28 ;  /* 0x0000001c0c006986 */ /* 0x0005e2000c10150a */
[----:B------:R-:W-:Y:S02]  /*3a840*/  ISETP.LT.AND P6, PT, R15, UR8, !P3 ;  /* 0x000000080f007c0c */ /* 0x000fe4000dfc1270 */
[----:B------:R-:W-:Y:S01]  /*3a850*/  ISETP.LT.AND P5, PT, R26, UR8, !P0 ;  /* 0x000000081a007c0c */ /* 0x000fe2000c7a1270 */
[----:B------:R-:W3:Y:S01]  /*3a860*/  LDL.LU R15, [R1+0x19b4] ;  /* 0x0019b400010f7983 */ /* 0x000ee20000300800 */
[C---:B------:R-:W-:Y:S02]  /*3a870*/  ISETP.LT.AND P3, PT, R19.reuse, UR8, !P3 ;  /* 0x0000000813007c0c */ /* 0x040fe4000df61270 */
[----:B------:R-:W-:Y:S02]  /*3a880*/  ISETP.LT.AND P0, PT, R19, UR8, !P0 ;  /* 0x0000000813007c0c */ /* 0x000fe4000c701270 */
[----:B------:R-:W4:Y:S01]  /*3a890*/  LDL.LU R19, [R1+0x19b0] ;  /* 0x0019b00001137983 */ /* 0x000f220000300800 */
[C---:B------:R-:W-:Y:S01]  /*3a8a0*/  VIADD R27, R29.reuse, UR6 ;  /* 0x000000061d1b7c36 */ /* 0x040fe20008000000 */
[----:B-1----:R-:W-:Y:S01]  /*3a8b0*/  PRMT R0, R28, 0x7632, R0 ;  /* 0x000076321c007816 */ /* 0x002fe20000000000 */
[----:B0-----:R-:W-:-:S04]  /*3a8c0*/  IMAD.WIDE R4, R29, 0x2, R2 ;  /* 0x000000021d047825 */ /* 0x001fc800078e0202 */
[C---:B------:R-:W-:Y:S01]  /*3a8d0*/  IMAD.WIDE R8, R29.reuse, 0x2, R22 ;  /* 0x000000021d087825 */ /* 0x040fe200078e0216 */
[----:B------:R2:W-:Y:S03]  /*3a8e0*/  @P2 STG.E.U16 desc[UR10][R4.64], R0 ;  /* 0x0000000004002986 */ /* 0x0005e6000c10150a */
[----:B------:R-:W-:-:S04]  /*3a8f0*/  IMAD.WIDE R16, R29, 0x2, R24 ;  /* 0x000000021d107825 */ /* 0x000fc800078e0218 */
[----:B------:R-:W-:-:S04]  /*3a900*/  IMAD.WIDE R20, R27, 0x2, R20 ;  /* 0x000000021b147825 */ /* 0x000fc800078e0214 */
[----:B------:R-:W-:-:S04]  /*3a910*/  IMAD.WIDE R2, R27, 0x2, R2 ;  /* 0x000000021b027825 */ /* 0x000fc800078e0202 */
[----:B------:R-:W-:-:S04]  /*3a920*/  IMAD.WIDE R22, R27, 0x2, R22 ;  /* 0x000000021b167825 */ /* 0x000fc800078e0216 */
[----:B------:R-:W-:Y:S01]  /*3a930*/  IMAD.WIDE R24, R27, 0x2, R24 ;  /* 0x000000021b187825 */ /* 0x000fe200078e0218 */
[----:B---3--:R-:W-:Y:S01]  /*3a940*/  PRMT R6, R15, 0x7632, R6 ;  /* 0x000076320f067816 */ /* 0x008fe20000000006 */
[----:B------:R2:W-:Y:S01]  /*3a950*/  @P6 STG.E.U16 desc[UR10][R8.64], R15 ;  /* 0x0000000f08006986 */ /* 0x0005e2000c10150a */
[----:B----4-:R-:W-:-:S03]  /*3a960*/  PRMT R10, R19, 0x7632, R10 ;  /* 0x00007632130a7816 */ /* 0x010fc6000000000a */
[----:B------:R2:W-:Y:S04]  /*3a970*/  @P3 STG.E.U16 desc[UR10][R16.64], R6 ;  /* 0x0000000610003986 */ /* 0x0005e8000c10150a */
[----:B------:R2:W-:Y:S04]  /*3a980*/  @P4 STG.E.U16 desc[UR10][R20.64], R19 ;  /* 0x0000001314004986 */ /* 0x0005e8000c10150a */
[----:B------:R2:W-:Y:S04]  /*3a990*/  @P5 STG.E.U16 desc[UR10][R2.64], R10 ;  /* 0x0000000a02005986 */ /* 0x0005e8000c10150a */
[----:B------:R2:W-:Y:S01]  /*3a9a0*/  @P1 STG.E.U16 desc[UR10][R22.64], R7 ;  /* 0x0000000716001986 */ /* 0x0005e2000c10150a */
[----:B------:R-:W-:Y:S05]  /*3a9b0*/  @!P0 EXIT ;  /* 0x000000000000894d */ /* 0x000fea0003800000 */
[----:B--2---:R-:W-:-:S05]  /*3a9c0*/  PRMT R12, R7, 0x7632, R12 ;  /* 0x00007632070c7816 */ /* 0x004fca000000000c */
[----:B------:R-:W-:Y:S01]  /*3a9d0*/  STG.E.U16 desc[UR10][R24.64], R12 ;  /* 0x0000000c18007986 */ /* 0x000fe2000c10150a */
[----:B------:R-:W-:Y:S05]  /*3a9e0*/  EXIT ;  /* 0x000000000000794d */ /* 0x000fea0003800000 */
.L_x_2:
[----:B------:R-:W-:-:S00]  /*3a9f0*/  BRA `(.L_x_2) ;  /* 0xfffffffc00fc7947 */ /* 0x000fc0000383ffff */
[----:B------:R-:W-:-:S00]  /*3aa00*/  NOP ;  /* 0x0000000000007918 */ /* 0x000fc00000000000 */
[----:B------:R-:W-:-:S00]  /*3aa10*/  NOP ;  /* 0x0000000000007918 */ /* 0x000fc00000000000 */
[----:B------:R-:W-:-:S00]  /*3aa20*/  NOP ;  /* 0x0000000000007918 */ /* 0x000fc00000000000 */
[----:B------:R-:W-:-:S00]  /*3aa30*/  NOP ;  /* 0x0000000000007918 */ /* 0x000fc00000000000 */
[----:B------:R-:W-:-:S00]  /*3aa40*/  NOP ;  /* 0x0000000000007918 */ /* 0x000fc00000000000 */
[----:B------:R-:W-:-:S00]  /*3aa50*/  NOP ;  /* 0x0000000000007918 */ /* 0x000fc00000000000 */
[----:B------:R-:W-:-:S00]  /*3aa60*/  NOP ;  /* 0x0000000000007918 */ /* 0x000fc00000000000 */
[----:B------:R-:W-:-:S00]  /*3aa70*/  NOP ;  /* 0x0000000000007918 */ /* 0x000fc00000000000 */
.L_x_3:


//--------------------- .nv.shared.matmul_kernel  --------------------------
	.section	.nv.shared.matmul_kernel,"aw",@nobits
	.sectionflags	@""
	.align	16
	.zero		1024


//--------------------- .nv.shared.reserved.0     --------------------------
	.section	.nv.shared.reserved.0,"aw",@nobits
	.weak		__nv_reservedSMEM_offset_0_alias
	.size		__nv_reservedSMEM_offset_0_alias, 0, 0
	.other		__nv_reservedSMEM_offset_0_alias,@"STO_CUDA_RESERVED_SHARED STV_DEFAULT"
__nv_reservedSMEM_offset_0_alias:
	.zero		0


//--------------------- .nv.constant0.matmul_kernel --------------------------
	.section	.nv.constant0.matmul_kernel,"a",@progbits
	.sectionflags	@""
	.align	4
.nv.constant0.matmul_kernel:
	.zero		608


//--------------------- SYMBOLS --------------------------

	.type		.nv.reservedSmem.offset0,@object
	.size		.nv.reservedSmem.offset0,0x4
